def matmul_kernel(
    a_ptr,
    b_ptr,
    c_ptr,
    M,
    N,
    K,
    stride_am,
    stride_ak,
    stride_bk,
    stride_bn,
    stride_cm,
    stride_cn,
    BLOCK_M: tl.constexpr,
    BLOCK_N: tl.constexpr,
    BLOCK_K: tl.constexpr,
    GROUP_M: tl.constexpr,
):
    pid = tl.program_id(axis=0)
    num_pid_m = tl.cdiv(M, BLOCK_M)
    num_pid_n = tl.cdiv(N, BLOCK_N)
    num_pid_in_group = GROUP_M * num_pid_n
    group_id = pid // num_pid_in_group
    first_pid_m = group_id * GROUP_M
    group_size_m = min(num_pid_m - first_pid_m, GROUP_M)
    pid_m = first_pid_m + ((pid % num_pid_in_group) % group_size_m)
    pid_n = (pid % num_pid_in_group) // group_size_m

    offs_am = (pid_m * BLOCK_M + tl.arange(0, BLOCK_M)) % M
    offs_bn = (pid_n * BLOCK_N + tl.arange(0, BLOCK_N)) % N
    offs_k = tl.arange(0, BLOCK_K)
    a_ptrs = a_ptr + offs_am[:, None] * stride_am + offs_k[None, :] * stride_ak
    b_ptrs = b_ptr + offs_k[:, None] * stride_bk + offs_bn[None, :] * stride_bn

    acc = tl.zeros((BLOCK_M, BLOCK_N), dtype=tl.float32)
    for kk in range(0, tl.cdiv(K, BLOCK_K)):
        a = tl.load(a_ptrs, mask=offs_k[None, :] < K - kk * BLOCK_K, other=0.0)
        b = tl.load(b_ptrs, mask=offs_k[:, None] < K - kk * BLOCK_K, other=0.0)
        acc = tl.dot(a, b, acc)
        a_ptrs += BLOCK_K * stride_ak
        b_ptrs += BLOCK_K * stride_bk

    c = acc.to(c_ptr.dtype.element_ty)
    offs_cm = pid_m * BLOCK_M + tl.arange(0, BLOCK_M)
    offs_cn = pid_n * BLOCK_N + tl.arange(0, BLOCK_N)
    c_ptrs = c_ptr + offs_cm[:, None] * stride_cm + offs_cn[None, :] * stride_cn
    mask = (offs_cm[:, None] < M) & (offs_cn[None, :] < N)
    tl.store(c_ptrs, c, mask=mask)

# config = {"BLOCK_K": 256, "BLOCK_M": 32, "BLOCK_N": 64, "GROUP_M": 8, "arch": "sm_90", "dtype": "fp16", "num_ctas": 1, "num_stages": 3, "num_warps": 4}
# arch = sm_90


// ===== COMPILED SASS (sm_90a) =====

	.target	sm_90a

	.elftype	@"ET_EXEC"


//--------------------- .note.nv.tkinfo           --------------------------
	.section	.note.nv.tkinfo,"",@"SHT_NOTE"
	.sectionflags	@"SHF_NOTE_NV_TKINFO"
	.tkinfo
        /*0018*/ 	.word	0x00000002
        /*0030*/ 	.string	""
        /*0030*/ 	.string	"ptxas"
        /*0030*/ 	.string	"Cuda compilation tools, release 13.0, V13.0.88"
        /*0030*/ 	.string	"Build cuda_13.0.r13.0/compiler.36424714_0"
        /*0030*/ 	.string	"-v  -suppress-debug-info  -lineinfo  -arch sm_90a "



//--------------------- .note.nv.cuinfo           --------------------------
	.section	.note.nv.cuinfo,"",@"SHT_NOTE"
	.sectionflags	@"SHF_NOTE_NV_CUINFO"
        /*0018*/ 	.short	0x0002
        /*001a*/ 	.short	0x005a
        /*001c*/ 	.short	0x0082
	.zero		2


//--------------------- .nv.info                  --------------------------
	.section	.nv.info,"",@"SHT_CUDA_INFO"
	.align	4


	//----- nvinfo : EIATTR_REGCOUNT
	.align		4
        /*0000*/ 	.byte	0x04, 0x2f
        /*0002*/ 	.short	(.L_1 - .L_0)
	.align		4
.L_0:
        /*0004*/ 	.word	index@(matmul_kernel)
        /*0008*/ 	.word	0x00000020


	//----- nvinfo : EIATTR_FRAME_SIZE
	.align		4
.L_1:
        /*000c*/ 	.byte	0x04, 0x11
        /*000e*/ 	.short	(.L_3 - .L_2)
	.align		4
.L_2:
        /*0010*/ 	.word	index@(matmul_kernel)
        /*0014*/ 	.word	0x00000f70


	//----- nvinfo : EIATTR_MIN_STACK_SIZE
	.align		4
.L_3:
        /*0018*/ 	.byte	0x04, 0x12
        /*001a*/ 	.short	(.L_5 - .L_4)
	.align		4
.L_4:
        /*001c*/ 	.word	index@(matmul_kernel)
        /*0020*/ 	.word	0x00000f70
.L_5:


//--------------------- .nv.compat                --------------------------
	.section	.nv.compat,"",@"SHT_CUDA_COMPAT_INFO"
	.align	4
        /*0000*/ 	.byte	0x02, 0x09, 0x01, 0x00, 0x02, 0x02, 0x01, 0x00, 0x02, 0x05, 0x05, 0x00, 0x03, 0x07, 0x01, 0x01
        /*0010*/ 	.byte	0x02, 0x03, 0x00, 0x00, 0x02, 0x06, 0x01, 0x00, 0x04, 0x0b, 0x08, 0x00, 0x00, 0x00, 0x00, 0x00
        /*0020*/ 	.byte	0x00, 0x00, 0x00, 0x00


//--------------------- .nv.info.matmul_kernel    --------------------------
	.section	.nv.info.matmul_kernel,"",@"SHT_CUDA_INFO"
	.sectionflags	@""
	.align	4


	//----- nvinfo : EIATTR_CUDA_API_VERSION
	.align		4
        /*0000*/ 	.byte	0x04, 0x37
        /*0002*/ 	.short	(.L_7 - .L_6)
.L_6:
        /*0004*/ 	.word	0x00000082


	//----- nvinfo : EIATTR_KPARAM_INFO
	.align		4
.L_7:
        /*0008*/ 	.byte	0x04, 0x17
        /*000a*/ 	.short	(.L_9 - .L_8)
.L_8:
        /*000c*/ 	.word	0x00000000
        /*0010*/ 	.short	0x000d
        /*0012*/ 	.short	0x0048
        /*0014*/ 	.byte	0x00, 0xf4, 0x21, 0x00


	//----- nvinfo : EIATTR_KPARAM_INFO
	.align		4
.L_9:
        /*0018*/ 	.byte	0x04, 0x17
        /*001a*/ 	.short	(.L_11 - .L_10)
.L_10:
        /*001c*/ 	.word	0x00000000
        /*0020*/ 	.short	0x000c
        /*0022*/ 	.short	0x0040
        /*0024*/ 	.byte	0x00, 0xf4, 0x21, 0x00


	//----- nvinfo : EIATTR_KPARAM_INFO
	.align		4
.L_11:
        /*0028*/ 	.byte	0x04, 0x17
        /*002a*/ 	.short	(.L_13 - .L_12)
.L_12:
        /*002c*/ 	.word	0x00000000
        /*0030*/ 	.short	0x000b
        /*0032*/ 	.short	0x0038
        /*0034*/ 	.byte	0x00, 0xf0, 0x11, 0x00


	//----- nvinfo : EIATTR_KPARAM_INFO
	.align		4
.L_13:
        /*0038*/ 	.byte	0x04, 0x17
        /*003a*/ 	.short	(.L_15 - .L_14)
.L_14:
        /*003c*/ 	.word	0x00000000
        /*0040*/ 	.short	0x000a
        /*0042*/ 	.short	0x0034
        /*0044*/ 	.byte	0x00, 0xf0, 0x11, 0x00


	//----- nvinfo : EIATTR_KPARAM_INFO
	.align		4
.L_15:
        /*0048*/ 	.byte	0x04, 0x17
        /*004a*/ 	.short	(.L_17 - .L_16)
.L_16:
        /*004c*/ 	.word	0x00000000
        /*0050*/ 	.short	0x0009
        /*0052*/ 	.short	0x0030
        /*0054*/ 	.byte	0x00, 0xf0, 0x11, 0x00


	//----- nvinfo : EIATTR_KPARAM_INFO
	.align		4
.L_17:
        /*0058*/ 	.byte	0x04, 0x17
        /*005a*/ 	.short	(.L_19 - .L_18)
.L_18:
        /*005c*/ 	.word	0x00000000
        /*0060*/ 	.short	0x0008
        /*0062*/ 	.short	0x002c
        /*0064*/ 	.byte	0x00, 0xf0, 0x11, 0x00


	//----- nvinfo : EIATTR_KPARAM_INFO
	.align		4
.L_19:
        /*0068*/ 	.byte	0x04, 0x17
        /*006a*/ 	.short	(.L_21 - .L_20)
.L_20:
        /*006c*/ 	.word	0x00000000
        /*0070*/ 	.short	0x0007
        /*0072*/ 	.short	0x0028
        /*0074*/ 	.byte	0x00, 0xf0, 0x11, 0x00


	//----- nvinfo : EIATTR_KPARAM_INFO
	.align		4
.L_21:
        /*0078*/ 	.byte	0x04, 0x17
        /*007a*/ 	.short	(.L_23 - .L_22)
.L_22:
        /*007c*/ 	.word	0x00000000
        /*0080*/ 	.short	0x0006
        /*0082*/ 	.short	0x0024
        /*0084*/ 	.byte	0x00, 0xf0, 0x11, 0x00


	//----- nvinfo : EIATTR_KPARAM_INFO
	.align		4
.L_23:
        /*0088*/ 	.byte	0x04, 0x17
        /*008a*/ 	.short	(.L_25 - .L_24)
.L_24:
        /*008c*/ 	.word	0x00000000
        /*0090*/ 	.short	0x0005
        /*0092*/ 	.short	0x0020
        /*0094*/ 	.byte	0x00, 0xf0, 0x11, 0x00


	//----- nvinfo : EIATTR_KPARAM_INFO
	.align		4
.L_25:
        /*0098*/ 	.byte	0x04, 0x17
        /*009a*/ 	.short	(.L_27 - .L_26)
.L_26:
        /*009c*/ 	.word	0x00000000
        /*00a0*/ 	.short	0x0004
        /*00a2*/ 	.short	0x001c
        /*00a4*/ 	.byte	0x00, 0xf0, 0x11, 0x00


	//----- nvinfo : EIATTR_KPARAM_INFO
	.align		4
.L_27:
        /*00a8*/ 	.byte	0x04, 0x17
        /*00aa*/ 	.short	(.L_29 - .L_28)
.L_28:
        /*00ac*/ 	.word	0x00000000
        /*00b0*/ 	.short	0x0003
        /*00b2*/ 	.short	0x0018
        /*00b4*/ 	.byte	0x00, 0xf0, 0x11, 0x00


	//----- nvinfo : EIATTR_KPARAM_INFO
	.align		4
.L_29:
        /*00b8*/ 	.byte	0x04, 0x17
        /*00ba*/ 	.short	(.L_31 - .L_30)
.L_30:
        /*00bc*/ 	.word	0x00000000
        /*00c0*/ 	.short	0x0002
        /*00c2*/ 	.short	0x0010
        /*00c4*/ 	.byte	0x00, 0xf4, 0x21, 0x00


	//----- nvinfo : EIATTR_KPARAM_INFO
	.align		4
.L_31:
        /*00c8*/ 	.byte	0x04, 0x17
        /*00ca*/ 	.short	(.L_33 - .L_32)
.L_32:
        /*00cc*/ 	.word	0x00000000
        /*00d0*/ 	.short	0x0001
        /*00d2*/ 	.short	0x0008
        /*00d4*/ 	.byte	0x00, 0xf4, 0x21, 0x00


	//----- nvinfo : EIATTR_KPARAM_INFO
	.align		4
.L_33:
        /*00d8*/ 	.byte	0x04, 0x17
        /*00da*/ 	.short	(.L_35 - .L_34)
.L_34:
        /*00dc*/ 	.word	0x00000000
        /*00e0*/ 	.short	0x0000
        /*00e2*/ 	.short	0x0000
        /*00e4*/ 	.byte	0x00, 0xf4, 0x21, 0x00


	//----- nvinfo : EIATTR_SPARSE_MMA_MASK
	.align		4
.L_35:
        /*00e8*/ 	.byte	0x03, 0x50
        /*00ea*/ 	.short	0x0000


	//----- nvinfo : EIATTR_MAXREG_COUNT
	.align		4
        /*00ec*/ 	.byte	0x03, 0x1b
        /*00ee*/ 	.short	0x00ff


	//----- nvinfo : EIATTR_NUM_BARRIERS
	.align		4
        /*00f0*/ 	.byte	0x02, 0x4c
        /*00f2*/ 	.byte	0x01
	.zero		1


	//----- nvinfo : EIATTR_ANNOTATIONS
	.align		4
        /*00f4*/ 	.byte	0x04, 0x55
        /*00f6*/ 	.short	(.L_37 - .L_36)


	//   ....[0]....
.L_36:
        /*00f8*/ 	.word	0x00000001
        /*00fc*/ 	.byte	0xb0, 0x05, 0x00, 0x00, 0x01, 0x00, 0x00, 0x00, 0xe0, 0x05, 0x00, 0x00, 0x01, 0x00, 0x00, 0x00
        /* <DEDUP_REMOVED lines=1668> */
        /*694c*/ 	.byte	0xb0, 0xba, 0x01, 0x00, 0x01, 0x00, 0x00, 0x00, 0xc0, 0xba, 0x01, 0x00


	//----- nvinfo : EIATTR_MERCURY_ISA_VERSION
	.align		4
.L_37:
        /*6958*/ 	.byte	0x03, 0x5f
        /*695a*/ 	.short	0x0101


	//----- nvinfo : EIATTR_EXIT_INSTR_OFFSETS
	.align		4
        /*695c*/ 	.byte	0x04, 0x1c
        /*695e*/ 	.short	(.L_39 - .L_38)


	//   ....[0]....
.L_38:
        /*6960*/ 	.word	0x0001c420


	//   ....[1]....
        /*6964*/ 	.word	0x0001c450


	//----- nvinfo : EIATTR_REQNTID
	.align		4
.L_39:
        /*6968*/ 	.byte	0x04, 0x10
        /*696a*/ 	.short	(.L_41 - .L_40)
.L_40:
        /*696c*/ 	.word	0x00000080
        /*6970*/ 	.word	0x00000001
        /*6974*/ 	.word	0x00000001


	//----- nvinfo : EIATTR_CBANK_PARAM_SIZE
	.align		4
.L_41:
        /*6978*/ 	.byte	0x03, 0x19
        /*697a*/ 	.short	0x0050


	//----- nvinfo : EIATTR_PARAM_CBANK
	.align		4
        /*697c*/ 	.byte	0x04, 0x0a
        /*697e*/ 	.short	(.L_43 - .L_42)
	.align		4
.L_42:
        /*6980*/ 	.word	index@(.nv.constant0.matmul_kernel)
        /*6984*/ 	.short	0x0210
        /*6986*/ 	.short	0x0050


	//----- nvinfo : EIATTR_SW_WAR
	.align		4
.L_43:
        /*6988*/ 	.byte	0x04, 0x36
        /*698a*/ 	.short	(.L_45 - .L_44)
.L_44:
        /*698c*/ 	.word	0x00000008
.L_45:


//--------------------- .nv.callgraph             --------------------------
	.section	.nv.callgraph,"",@"SHT_CUDA_CALLGRAPH"
	.align	4
	.sectionentsize	8
	.align		4
        /*0000*/ 	.word	0x00000000
	.align		4
        /*0004*/ 	.word	0xffffffff
	.align		4
        /*0008*/ 	.word	0x00000000
	.align		4
        /*000c*/ 	.word	0xfffffffe
	.align		4
        /*0010*/ 	.word	0x00000000
	.align		4
        /*0014*/ 	.word	0xfffffffd
	.align		4
        /*0018*/ 	.word	0x00000000
	.align		4
        /*001c*/ 	.word	0xfffffffc


//--------------------- .text.matmul_kernel       --------------------------
	.section	.text.matmul_kernel,"ax",@progbits
	.align	128
        .global         matmul_kernel
        .type           matmul_kernel,@function
        .size           matmul_kernel,(.L_x_4 - matmul_kernel)
        .other          matmul_kernel,@"STO_CUDA_ENTRY STV_DEFAULT"
matmul_kernel:
.text.matmul_kernel:
[----:B------:R-:W0:Y:S08]  /*0000*/  LDC R1, c[0x0][0x28] ;  /* 0x00000a00ff017b82 */ /* 0x000e300000000800 */
[----:B------:R-:W1:Y:S01]  /*0010*/  LDC.64 R8, c[0x0][0x228] ;  /* 0x00008a00ff087b82 */ /* 0x000e620000000a00 */
[----:B------:R-:W2:Y:S01]  /*0020*/  S2R R14, SR_TID.X ;  /* 0x00000000000e7919 */ /* 0x000ea20000002100 */
[----:B0-----:R-:W-:Y:S01]  /*0030*/  VIADD R1, R1, 0xfffff090 ;  /* 0xfffff09001017836 */ /* 0x001fe20000000000 */
[----:B------:R-:W-:Y:S01]  /*0040*/  UMOV UR4, 0x400 ;  /* 0x0000040000047882 */ /* 0x000fe20000000000 */
[----:B------:R-:W-:-:S04]  /*0050*/  ULDC.64 UR8, c[0x0][0x208] ;  /* 0x0000820000087ab9 */ /* 0x000fc80000000a00 */
[----:B------:R-:W0:Y:S01]  /*0060*/  S2UR UR5, SR_CgaCtaId ;  /* 0x00000000000579c3 */ /* 0x000e220000008800 */
[----:B-1----:R-:W-:-:S05]  /*0070*/  VIADD R0, R9, 0x3f ;  /* 0x0000003f09007836 */ /* 0x002fca0000000000 */
[----:B------:R-:W-:Y:S01]  /*0080*/  SHF.R.S32.HI R3, RZ, 0x1f, R0 ;  /* 0x0000001fff037819 */ /* 0x000fe20000011400 */
[----:B0-----:R-:W-:-:S03]  /*0090*/  ULEA UR5, UR5, UR4, 0x18 ;  /* 0x0000000405057291 */ /* 0x001fc6000f8ec03f */
[----:B------:R-:W-:-:S04]  /*00a0*/  LEA.HI R3, R3, R0, RZ, 0x6 ;  /* 0x0000000003037211 */ /* 0x000fc800078f30ff */
[----:B------:R-:W-:Y:S02]  /*00b0*/  SHF.R.S32.HI R0, RZ, 0x6, R3 ;  /* 0x00000006ff007819 */ /* 0x000fe40000011403 */
[----:B------:R-:W0:Y:S03]  /*00c0*/  S2R R3, SR_CTAID.X ;  /* 0x0000000000037919 */ /* 0x000e260000002500 */
[----:B------:R-:W-:-:S05]  /*00d0*/  IMAD.SHL.U32 R0, R0, 0x8, RZ ;  /* 0x0000000800007824 */ /* 0x000fca00078e00ff */
[-C--:B------:R-:W-:Y:S02]  /*00e0*/  IABS R7, R0.reuse ;  /* 0x0000000000077213 */ /* 0x080fe40000000000 */
[----:B------:R-:W-:Y:S02]  /*00f0*/  IABS R12, R0 ;  /* 0x00000000000c7213 */ /* 0x000fe40000000000 */
[----:B------:R-:W1:Y:S08]  /*0100*/  I2F.RP R2, R7 ;  /* 0x0000000700027306 */ /* 0x000e700000209400 */
[----:B-1----:R-:W1:Y:S01]  /*0110*/  MUFU.RCP R2, R2 ;  /* 0x0000000200027308 */ /* 0x002e620000001000 */
[----:B0-----:R-:W-:Y:S01]  /*0120*/  IABS R10, R3 ;  /* 0x00000003000a7213 */ /* 0x001fe20000000000 */
[----:B-1----:R-:W-:-:S02]  /*0130*/  VIADD R4, R2, 0xffffffe ;  /* 0x0ffffffe02047836 */ /* 0x002fc40000000000 */
[----:B------:R-:W-:-:S04]  /*0140*/  IMAD.MOV R2, RZ, RZ, -R12 ;  /* 0x000000ffff027224 */ /* 0x000fc800078e0a0c */
[----:B------:R0:W1:Y:S02]  /*0150*/  F2I.FTZ.U32.TRUNC.NTZ R5, R4 ;  /* 0x0000000400057305 */ /* 0x000064000021f000 */
[----:B0-----:R-:W-:Y:S02]  /*0160*/  IMAD.MOV.U32 R4, RZ, RZ, RZ ;  /* 0x000000ffff047224 */ /* 0x001fe400078e00ff */
[----:B-1----:R-:W-:-:S04]  /*0170*/  IMAD.MOV R6, RZ, RZ, -R5 ;  /* 0x000000ffff067224 */ /* 0x002fc800078e0a05 */
[----:B------:R-:W-:Y:S02]  /*0180*/  IMAD R11, R6, R7, RZ ;  /* 0x00000007060b7224 */ /* 0x000fe400078e02ff */
[----:B------:R-:W-:Y:S02]  /*0190*/  IMAD.MOV.U32 R6, RZ, RZ, R10 ;  /* 0x000000ffff067224 */ /* 0x000fe400078e000a */
[----:B------:R-:W-:-:S06]  /*01a0*/  IMAD.HI.U32 R5, R5, R11, R4 ;  /* 0x0000000b05057227 */ /* 0x000fcc00078e0004 */
[----:B------:R-:W-:-:S04]  /*01b0*/  IMAD.HI.U32 R5, R5, R6, RZ ;  /* 0x0000000605057227 */ /* 0x000fc800078e00ff */
[----:B------:R-:W-:-:S05]  /*01c0*/  IMAD R2, R5, R2, R6 ;  /* 0x0000000205027224 */ /* 0x000fca00078e0206 */
[----:B------:R-:W-:-:S13]  /*01d0*/  ISETP.GT.U32.AND P1, PT, R7, R2, PT ;  /* 0x000000020700720c */ /* 0x000fda0003f24070 */
[----:B------:R-:W-:Y:S02]  /*01e0*/  @!P1 IMAD.IADD R2, R2, 0x1, -R7 ;  /* 0x0000000102029824 */ /* 0x000fe400078e0a07 */
[----:B------:R-:W-:Y:S01]  /*01f0*/  @!P1 VIADD R5, R5, 0x1 ;  /* 0x0000000105059836 */ /* 0x000fe20000000000 */
[----:B------:R-:W-:Y:S02]  /*0200*/  ISETP.NE.AND P1, PT, R0, RZ, PT ;  /* 0x000000ff0000720c */ /* 0x000fe40003f25270 */
[----:B------:R-:W-:Y:S02]  /*0210*/  ISETP.GE.U32.AND P0, PT, R2, R7, PT ;  /* 0x000000070200720c */ /* 0x000fe40003f06070 */
[----:B------:R-:W-:-:S04]  /*0220*/  LOP3.LUT R2, R3, R0, RZ, 0x3c, !PT ;  /* 0x0000000003027212 */ /* 0x000fc800078e3cff */
[----:B------:R-:W-:Y:S01]  /*0230*/  ISETP.GE.AND P2, PT, R2, RZ, PT ;  /* 0x000000ff0200720c */ /* 0x000fe20003f46270 */
[----:B------:R-:W-:-:S06]  /*0240*/  VIADD R2, R8, 0x1f ;  /* 0x0000001f08027836 */ /* 0x000fcc0000000000 */
[----:B------:R-:W-:-:S04]  /*0250*/  @P0 VIADD R5, R5, 0x1 ;  /* 0x0000000105050836 */ /* 0x000fc80000000000 */
[----:B------:R-:W-:Y:S01]  /*0260*/  IMAD.MOV.U32 R4, RZ, RZ, R5 ;  /* 0x000000ffff047224 */ /* 0x000fe200078e0005 */
[----:B------:R-:W-:-:S03]  /*0270*/  SHF.R.S32.HI R5, RZ, 0x1f, R2 ;  /* 0x0000001fff057819 */ /* 0x000fc60000011402 */
[----:B------:R-:W-:Y:S01]  /*0280*/  @!P2 IMAD.MOV R4, RZ, RZ, -R4 ;  /* 0x000000ffff04a224 */ /* 0x000fe200078e0a04 */
[----:B------:R-:W-:Y:S02]  /*0290*/  @!P1 LOP3.LUT R4, RZ, R0, RZ, 0x33, !PT ;  /* 0x00000000ff049212 */ /* 0x000fe400078e33ff */
[----:B------:R-:W-:-:S03]  /*02a0*/  LEA.HI R5, R5, R2, RZ, 0x5 ;  /* 0x0000000205057211 */ /* 0x000fc600078f28ff */
[----:B------:R-:W-:Y:S02]  /*02b0*/  IMAD.SHL.U32 R2, R4, 0x8, RZ ;  /* 0x0000000804027824 */ /* 0x000fe400078e00ff */
[----:B------:R-:W-:-:S03]  /*02c0*/  IMAD.MOV R4, RZ, RZ, -R4 ;  /* 0x000000ffff047224 */ /* 0x000fc600078e0a04 */
[----:B------:R-:W-:Y:S01]  /*02d0*/  LEA.HI.SX32 R5, R5, -R2, 0x1b ;  /* 0x8000000205057211 */ /* 0x000fe200078fdaff */
[----:B------:R-:W-:Y:S02]  /*02e0*/  IMAD R13, R0, R4, R3 ;  /* 0x00000004000d7224 */ /* 0x000fe400078e0203 */
[----:B------:R-:W-:Y:S01]  /*02f0*/  IMAD.MOV.U32 R4, RZ, RZ, RZ ;  /* 0x000000ffff047224 */ /* 0x000fe200078e00ff */
[----:B------:R-:W-:-:S04]  /*0300*/  VIMNMX R6, R5, 0x8, PT ;  /* 0x0000000805067848 */ /* 0x000fc80003fe0100 */
[-C--:B------:R-:W-:Y:S02]  /*0310*/  IABS R10, R6.reuse ;  /* 0x00000006000a7213 */ /* 0x080fe40000000000 */
[----:B------:R-:W-:Y:S02]  /*0320*/  IABS R0, R6 ;  /* 0x0000000600007213 */ /* 0x000fe40000000000 */
[----:B------:R-:W0:Y:S08]  /*0330*/  I2F.RP R7, R10 ;  /* 0x0000000a00077306 */ /* 0x000e300000209400 */
[----:B0-----:R-:W0:Y:S02]  /*0340*/  MUFU.RCP R7, R7 ;  /* 0x0000000700077308 */ /* 0x001e240000001000 */
[----:B0-----:R-:W-:-:S06]  /*0350*/  VIADD R5, R7, 0xffffffe ;  /* 0x0ffffffe07057836 */ /* 0x001fcc0000000000 */
[----:B------:R-:W0:Y:S02]  /*0360*/  F2I.FTZ.U32.TRUNC.NTZ R5, R5 ;  /* 0x0000000500057305 */ /* 0x000e24000021f000 */
[----:B0-----:R-:W-:-:S04]  /*0370*/  IMAD.MOV R11, RZ, RZ, -R5 ;  /* 0x000000ffff0b7224 */ /* 0x001fc800078e0a05 */
[----:B------:R-:W-:Y:S01]  /*0380*/  IMAD.MOV.U32 R3, RZ, RZ, R11 ;  /* 0x000000ffff037224 */ /* 0x000fe200078e000b */
[----:B------:R-:W-:-:S03]  /*0390*/  IABS R11, R13 ;  /* 0x0000000d000b7213 */ /* 0x000fc60000000000 */
[----:B------:R-:W-:-:S04]  /*03a0*/  IMAD R3, R3, R10, RZ ;  /* 0x0000000a03037224 */ /* 0x000fc800078e02ff */
[----:B------:R-:W-:Y:S01]  /*03b0*/  IMAD.HI.U32 R4, R5, R3, R4 ;  /* 0x0000000305047227 */ /* 0x000fe200078e0004 */
[----:B--2---:R-:W-:-:S03]  /*03c0*/  SHF.R.U32.HI R5, RZ, 0x5, R14 ;  /* 0x00000005ff057819 */ /* 0x004fc6000001160e */
[----:B------:R-:W-:Y:S01]  /*03d0*/  IMAD.MOV R3, RZ, RZ, -R0 ;  /* 0x000000ffff037224 */ /* 0x000fe200078e0a00 */
[----:B------:R-:W-:Y:S01]  /*03e0*/  SGXT.U32 R29, R5, 0x2 ;  /* 0x00000002051d781a */ /* 0x000fe20000000000 */
[----:B------:R-:W-:Y:S02]  /*03f0*/  IMAD.HI.U32 R0, R4, R11, RZ ;  /* 0x0000000b04007227 */ /* 0x000fe400078e00ff */
[----:B------:R-:W0:Y:S02]  /*0400*/  LDC R4, c[0x0][0x230] ;  /* 0x00008c00ff047b82 */ /* 0x000e240000000800 */
[----:B------:R-:W-:-:S05]  /*0410*/  IMAD R3, R0, R3, R11 ;  /* 0x0000000300037224 */ /* 0x000fca00078e020b */
[----:B------:R-:W-:-:S13]  /*0420*/  ISETP.GT.U32.AND P1, PT, R10, R3, PT ;  /* 0x000000030a00720c */ /* 0x000fda0003f24070 */
[----:B------:R-:W-:Y:S02]  /*0430*/  @!P1 IMAD.IADD R3, R3, 0x1, -R10 ;  /* 0x0000000103039824 */ /* 0x000fe400078e0a0a */
[----:B------:R-:W-:Y:S01]  /*0440*/  @!P1 VIADD R0, R0, 0x1 ;  /* 0x0000000100009836 */ /* 0x000fe20000000000 */
[----:B------:R-:W-:Y:S01]  /*0450*/  ISETP.NE.AND P1, PT, R6, RZ, PT ;  /* 0x000000ff0600720c */ /* 0x000fe20003f25270 */
[----:B0-----:R-:W-:Y:S01]  /*0460*/  VIADD R15, R4, 0xff ;  /* 0x000000ff040f7836 */ /* 0x001fe20000000000 */
[----:B------:R-:W-:Y:S02]  /*0470*/  ISETP.GE.U32.AND P0, PT, R3, R10, PT ;  /* 0x0000000a0300720c */ /* 0x000fe40003f06070 */
[----:B------:R-:W-:Y:S02]  /*0480*/  LOP3.LUT R3, R13, R6, RZ, 0x3c, !PT ;  /* 0x000000060d037212 */ /* 0x000fe400078e3cff */
[----:B------:R-:W-:Y:S02]  /*0490*/  LOP3.LUT R4, R29, 0x4, RZ, 0xfc, !PT ;  /* 0x000000041d047812 */ /* 0x000fe400078efcff */
[----:B------:R-:W-:-:S02]  /*04a0*/  ISETP.GE.AND P2, PT, R3, RZ, PT ;  /* 0x000000ff0300720c */ /* 0x000fc40003f46270 */
[C---:B------:R-:W-:Y:S02]  /*04b0*/  LOP3.LUT R4, R29.reuse, 0x10, RZ, 0xfc, !PT ;  /* 0x000000101d047812 */ /* 0x040fe400078efcff */
[C---:B------:R-:W-:Y:S02]  /*04c0*/  LOP3.LUT R4, R29.reuse, 0x1c, RZ, 0xfc, !PT ;  /* 0x0000001c1d047812 */ /* 0x040fe400078efcff */
[----:B------:R-:W-:Y:S01]  /*04d0*/  LOP3.LUT R4, R29, 0x28, RZ, 0xfc, !PT ;  /* 0x000000281d047812 */ /* 0x000fe200078efcff */
[----:B------:R-:W-:Y:S01]  /*04e0*/  @P0 VIADD R0, R0, 0x1 ;  /* 0x0000000100000836 */ /* 0x000fe20000000000 */
[----:B------:R-:W-:Y:S02]  /*04f0*/  ISETP.GT.AND P0, PT, R15, 0xff, PT ;  /* 0x000000ff0f00780c */ /* 0x000fe40003f04270 */
[----:B------:R-:W-:-:S03]  /*0500*/  LOP3.LUT R4, R29, 0x34, RZ, 0xfc, !PT ;  /* 0x000000341d047812 */ /* 0x000fc600078efcff */
[----:B------:R-:W-:Y:S01]  /*0510*/  @!P2 IMAD.MOV R0, RZ, RZ, -R0 ;  /* 0x000000ffff00a224 */ /* 0x000fe200078e0a00 */
[----:B------:R-:W-:-:S05]  /*0520*/  @!P1 LOP3.LUT R0, RZ, R6, RZ, 0x33, !PT ;  /* 0x00000006ff009212 */ /* 0x000fca00078e33ff */
[----:B------:R-:W-:Y:S02]  /*0530*/  IMAD.MOV R3, RZ, RZ, -R0 ;  /* 0x000000ffff037224 */ /* 0x000fe400078e0a00 */
[----:B------:R-:W-:Y:S02]  /*0540*/  IMAD.SHL.U32 R22, R0, 0x40, RZ ;  /* 0x0000004000167824 */ /* 0x000fe400078e00ff */
[----:B------:R-:W-:-:S04]  /*0550*/  IMAD R3, R6, R3, R13 ;  /* 0x0000000306037224 */ /* 0x000fc800078e020d */
[----:B------:R-:W-:Y:S01]  /*0560*/  IMAD.IADD R3, R2, 0x1, R3 ;  /* 0x0000000102037824 */ /* 0x000fe200078e0203 */
[----:B------:R-:W-:-:S05]  /*0570*/  LOP3.LUT R2, R14, 0x1f, RZ, 0xc0, !PT ;  /* 0x0000001f0e027812 */ /* 0x000fca00078ec0ff */
[----:B------:R-:W-:Y:S01]  /*0580*/  IMAD R16, R3, 0x20, R2 ;  /* 0x0000002003107824 */ /* 0x000fe200078e0202 */
[C---:B------:R-:W-:Y:S02]  /*0590*/  LOP3.LUT R3, R29.reuse, 0x8, RZ, 0xfc, !PT ;  /* 0x000000081d037812 */ /* 0x040fe400078efcff */
[C---:B------:R-:W-:Y:S02]  /*05a0*/  LOP3.LUT R2, R29.reuse, 0xc, RZ, 0xfc, !PT ;  /* 0x0000000c1d027812 */ /* 0x040fe400078efcff */
[----:B------:R0:W-:Y:S01]  /*05b0*/  STL [R1+0x884], R16 ;  /* 0x0008841001007387 */ /* 0x0001e20000100800 */
[C---:B------:R-:W-:Y:S02]  /*05c0*/  LOP3.LUT R3, R29.reuse, 0x14, RZ, 0xfc, !PT ;  /* 0x000000141d037812 */ /* 0x040fe400078efcff */
[C---:B------:R-:W-:Y:S01]  /*05d0*/  LOP3.LUT R2, R29.reuse, 0x18, RZ, 0xfc, !PT ;  /* 0x000000181d027812 */ /* 0x040fe200078efcff */
[----:B------:R0:W-:Y:S01]  /*05e0*/  STL [R1+0x160], R22 ;  /* 0x0001601601007387 */ /* 0x0001e20000100800 */
[----:B------:R-:W-:-:S02]  /*05f0*/  LOP3.LUT R3, R29, 0x20, RZ, 0xfc, !PT ;  /* 0x000000201d037812 */ /* 0x000fc400078efcff */
[C---:B------:R-:W-:Y:S02]  /*0600*/  LOP3.LUT R2, R29.reuse, 0x24, RZ, 0xfc, !PT ;  /* 0x000000241d027812 */ /* 0x040fe400078efcff */
[C---:B------:R-:W-:Y:S02]  /*0610*/  LOP3.LUT R3, R29.reuse, 0x2c, RZ, 0xfc, !PT ;  /* 0x0000002c1d037812 */ /* 0x040fe400078efcff */
[C---:B------:R-:W-:Y:S02]  /*0620*/  LOP3.LUT R2, R29.reuse, 0x30, RZ, 0xfc, !PT ;  /* 0x000000301d027812 */ /* 0x040fe400078efcff */
[C---:B------:R-:W-:Y:S02]  /*0630*/  LOP3.LUT R3, R29.reuse, 0x38, RZ, 0xfc, !PT ;  /* 0x000000381d037812 */ /* 0x040fe400078efcff */
[----:B------:R-:W-:Y:S01]  /*0640*/  LOP3.LUT R2, R29, 0x3c, RZ, 0xfc, !PT ;  /* 0x0000003c1d027812 */ /* 0x000fe200078efcff */
[----:B0-----:R-:W-:Y:S06]  /*0650*/  @P0 BRA `(.L_x_0) ;  /* 0x0000000000300947 */ /* 0x001fec0003800000 */
[C---:B------:R-:W-:Y:S01]  /*0660*/  IMAD.SHL.U32 R3, R14.reuse, 0x2, RZ ;  /* 0x000000020e037824 */ /* 0x040fe200078e00ff */
[C---:B------:R-:W-:Y:S01]  /*0670*/  LOP3.LUT R2, R14.reuse, 0x40, RZ, 0xc0, !PT ;  /* 0x000000400e027812 */ /* 0x040fe200078ec0ff */
[----:B------:R-:W-:Y:S01]  /*0680*/  IMAD.SHL.U32 R0, R14, 0x8, RZ ;  /* 0x000000080e007824 */ /* 0x000fe200078e00ff */
[----:B------:R-:W-:Y:S01]  /*0690*/  CS2R R8, SRZ ;  /* 0x0000000000087805 */ /* 0x000fe2000001ff00 */
[----:B------:R-:W-:Y:S01]  /*06a0*/  IMAD.MOV.U32 R6, RZ, RZ, RZ ;  /* 0x000000ffff067224 */ /* 0x000fe200078e00ff */
[----:B------:R-:W-:Y:S01]  /*06b0*/  STL [R1+0x880], R3 ;  /* 0x0008800301007387 */ /* 0x000fe20000100800 */
[----:B------:R-:W-:-:S03]  /*06c0*/  CS2R R4, SRZ ;  /* 0x0000000000047805 */ /* 0x000fc6000001ff00 */
[----:B------:R0:W-:Y:S04]  /*06d0*/  STL [R1+0x88c], R0 ;  /* 0x00088c0001007387 */ /* 0x0001e80000100800 */
[----:B------:R1:W-:Y:S01]  /*06e0*/  STL [R1+0x888], R2 ;  /* 0x0008880201007387 */ /* 0x0003e20000100800 */
[----:B0-----:R-:W-:Y:S01]  /*06f0*/  IMAD.MOV.U32 R0, RZ, RZ, RZ ;  /* 0x000000ffff007224 */ /* 0x001fe200078e00ff */
[----:B-1----:R-:W-:Y:S01]  /*0700*/  CS2R R2, SRZ ;  /* 0x0000000000027805 */ /* 0x002fe2000001ff00 */
[----:B------:R-:W-:Y:S06]  /*0710*/  BRA `(.L_x_1) ;  /* 0x000001b000c47947 */ /* 0x000fec0003800000 */
.L_x_0:
[----:B------:R-:W-:Y:S01]  /*0720*/  IABS R7, R8 ;  /* 0x0000000800077213 */ /* 0x000fe20000000000 */
[----:B------:R-:W-:Y:S01]  /*0730*/  IMAD.MOV.U32 R2, RZ, RZ, RZ ;  /* 0x000000ffff027224 */ /* 0x000fe200078e00ff */
[----:B------:R-:W-:Y:S01]  /*0740*/  IABS R6, R9 ;  /* 0x0000000900067213 */ /* 0x000fe20000000000 */
[----:B------:R-:W-:Y:S01]  /*0750*/  VIADD R13, R22, 0x3c ;  /* 0x0000003c160d7836 */ /* 0x000fe20000000000 */
[----:B------:R-:W0:Y:S01]  /*0760*/  I2F.RP R10, R7 ;  /* 0x00000007000a7306 */ /* 0x000e220000209400 */
[----:B------:R-:W-:Y:S01]  /*0770*/  IABS R12, R16 ;  /* 0x00000010000c7213 */ /* 0x000fe20000000000 */
[----:B------:R1:W-:Y:S01]  /*0780*/  STL [R1+0xa1c], R9 ;  /* 0x000a1c0901007387 */ /* 0x0003e20000100800 */
[----:B------:R-:W-:Y:S01]  /*0790*/  ISETP.GE.AND P4, PT, R16, RZ, PT ;  /* 0x000000ff1000720c */ /* 0x000fe20003f86270 */
[----:B------:R-:W-:Y:S01]  /*07a0*/  ULDC UR6, c[0x0][0x238] ;  /* 0x00008e0000067ab9 */ /* 0x000fe20000000800 */
[----:B------:R-:W-:Y:S01]  /*07b0*/  ISETP.NE.AND P5, PT, R8, RZ, PT ;  /* 0x000000ff0800720c */ /* 0x000fe20003fa5270 */
[----:B------:R-:W-:Y:S01]  /*07c0*/  ULDC UR4, c[0x0][0x234] ;  /* 0x00008d0000047ab9 */ /* 0x000fe20000000800 */
[----:B------:R-:W-:Y:S01]  /*07d0*/  LOP3.LUT R29, R29, 0xfc, RZ, 0xfc, !PT ;  /* 0x000000fc1d1d7812 */ /* 0x000fe200078efcff */
[----:B------:R-:W2:Y:S01]  /*07e0*/  I2F.RP R11, R6 ;  /* 0x00000006000b7306 */ /* 0x000ea20000209400 */
[----:B------:R-:W-:Y:S01]  /*07f0*/  ULDC.64 UR12, c[0x0][0x218] ;  /* 0x00008600000c7ab9 */ /* 0x000fe20000000a00 */
[----:B------:R-:W-:-:S06]  /*0800*/  ULDC.64 UR10, c[0x0][0x210] ;  /* 0x00008400000a7ab9 */ /* 0x000fcc0000000a00 */
[----:B0-----:R-:W0:Y:S08]  /*0810*/  MUFU.RCP R10, R10 ;  /* 0x0000000a000a7308 */ /* 0x001e300000001000 */
[----:B--2---:R2:W3:Y:S01]  /*0820*/  MUFU.RCP R0, R11 ;  /* 0x0000000b00007308 */ /* 0x0044e20000001000 */
[----:B0-----:R-:W-:Y:S01]  /*0830*/  VIADD R3, R10, 0xffffffe ;  /* 0x0ffffffe0a037836 */ /* 0x001fe20000000000 */
[----:B------:R-:W-:Y:S01]  /*0840*/  IABS R10, R13 ;  /* 0x0000000d000a7213 */ /* 0x000fe20000000000 */
[----:B--2---:R-:W-:-:S05]  /*0850*/  VIADD R11, R22, 0x3d ;  /* 0x0000003d160b7836 */ /* 0x004fca0000000000 */
[----:B------:R-:W0:Y:S01]  /*0860*/  F2I.FTZ.U32.TRUNC.NTZ R3, R3 ;  /* 0x0000000300037305 */ /* 0x000e22000021f000 */
[----:B---3--:R-:W-:-:S07]  /*0870*/  VIADD R4, R0, 0xffffffe ;  /* 0x0ffffffe00047836 */ /* 0x008fce0000000000 */
[----:B------:R2:W3:Y:S01]  /*0880*/  F2I.FTZ.U32.TRUNC.NTZ R5, R4 ;  /* 0x0000000400057305 */ /* 0x0004e2000021f000 */
[----:B0-----:R-:W-:Y:S02]  /*0890*/  IMAD.MOV R0, RZ, RZ, -R3 ;  /* 0x000000ffff007224 */ /* 0x001fe400078e0a03 */
[----:B--2---:R-:W-:Y:S02]  /*08a0*/  IMAD.MOV.U32 R4, RZ, RZ, RZ ;  /* 0x000000ffff047224 */ /* 0x004fe400078e00ff */
[----:B------:R-:W-:-:S04]  /*08b0*/  IMAD R0, R0, R7, RZ ;  /* 0x0000000700007224 */ /* 0x000fc800078e02ff */
[----:B------:R-:W-:-:S04]  /*08c0*/  IMAD.HI.U32 R0, R3, R0, R2 ;  /* 0x0000000003007227 */ /* 0x000fc800078e0002 */
[----:B---3--:R-:W-:Y:S02]  /*08d0*/  IMAD.MOV R2, RZ, RZ, -R5 ;  /* 0x000000ffff027224 */ /* 0x008fe400078e0a05 */
[----:B------:R-:W-:-:S04]  /*08e0*/  IMAD.HI.U32 R0, R0, R12, RZ ;  /* 0x0000000c00007227 */ /* 0x000fc800078e00ff */
[----:B------:R-:W-:Y:S02]  /*08f0*/  IMAD.MOV R3, RZ, RZ, -R0 ;  /* 0x000000ffff037224 */ /* 0x000fe400078e0a00 */
[----:B------:R-:W-:Y:S02]  /*0900*/  VIADD R0, R22, 0x3f ;  /* 0x0000003f16007836 */ /* 0x000fe40000000000 */
[----:B------:R-:W-:Y:S02]  /*0910*/  IMAD R2, R2, R6, RZ ;  /* 0x0000000602027224 */ /* 0x000fe400078e02ff */
[----:B------:R-:W-:Y:S01]  /*0920*/  IMAD R12, R7, R3, R12 ;  /* 0x00000003070c7224 */ /* 0x000fe200078e020c */
[----:B------:R-:W-:Y:S01]  /*0930*/  IABS R14, R0 ;  /* 0x00000000000e7213 */ /* 0x000fe20000000000 */
[----:B------:R-:W-:Y:S01]  /*0940*/  IMAD.HI.U32 R5, R5, R2, R4 ;  /* 0x0000000205057227 */ /* 0x000fe200078e0004 */
[----:B------:R-:W-:Y:S02]  /*0950*/  ISETP.GE.AND P6, PT, R0, RZ, PT ;  /* 0x000000ff0000720c */ /* 0x000fe40003fc6270 */
[----:B------:R-:W-:Y:S01]  /*0960*/  ISETP.GT.U32.AND P0, PT, R7, R12, PT ;  /* 0x0000000c0700720c */ /* 0x000fe20003f04070 */
[----:B------:R-:W-:-:S02]  /*0970*/  VIADD R2, R22, 0x3e ;  /* 0x0000003e16027836 */ /* 0x000fc40000000000 */
[----:B------:R-:W-:-:S03]  /*0980*/  IMAD.HI.U32 R3, R5, R14, RZ ;  /* 0x0000000e05037227 */ /* 0x000fc600078e00ff */
[----:B------:R-:W-:Y:S01]  /*0990*/  IABS R4, R2 ;  /* 0x0000000200047213 */ /* 0x000fe20000000000 */
[----:B------:R-:W-:Y:S01]  /*09a0*/  IMAD.MOV R3, RZ, RZ, -R3 ;  /* 0x000000ffff037224 */ /* 0x000fe200078e0a03 */
[----:B------:R-:W-:-:S03]  /*09b0*/  ISETP.GE.AND P1, PT, R2, RZ, PT ;  /* 0x000000ff0200720c */ /* 0x000fc60003f26270 */
[----:B------:R-:W-:Y:S02]  /*09c0*/  IMAD R14, R6, R3, R14 ;  /* 0x00000003060e7224 */ /* 0x000fe400078e020e */
[----:B------:R-:W-:Y:S01]  /*09d0*/  @!P0 IMAD.IADD R12, R12, 0x1, -R7 ;  /* 0x000000010c0c8824 */ /* 0x000fe200078e0a07 */
[----:B------:R-:W-:Y:S01]  /*09e0*/  ISETP.GE.AND P0, PT, R11, RZ, PT ;  /* 0x000000ff0b00720c */ /* 0x000fe20003f06270 */
[----:B------:R-:W-:Y:S01]  /*09f0*/  IMAD.MOV.U32 R0, RZ, RZ, R4 ;  /* 0x000000ffff007224 */ /* 0x000fe200078e0004 */
[----:B------:R-:W-:Y:S01]  /*0a00*/  ISETP.GT.U32.AND P3, PT, R6, R14, PT ;  /* 0x0000000e0600720c */ /* 0x000fe20003f64070 */
[----:B------:R-:W-:Y:S01]  /*0a10*/  VIADD R4, R22, 0x3b ;  /* 0x0000003b16047836 */ /* 0x000fe20000000000 */
[----:B------:R-:W-:Y:S01]  /*0a20*/  ISETP.GT.U32.AND P2, PT, R7, R12, PT ;  /* 0x0000000c0700720c */ /* 0x000fe20003f44070 */
[----:B------:R-:W-:Y:S01]  /*0a30*/  IMAD.HI.U32 R2, R5, R0, RZ ;  /* 0x0000000005027227 */ /* 0x000fe200078e00ff */
[----:B------:R-:W-:Y:S02]  /*0a40*/  IABS R11, R11 ;  /* 0x0000000b000b7213 */ /* 0x000fe40000000000 */
[----:B------:R-:W-:Y:S01]  /*0a50*/  IABS R3, R4 ;  /* 0x0000000400037213 */ /* 0x000fe20000000000 */
[----:B------:R-:W-:-:S02]  /*0a60*/  IMAD.MOV R2, RZ, RZ, -R2 ;  /* 0x000000ffff027224 */ /* 0x000fc400078e0a02 */
[----:B------:R-:W-:-:S04]  /*0a70*/  IMAD.HI.U32 R15, R5, R11, RZ ;  /* 0x0000000b050f7227 */ /* 0x000fc800078e00ff */
[----:B------:R-:W-:Y:S02]  /*0a80*/  IMAD R0, R6, R2, R0 ;  /* 0x0000000206007224 */ /* 0x000fe400078e0200 */
[----:B------:R-:W-:Y:S02]  /*0a90*/  @!P3 IMAD.IADD R14, R14, 0x1, -R6 ;  /* 0x000000010e0eb824 */ /* 0x000fe400078e0a06 */
[----:B------:R-:W-:Y:S01]  /*0aa0*/  @!P2 IMAD.IADD R12, R12, 0x1, -R7 ;  /* 0x000000010c0ca824 */ /* 0x000fe200078e0a07 */
[C---:B------:R-:W-:Y:S01]  /*0ab0*/  ISETP.GT.U32.AND P2, PT, R6.reuse, R0, PT ;  /* 0x000000000600720c */ /* 0x040fe20003f44070 */
[----:B------:R-:W-:Y:S01]  /*0ac0*/  IMAD.HI.U32 R7, R5, R10, RZ ;  /* 0x0000000a05077227 */ /* 0x000fe200078e00ff */
[----:B------:R-:W-:-:S03]  /*0ad0*/  ISETP.GT.U32.AND P3, PT, R6, R14, PT ;  /* 0x0000000e0600720c */ /* 0x000fc60003f64070 */
[----:B------:R-:W-:-:S04]  /*0ae0*/  IMAD.HI.U32 R2, R5, R3, RZ ;  /* 0x0000000305027227 */ /* 0x000fc800078e00ff */
[----:B------:R-:W-:Y:S02]  /*0af0*/  IMAD.MOV R7, RZ, RZ, -R7 ;  /* 0x000000ffff077224 */ /* 0x000fe400078e0a07 */
[----:B------:R-:W-:Y:S02]  /*0b00*/  IMAD.MOV R15, RZ, RZ, -R15 ;  /* 0x000000ffff0f7224 */ /* 0x000fe400078e0a0f */
[----:B------:R-:W-:Y:S02]  /*0b10*/  IMAD.MOV R2, RZ, RZ, -R2 ;  /* 0x000000ffff027224 */ /* 0x000fe400078e0a02 */
[----:B------:R-:W-:Y:S02]  /*0b20*/  IMAD R10, R6, R7, R10 ;  /* 0x00000007060a7224 */ /* 0x000fe400078e020a */
[--C-:B------:R-:W-:Y:S02]  /*0b30*/  @!P2 IMAD.IADD R0, R0, 0x1, -R6.reuse ;  /* 0x000000010000a824 */ /* 0x100fe400078e0a06 */
[----:B------:R-:W-:Y:S01]  /*0b40*/  @!P3 IMAD.IADD R14, R14, 0x1, -R6 ;  /* 0x000000010e0eb824 */ /* 0x000fe200078e0a06 */
[----:B------:R-:W-:Y:S01]  /*0b50*/  ISETP.GE.AND P3, PT, R13, RZ, PT ;  /* 0x000000ff0d00720c */ /* 0x000fe20003f66270 */
[----:B------:R-:W-:Y:S01]  /*0b60*/  @!P4 IMAD.MOV R12, RZ, RZ, -R12 ;  /* 0x000000ffff0cc224 */ /* 0x000fe200078e0a0c */
[----:B------:R-:W-:Y:S01]  /*0b70*/  @!P5 LOP3.LUT R12, RZ, R8, RZ, 0x33, !PT ;  /* 0x00000008ff0cd212 */ /* 0x000fe200078e33ff */
[C---:B------:R-:W-:Y:S01]  /*0b80*/  IMAD R11, R6.reuse, R15, R11 ;  /* 0x0000000f060b7224 */ /* 0x040fe200078e020b */
[C---:B------:R-:W-:Y:S01]  /*0b90*/  ISETP.GT.U32.AND P2, PT, R6.reuse, R0, PT ;  /* 0x000000000600720c */ /* 0x040fe20003f44070 */
[C---:B------:R-:W-:Y:S01]  /*0ba0*/  IMAD R3, R6.reuse, R2, R3 ;  /* 0x0000000206037224 */ /* 0x040fe200078e0203 */
[C---:B------:R-:W-:Y:S01]  /*0bb0*/  ISETP.GT.U32.AND P5, PT, R6.reuse, R10, PT ;  /* 0x0000000a0600720c */ /* 0x040fe20003fa4070 */
[----:B-1----:R-:W-:Y:S01]  /*0bc0*/  IMAD.MOV.U32 R9, RZ, RZ, R14 ;  /* 0x000000ffff097224 */ /* 0x002fe200078e000e */
[----:B------:R-:W-:Y:S01]  /*0bd0*/  ISETP.GT.U32.AND P4, PT, R6, R11, PT ;  /* 0x0000000b0600720c */ /* 0x000fe20003f84070 */
[----:B------:R-:W-:Y:S01]  /*0be0*/  VIADD R7, R22, 0x3a ;  /* 0x0000003a16077836 */ /* 0x000fe20000000000 */
[----:B------:R-:W-:Y:S01]  /*0bf0*/  STL [R1+0x99c], R12 ;  /* 0x00099c0c01007387 */ /* 0x000fe20000100800 */
[----:B------:R-:W-:Y:S01]  /*0c00*/  @!P6 IMAD.MOV R9, RZ, RZ, -R9 ;  /* 0x000000ffff09e224 */ /* 0x000fe200078e0a09 */
[----:B------:R-:W-:Y:S01]  /*0c10*/  ISETP.GT.U32.AND P6, PT, R6, R3, PT ;  /* 0x000000030600720c */ /* 0x000fe20003fc4070 */
[----:B------:R-:W-:Y:S01]  /*0c20*/  VIADD R8, R22, 0x39 ;  /* 0x0000003916087836 */ /* 0x000fe20000000000 */
[----:B------:R-:W-:-:S02]  /*0c30*/  IABS R2, R7 ;  /* 0x0000000700027213 */ /* 0x000fc40000000000 */
[----:B------:R0:W-:Y:S01]  /*0c40*/  STL [R1+0xe0], R9 ;  /* 0x0000e00901007387 */ /* 0x0001e20000100800 */
[----:B------:R-:W-:Y:S01]  /*0c50*/  @!P2 IMAD.IADD R0, R0, 0x1, -R6 ;  /* 0x000000010000a824 */ /* 0x000fe200078e0a06 */
[----:B------:R-:W-:Y:S01]  /*0c60*/  IABS R17, R8 ;  /* 0x0000000800117213 */ /* 0x000fe20000000000 */
[----:B------:R-:W-:Y:S01]  /*0c70*/  IMAD.HI.U32 R13, R5, R2, RZ ;  /* 0x00000002050d7227 */ /* 0x000fe200078e00ff */
[----:B------:R-:W-:-:S03]  /*0c80*/  ISETP.GE.AND P2, PT, R4, RZ, PT ;  /* 0x000000ff0400720c */ /* 0x000fc60003f46270 */
[--C-:B------:R-:W-:Y:S02]  /*0c90*/  @!P5 IMAD.IADD R10, R10, 0x1, -R6.reuse ;  /* 0x000000010a0ad824 */ /* 0x100fe400078e0a06 */
[----:B------:R-:W-:Y:S02]  /*0ca0*/  IMAD.MOV R13, RZ, RZ, -R13 ;  /* 0x000000ffff0d7224 */ /* 0x000fe400078e0a0d */
[----:B------:R-:W-:Y:S01]  /*0cb0*/  @!P4 IMAD.IADD R11, R11, 0x1, -R6 ;  /* 0x000000010b0bc824 */ /* 0x000fe200078e0a06 */
[----:B------:R-:W-:Y:S01]  /*0cc0*/  ISETP.GE.AND P4, PT, R7, RZ, PT ;  /* 0x000000ff0700720c */ /* 0x000fe20003f86270 */
[----:B0-----:R-:W-:Y:S02]  /*0cd0*/  IMAD.MOV.U32 R9, RZ, RZ, R0 ;  /* 0x000000ffff097224 */ /* 0x001fe400078e0000 */
[----:B------:R-:W-:Y:S01]  /*0ce0*/  @!P6 IMAD.IADD R3, R3, 0x1, -R6 ;  /* 0x000000010303e824 */ /* 0x000fe200078e0a06 */
[C---:B------:R-:W-:Y:S01]  /*0cf0*/  ISETP.GT.U32.AND P6, PT, R6.reuse, R10, PT ;  /* 0x0000000a0600720c */ /* 0x040fe20003fc4070 */
[C---:B------:R-:W-:Y:S01]  /*0d00*/  IMAD R0, R6.reuse, R13, R2 ;  /* 0x0000000d06007224 */ /* 0x040fe200078e0202 */
[----:B------:R-:W-:Y:S01]  /*0d10*/  ISETP.GT.U32.AND P5, PT, R6, R11, PT ;  /* 0x0000000b0600720c */ /* 0x000fe20003fa4070 */
[----:B------:R-:W-:-:S04]  /*0d20*/  IMAD.HI.U32 R13, R5, R17, RZ ;  /* 0x00000011050d7227 */ /* 0x000fc800078e00ff */
[----:B------:R-:W-:Y:S02]  /*0d30*/  IMAD.MOV R13, RZ, RZ, -R13 ;  /* 0x000000ffff0d7224 */ /* 0x000fe400078e0a0d */
[----:B------:R-:W-:Y:S01]  /*0d40*/  @!P1 IMAD.MOV R9, RZ, RZ, -R9 ;  /* 0x000000ffff099224 */ /* 0x000fe200078e0a09 */
[C---:B------:R-:W-:Y:S01]  /*0d50*/  ISETP.GT.U32.AND P1, PT, R6.reuse, R3, PT ;  /* 0x000000030600720c */ /* 0x040fe20003f24070 */
[----:B------:R-:W-:Y:S02]  /*0d60*/  IMAD R17, R6, R13, R17 ;  /* 0x0000000d06117224 */ /* 0x000fe400078e0211 */
[--C-:B------:R-:W-:Y:S01]  /*0d70*/  @!P6 IMAD.IADD R10, R10, 0x1, -R6.reuse ;  /* 0x000000010a0ae824 */ /* 0x100fe200078e0a06 */
[----:B------:R0:W-:Y:S01]  /*0d80*/  STL [R1+0xdc], R9 ;  /* 0x0000dc0901007387 */ /* 0x0001e20000100800 */
[----:B------:R-:W-:Y:S01]  /*0d90*/  @!P5 IMAD.IADD R11, R11, 0x1, -R6 ;  /* 0x000000010b0bd824 */ /* 0x000fe200078e0a06 */
[----:B------:R-:W-:Y:S01]  /*0da0*/  ISETP.GT.U32.AND P6, PT, R6, R17, PT ;  /* 0x000000110600720c */ /* 0x000fe20003fc4070 */
[----:B------:R-:W-:Y:S01]  /*0db0*/  VIADD R4, R22, 0x38 ;  /* 0x0000003816047836 */ /* 0x000fe20000000000 */
[----:B------:R-:W-:Y:S01]  /*0dc0*/  ISETP.GT.U32.AND P5, PT, R6, R0, PT ;  /* 0x000000000600720c */ /* 0x000fe20003fa4070 */
[----:B------:R-:W-:-:S02]  /*0dd0*/  VIADD R2, R22, 0x37 ;  /* 0x0000003716027836 */ /* 0x000fc40000000000 */
[----:B------:R-:W-:Y:S01]  /*0de0*/  VIADD R7, R22, 0x36 ;  /* 0x0000003616077836 */ /* 0x000fe20000000000 */
[----:B------:R-:W-:Y:S01]  /*0df0*/  IABS R16, R4 ;  /* 0x0000000400107213 */ /* 0x000fe20000000000 */
[----:B------:R-:W-:Y:S01]  /*0e00*/  @!P1 IMAD.IADD R3, R3, 0x1, -R6 ;  /* 0x0000000103039824 */ /* 0x000fe200078e0a06 */
[----:B------:R-:W-:Y:S01]  /*0e10*/  IABS R15, R2 ;  /* 0x00000002000f7213 */ /* 0x000fe20000000000 */
[----:B0-----:R-:W-:Y:S01]  /*0e20*/  IMAD.MOV.U32 R9, RZ, RZ, R11 ;  /* 0x000000ffff097224 */ /* 0x001fe200078e000b */
[----:B------:R-:W-:Y:S01]  /*0e30*/  IABS R14, R7 ;  /* 0x00000007000e7213 */ /* 0x000fe20000000000 */
[----:B------:R-:W-:Y:S01]  /*0e40*/  IMAD.HI.U32 R13, R5, R16, RZ ;  /* 0x00000010050d7227 */ /* 0x000fe200078e00ff */
[----:B------:R-:W-:-:S03]  /*0e50*/  ISETP.GE.AND P1, PT, R8, RZ, PT ;  /* 0x000000ff0800720c */ /* 0x000fc60003f26270 */
[----:B------:R-:W-:Y:S02]  /*0e60*/  @!P6 IMAD.IADD R17, R17, 0x1, -R6 ;  /* 0x000000011111e824 */ /* 0x000fe400078e0a06 */
[----:B------:R-:W-:-:S03]  /*0e70*/  IMAD.HI.U32 R8, R5, R15, RZ ;  /* 0x0000000f05087227 */ /* 0x000fc600078e00ff */
[----:B------:R-:W-:Y:S01]  /*0e80*/  ISETP.GT.U32.AND P6, PT, R6, R17, PT ;  /* 0x000000110600720c */ /* 0x000fe20003fc4070 */
[----:B------:R-:W-:Y:S01]  /*0e90*/  @!P5 IMAD.IADD R0, R0, 0x1, -R6 ;  /* 0x000000010000d824 */ /* 0x000fe200078e0a06 */
[----:B------:R-:W-:Y:S01]  /*0ea0*/  ISETP.GE.AND P5, PT, R4, RZ, PT ;  /* 0x000000ff0400720c */ /* 0x000fe20003fa6270 */
[----:B------:R-:W-:Y:S02]  /*0eb0*/  @!P0 IMAD.MOV R9, RZ, RZ, -R9 ;  /* 0x000000ffff098224 */ /* 0x000fe400078e0a09 */
[----:B------:R-:W-:Y:S01]  /*0ec0*/  IMAD.HI.U32 R4, R5, R14, RZ ;  /* 0x0000000e05047227 */ /* 0x000fe200078e00ff */
[----:B------:R-:W-:Y:S02]  /*0ed0*/  ISETP.GT.U32.AND P0, PT, R6, R0, PT ;  /* 0x000000000600720c */ /* 0x000fe40003f04070 */
[----:B------:R0:W-:Y:S01]  /*0ee0*/  STL [R1+0xd8], R9 ;  /* 0x0000d80901007387 */ /* 0x0001e20000100800 */
[----:B------:R-:W-:Y:S02]  /*0ef0*/  IMAD.MOV R13, RZ, RZ, -R13 ;  /* 0x000000ffff0d7224 */ /* 0x000fe400078e0a0d */
[----:B------:R-:W-:-:S02]  /*0f00*/  IMAD.MOV R8, RZ, RZ, -R8 ;  /* 0x000000ffff087224 */ /* 0x000fc400078e0a08 */
[C---:B------:R-:W-:Y:S02]  /*0f10*/  IMAD R16, R6.reuse, R13, R16 ;  /* 0x0000000d06107224 */ /* 0x040fe400078e0210 */
[----:B------:R-:W-:Y:S02]  /*0f20*/  IMAD.MOV R4, RZ, RZ, -R4 ;  /* 0x000000ffff047224 */ /* 0x000fe400078e0a04 */
[C---:B------:R-:W-:Y:S02]  /*0f30*/  IMAD R15, R6.reuse, R8, R15 ;  /* 0x00000008060f7224 */ /* 0x040fe400078e020f */
[----:B0-----:R-:W-:Y:S02]  /*0f40*/  IMAD.MOV.U32 R9, RZ, RZ, R10 ;  /* 0x000000ffff097224 */ /* 0x001fe400078e000a */
[C---:B------:R-:W-:Y:S02]  /*0f50*/  IMAD R14, R6.reuse, R4, R14 ;  /* 0x00000004060e7224 */ /* 0x040fe400078e020e */
[----:B------:R-:W-:Y:S01]  /*0f60*/  @!P3 IMAD.MOV R9, RZ, RZ, -R9 ;  /* 0x000000ffff09b224 */ /* 0x000fe200078e0a09 */
[C---:B------:R-:W-:Y:S01]  /*0f70*/  ISETP.GT.U32.AND P3, PT, R6.reuse, R16, PT ;  /* 0x000000100600720c */ /* 0x040fe20003f64070 */
[----:B------:R-:W-:Y:S01]  /*0f80*/  @!P2 IMAD.MOV R3, RZ, RZ, -R3 ;  /* 0x000000ffff03a224 */ /* 0x000fe200078e0a03 */
[C---:B------:R-:W-:Y:S01]  /*0f90*/  ISETP.GT.U32.AND P2, PT, R6.reuse, R15, PT ;  /* 0x0000000f0600720c */ /* 0x040fe20003f44070 */
[----:B------:R-:W-:Y:S01]  /*0fa0*/  @!P6 IMAD.IADD R17, R17, 0x1, -R6 ;  /* 0x000000011111e824 */ /* 0x000fe200078e0a06 */
[----:B------:R-:W-:Y:S01]  /*0fb0*/  ISETP.GT.U32.AND P6, PT, R6, R14, PT ;  /* 0x0000000e0600720c */ /* 0x000fe20003fc4070 */
[C---:B------:R-:W-:Y:S01]  /*0fc0*/  VIADD R4, R22.reuse, 0x35 ;  /* 0x0000003516047836 */ /* 0x040fe20000000000 */
[----:B------:R0:W-:Y:S01]  /*0fd0*/  STL [R1+0xd4], R9 ;  /* 0x0000d40901007387 */ /* 0x0001e20000100800 */
[----:B------:R-:W-:-:S02]  /*0fe0*/  VIADD R8, R22, 0x34 ;  /* 0x0000003416087836 */ /* 0x000fc40000000000 */
[--C-:B------:R-:W-:Y:S01]  /*0ff0*/  @!P0 IMAD.IADD R0, R0, 0x1, -R6.reuse ;  /* 0x0000000100008824 */ /* 0x100fe200078e0a06 */
[----:B------:R-:W-:Y:S01]  /*1000*/  ISETP.GE.AND P0, PT, R2, RZ, PT ;  /* 0x000000ff0200720c */ /* 0x000fe20003f06270 */
[----:B------:R1:W-:Y:S01]  /*1010*/  STL [R1+0xd0], R3 ;  /* 0x0000d00301007387 */ /* 0x0003e20000100800 */
[----:B------:R-:W-:Y:S01]  /*1020*/  IABS R2, R8 ;  /* 0x0000000800027213 */ /* 0x000fe20000000000 */
[--C-:B------:R-:W-:Y:S01]  /*1030*/  @!P3 IMAD.IADD R16, R16, 0x1, -R6.reuse ;  /* 0x000000011010b824 */ /* 0x100fe200078e0a06 */
[----:B------:R-:W-:Y:S01]  /*1040*/  ISETP.GE.AND P3, PT, R7, RZ, PT ;  /* 0x000000ff0700720c */ /* 0x000fe20003f66270 */
[--C-:B------:R-:W-:Y:S02]  /*1050*/  @!P2 IMAD.IADD R15, R15, 0x1, -R6.reuse ;  /* 0x000000010f0fa824 */ /* 0x100fe400078e0a06 */
[----:B------:R-:W-:Y:S01]  /*1060*/  @!P6 IMAD.IADD R14, R14, 0x1, -R6 ;  /* 0x000000010e0ee824 */ /* 0x000fe200078e0a06 */
[C---:B------:R-:W-:Y:S01]  /*1070*/  ISETP.GT.U32.AND P2, PT, R6.reuse, R16, PT ;  /* 0x000000100600720c */ /* 0x040fe20003f44070 */
[----:B0-----:R-:W-:Y:S01]  /*1080*/  IMAD.MOV.U32 R9, RZ, RZ, R0 ;  /* 0x000000ffff097224 */ /* 0x001fe200078e0000 */
[----:B------:R-:W-:Y:S01]  /*1090*/  ISETP.GT.U32.AND P6, PT, R6, R15, PT ;  /* 0x0000000f0600720c */ /* 0x000fe20003fc4070 */
[----:B------:R-:W-:Y:S01]  /*10a0*/  IMAD.HI.U32 R0, R5, R2, RZ ;  /* 0x0000000205007227 */ /* 0x000fe200078e00ff */
[----:B-1----:R-:W-:-:S03]  /*10b0*/  IABS R3, R4 ;  /* 0x0000000400037213 */ /* 0x002fc60000000000 */
[----:B------:R-:W-:Y:S02]  /*10c0*/  IMAD.MOV R0, RZ, RZ, -R0 ;  /* 0x000000ffff007224 */ /* 0x000fe400078e0a00 */
[----:B------:R-:W-:-:S04]  /*10d0*/  IMAD.HI.U32 R10, R5, R3, RZ ;  /* 0x00000003050a7227 */ /* 0x000fc800078e00ff */
[----:B------:R-:W-:Y:S02]  /*10e0*/  IMAD.MOV R10, RZ, RZ, -R10 ;  /* 0x000000ffff0a7224 */ /* 0x000fe400078e0a0a */
[C---:B------:R-:W-:Y:S02]  /*10f0*/  IMAD R2, R6.reuse, R0, R2 ;  /* 0x0000000006027224 */ /* 0x040fe400078e0202 */
[----:B------:R-:W-:Y:S02]  /*1100*/  IMAD R3, R6, R10, R3 ;  /* 0x0000000a06037224 */ /* 0x000fe400078e0203 */
[----:B------:R-:W-:Y:S02]  /*1110*/  VIADD R7, R22, 0x33 ;  /* 0x0000003316077836 */ /* 0x000fe40000000000 */
[--C-:B------:R-:W-:Y:S01]  /*1120*/  @!P2 IMAD.IADD R16, R16, 0x1, -R6.reuse ;  /* 0x000000011010a824 */ /* 0x100fe200078e0a06 */
[C---:B------:R-:W-:Y:S01]  /*1130*/  ISETP.GT.U32.AND P2, PT, R6.reuse, R3, PT ;  /* 0x000000030600720c */ /* 0x040fe20003f44070 */
[----:B------:R-:W-:Y:S01]  /*1140*/  @!P6 IMAD.IADD R15, R15, 0x1, -R6 ;  /* 0x000000010f0fe824 */ /* 0x000fe200078e0a06 */
[----:B------:R-:W-:Y:S01]  /*1150*/  ISETP.GT.U32.AND P6, PT, R6, R2, PT ;  /* 0x000000020600720c */ /* 0x000fe20003fc4070 */
[----:B------:R-:W-:Y:S01]  /*1160*/  @!P4 IMAD.MOV R9, RZ, RZ, -R9 ;  /* 0x000000ffff09c224 */ /* 0x000fe200078e0a09 */
[----:B------:R-:W-:Y:S01]  /*1170*/  IABS R18, R7 ;  /* 0x0000000700127213 */ /* 0x000fe20000000000 */
[----:B------:R-:W-:Y:S01]  /*1180*/  VIADD R10, R22, 0x32 ;  /* 0x00000032160a7836 */ /* 0x000fe20000000000 */
[----:B------:R-:W-:Y:S01]  /*1190*/  ISETP.GT.U32.AND P4, PT, R6, R14, PT ;  /* 0x0000000e0600720c */ /* 0x000fe20003f84070 */
[----:B------:R-:W-:Y:S01]  /*11a0*/  VIADD R0, R22, 0x31 ;  /* 0x0000003116007836 */ /* 0x000fe20000000000 */
[----:B------:R0:W-:Y:S01]  /*11b0*/  STL [R1+0xcc], R9 ;  /* 0x0000cc0901007387 */ /* 0x0001e20000100800 */
[----:B------:R-:W-:Y:S01]  /*11c0*/  IMAD.HI.U32 R19, R5, R18, RZ ;  /* 0x0000001205137227 */ /* 0x000fe200078e00ff */
[----:B------:R-:W-:-:S03]  /*11d0*/  IABS R13, R10 ;  /* 0x0000000a000d7213 */ /* 0x000fc60000000000 */
[----:B------:R-:W-:Y:S02]  /*11e0*/  IMAD.MOV R19, RZ, RZ, -R19 ;  /* 0x000000ffff137224 */ /* 0x000fe400078e0a13 */
[--C-:B------:R-:W-:Y:S01]  /*11f0*/  @!P2 IMAD.IADD R3, R3, 0x1, -R6.reuse ;  /* 0x000000010303a824 */ /* 0x100fe200078e0a06 */
[----:B------:R-:W-:Y:S01]  /*1200*/  ISETP.GE.AND P2, PT, R8, RZ, PT ;  /* 0x000000ff0800720c */ /* 0x000fe20003f46270 */
[----:B------:R-:W-:Y:S02]  /*1210*/  @!P6 IMAD.IADD R2, R2, 0x1, -R6 ;  /* 0x000000010202e824 */ /* 0x000fe400078e0a06 */
[----:B0-----:R-:W-:Y:S02]  /*1220*/  IMAD.MOV.U32 R9, RZ, RZ, R17 ;  /* 0x000000ffff097224 */ /* 0x001fe400078e0011 */
[C---:B------:R-:W-:Y:S01]  /*1230*/  IMAD R8, R6.reuse, R19, R18 ;  /* 0x0000001306087224 */ /* 0x040fe200078e0212 */
[C---:B------:R-:W-:Y:S01]  /*1240*/  ISETP.GT.U32.AND P6, PT, R6.reuse, R2, PT ;  /* 0x000000020600720c */ /* 0x040fe20003fc4070 */
[----:B------:R-:W-:Y:S01]  /*1250*/  @!P1 IMAD.MOV R9, RZ, RZ, -R9 ;  /* 0x000000ffff099224 */ /* 0x000fe200078e0a09 */
[----:B------:R-:W-:Y:S01]  /*1260*/  ISETP.GT.U32.AND P1, PT, R6, R3, PT ;  /* 0x000000030600720c */ /* 0x000fe20003f24070 */
[----:B------:R-:W-:Y:S01]  /*1270*/  @!P4 IMAD.IADD R14, R14, 0x1, -R6 ;  /* 0x000000010e0ec824 */ /* 0x000fe200078e0a06 */
[----:B------:R-:W-:Y:S01]  /*1280*/  ISETP.GE.AND P4, PT, R4, RZ, PT ;  /* 0x000000ff0400720c */ /* 0x000fe20003f86270 */
[----:B------:R-:W-:Y:S01]  /*1290*/  IMAD.HI.U32 R11, R5, R13, RZ ;  /* 0x0000000d050b7227 */ /* 0x000fe200078e00ff */
[----:B------:R0:W-:Y:S01]  /*12a0*/  STL [R1+0xc8], R9 ;  /* 0x0000c80901007387 */ /* 0x0001e20000100800 */
[----:B------:R-:W-:-:S02]  /*12b0*/  IABS R4, R0 ;  /* 0x0000000000047213 */ /* 0x000fc40000000000 */
[----:B------:R-:W-:Y:S01]  /*12c0*/  @!P5 IMAD.MOV R16, RZ, RZ, -R16 ;  /* 0x000000ffff10d224 */ /* 0x000fe200078e0a10 */
[C---:B------:R-:W-:Y:S01]  /*12d0*/  ISETP.GT.U32.AND P5, PT, R6.reuse, R8, PT ;  /* 0x000000080600720c */ /* 0x040fe20003fa4070 */
[----:B------:R-:W-:Y:S02]  /*12e0*/  IMAD.MOV R11, RZ, RZ, -R11 ;  /* 0x000000ffff0b7224 */ /* 0x000fe400078e0a0b */
[----:B------:R-:W-:Y:S01]  /*12f0*/  IMAD.MOV.U32 R12, RZ, RZ, R15 ;  /* 0x000000ffff0c7224 */ /* 0x000fe200078e000f */
[----:B------:R-:W-:Y:S01]  /*1300*/  STL [R1+0xc4], R16 ;  /* 0x0000c41001007387 */ /* 0x000fe20000100800 */
[----:B------:R-:W-:Y:S02]  /*1310*/  IMAD R13, R6, R11, R13 ;  /* 0x0000000b060d7224 */ /* 0x000fe400078e020d */
[----:B0-----:R-:W-:Y:S02]  /*1320*/  IMAD.MOV.U32 R9, RZ, RZ, R14 ;  /* 0x000000ffff097224 */ /* 0x001fe400078e000e */
[----:B------:R-:W-:Y:S01]  /*1330*/  @!P0 IMAD.MOV R12, RZ, RZ, -R12 ;  /* 0x000000ffff0c8224 */ /* 0x000fe200078e0a0c */
[----:B------:R-:W-:Y:S01]  /*1340*/  ISETP.GE.AND P0, PT, R7, RZ, PT ;  /* 0x000000ff0700720c */ /* 0x000fe20003f06270 */
[----:B------:R-:W-:Y:S01]  /*1350*/  @!P3 IMAD.MOV R9, RZ, RZ, -R9 ;  /* 0x000000ffff09b224 */ /* 0x000fe200078e0a09 */
[----:B------:R-:W-:Y:S01]  /*1360*/  ISETP.GE.AND P3, PT, R10, RZ, PT ;  /* 0x000000ff0a00720c */ /* 0x000fe20003f66270 */
[----:B------:R-:W-:Y:S01]  /*1370*/  IMAD.HI.U32 R10, R5, R4, RZ ;  /* 0x00000004050a7227 */ /* 0x000fe200078e00ff */
[----:B------:R0:W-:Y:S03]  /*1380*/  STL [R1+0xc0], R12 ;  /* 0x0000c00c01007387 */ /* 0x0001e60000100800 */
[--C-:B------:R-:W-:Y:S01]  /*1390*/  @!P1 IMAD.IADD R3, R3, 0x1, -R6.reuse ;  /* 0x0000000103039824 */ /* 0x100fe200078e0a06 */
[----:B------:R-:W-:Y:S01]  /*13a0*/  ISETP.GE.AND P1, PT, R0, RZ, PT ;  /* 0x000000ff0000720c */ /* 0x000fe20003f26270 */
[----:B------:R-:W-:Y:S01]  /*13b0*/  @!P6 IMAD.IADD R2, R2, 0x1, -R6 ;  /* 0x000000010202e824 */ /* 0x000fe200078e0a06 */
[----:B------:R-:W-:Y:S01]  /*13c0*/  ISETP.GT.U32.AND P6, PT, R6, R13, PT ;  /* 0x0000000d0600720c */ /* 0x000fe20003fc4070 */
[----:B------:R-:W-:Y:S01]  /*13d0*/  IMAD.MOV R0, RZ, RZ, -R10 ;  /* 0x000000ffff007224 */ /* 0x000fe200078e0a0a */
[----:B------:R1:W-:Y:S01]  /*13e0*/  STL [R1+0xbc], R9 ;  /* 0x0000bc0901007387 */ /* 0x0003e20000100800 */
[----:B------:R-:W-:-:S02]  /*13f0*/  @!P5 IMAD.IADD R8, R8, 0x1, -R6 ;  /* 0x000000010808d824 */ /* 0x000fc400078e0a06 */
[----:B------:R-:W-:Y:S02]  /*1400*/  IMAD R0, R6, R0, R4 ;  /* 0x0000000006007224 */ /* 0x000fe400078e0204 */
[----:B------:R-:W-:Y:S01]  /*1410*/  VIADD R7, R22, 0x30 ;  /* 0x0000003016077836 */ /* 0x000fe20000000000 */
[----:B------:R-:W-:Y:S01]  /*1420*/  ISETP.GT.U32.AND P5, PT, R6, R8, PT ;  /* 0x000000080600720c */ /* 0x000fe20003fa4070 */
[----:B0-----:R-:W-:Y:S02]  /*1430*/  IMAD.MOV.U32 R12, RZ, RZ, R3 ;  /* 0x000000ffff0c7224 */ /* 0x001fe400078e0003 */
[----:B------:R-:W-:Y:S01]  /*1440*/  VIADD R14, R22, 0x2e ;  /* 0x0000002e160e7836 */ /* 0x000fe20000000000 */
[----:B------:R-:W-:Y:S01]  /*1450*/  IABS R10, R7 ;  /* 0x00000007000a7213 */ /* 0x000fe20000000000 */
[----:B-1----:R-:W-:Y:S02]  /*1460*/  IMAD.MOV.U32 R9, RZ, RZ, R2 ;  /* 0x000000ffff097224 */ /* 0x002fe400078e0002 */
[----:B------:R-:W-:Y:S01]  /*1470*/  @!P6 IMAD.IADD R13, R13, 0x1, -R6 ;  /* 0x000000010d0de824 */ /* 0x000fe200078e0a06 */
[----:B------:R-:W-:Y:S01]  /*1480*/  IABS R4, R14 ;  /* 0x0000000e00047213 */ /* 0x000fe20000000000 */
[----:B------:R-:W-:Y:S01]  /*1490*/  @!P2 IMAD.MOV R9, RZ, RZ, -R9 ;  /* 0x000000ffff09a224 */ /* 0x000fe200078e0a09 */
[C---:B------:R-:W-:Y:S01]  /*14a0*/  ISETP.GT.U32.AND P2, PT, R6.reuse, R0, PT ;  /* 0x000000000600720c */ /* 0x040fe20003f44070 */
[----:B------:R-:W-:Y:S01]  /*14b0*/  @!P4 IMAD.MOV R12, RZ, RZ, -R12 ;  /* 0x000000ffff0cc224 */ /* 0x000fe200078e0a0c */
[----:B------:R-:W-:Y:S01]  /*14c0*/  ISETP.GT.U32.AND P6, PT, R6, R13, PT ;  /* 0x0000000d0600720c */ /* 0x000fe20003fc4070 */
[----:B------:R-:W-:Y:S01]  /*14d0*/  @!P5 IMAD.IADD R8, R8, 0x1, -R6 ;  /* 0x000000010808d824 */ /* 0x000fe200078e0a06 */
[----:B------:R-:W-:Y:S01]  /*14e0*/  ISETP.GE.AND P4, PT, R7, RZ, PT ;  /* 0x000000ff0700720c */ /* 0x000fe20003f86270 */
[----:B------:R-:W-:Y:S01]  /*14f0*/  VIADD R2, R22, 0x2f ;  /* 0x0000002f16027836 */ /* 0x000fe20000000000 */
[----:B------:R-:W-:Y:S01]  /*1500*/  STL [R1+0xb8], R12 ;  /* 0x0000b80c01007387 */ /* 0x000fe20000100800 */
[----:B------:R-:W-:-:S03]  /*1510*/  IMAD.HI.U32 R3, R5, R10, RZ ;  /* 0x0000000a05037227 */ /* 0x000fc600078e00ff */
[----:B------:R0:W-:Y:S01]  /*1520*/  STL [R1+0xb4], R9 ;  /* 0x0000b40901007387 */ /* 0x0001e20000100800 */
[----:B------:R-:W-:Y:S01]  /*1530*/  IMAD.MOV R3, RZ, RZ, -R3 ;  /* 0x000000ffff037224 */ /* 0x000fe200078e0a03 */
[----:B------:R-:W-:Y:S01]  /*1540*/  IABS R7, R2 ;  /* 0x0000000200077213 */ /* 0x000fe20000000000 */
[----:B------:R-:W-:Y:S01]  /*1550*/  @!P2 IMAD.IADD R0, R0, 0x1, -R6 ;  /* 0x000000010000a824 */ /* 0x000fe200078e0a06 */
[----:B------:R-:W-:Y:S01]  /*1560*/  ISETP.GE.AND P5, PT, R2, RZ, PT ;  /* 0x000000ff0200720c */ /* 0x000fe20003fa6270 */
[C---:B------:R-:W-:Y:S02]  /*1570*/  IMAD R10, R6.reuse, R3, R10 ;  /* 0x00000003060a7224 */ /* 0x040fe400078e020a */
[----:B------:R-:W-:Y:S01]  /*1580*/  @!P6 IMAD.IADD R13, R13, 0x1, -R6 ;  /* 0x000000010d0de824 */ /* 0x000fe200078e0a06 */
[C---:B------:R-:W-:Y:S01]  /*1590*/  ISETP.GT.U32.AND P2, PT, R6.reuse, R0, PT ;  /* 0x000000000600720c */ /* 0x040fe20003f44070 */
[----:B------:R-:W-:Y:S01]  /*15a0*/  IMAD.HI.U32 R11, R5, R7, RZ ;  /* 0x00000007050b7227 */ /* 0x000fe200078e00ff */
[----:B------:R-:W-:-:S03]  /*15b0*/  ISETP.GT.U32.AND P6, PT, R6, R10, PT ;  /* 0x0000000a0600720c */ /* 0x000fc60003fc4070 */
[----:B0-----:R-:W-:Y:S02]  /*15c0*/  IMAD.MOV.U32 R9, RZ, RZ, R8 ;  /* 0x000000ffff097224 */ /* 0x001fe400078e0008 */
[----:B------:R-:W-:-:S04]  /*15d0*/  IMAD.HI.U32 R8, R5, R4, RZ ;  /* 0x0000000405087227 */ /* 0x000fc800078e00ff */
[----:B------:R-:W-:Y:S01]  /*15e0*/  @!P0 IMAD.MOV R9, RZ, RZ, -R9 ;  /* 0x000000ffff098224 */ /* 0x000fe200078e0a09 */
[----:B------:R-:W-:Y:S01]  /*15f0*/  ISETP.GE.AND P0, PT, R14, RZ, PT ;  /* 0x000000ff0e00720c */ /* 0x000fe20003f06270 */
[----:B------:R-:W-:Y:S02]  /*1600*/  IMAD.MOV R11, RZ, RZ, -R11 ;  /* 0x000000ffff0b7224 */ /* 0x000fe400078e0a0b */
[----:B------:R-:W-:Y:S01]  /*1610*/  VIADD R2, R22, 0x2d ;  /* 0x0000002d16027836 */ /* 0x000fe20000000000 */
[----:B------:R0:W-:Y:S01]  /*1620*/  STL [R1+0xb0], R9 ;  /* 0x0000b00901007387 */ /* 0x0001e20000100800 */
[----:B------:R-:W-:Y:S02]  /*1630*/  IMAD.MOV R8, RZ, RZ, -R8 ;  /* 0x000000ffff087224 */ /* 0x000fe400078e0a08 */
[----:B------:R-:W-:Y:S01]  /*1640*/  IMAD R7, R6, R11, R7 ;  /* 0x0000000b06077224 */ /* 0x000fe200078e0207 */
[----:B------:R-:W-:Y:S01]  /*1650*/  IABS R3, R2 ;  /* 0x0000000200037213 */ /* 0x000fe20000000000 */
[----:B------:R-:W-:-:S02]  /*1660*/  @!P2 IMAD.IADD R0, R0, 0x1, -R6 ;  /* 0x000000010000a824 */ /* 0x000fc400078e0a06 */
[----:B------:R-:W-:Y:S01]  /*1670*/  @!P6 IMAD.IADD R10, R10, 0x1, -R6 ;  /* 0x000000010a0ae824 */ /* 0x000fe200078e0a06 */
[----:B------:R-:W-:Y:S01]  /*1680*/  ISETP.GT.U32.AND P2, PT, R6, R7, PT ;  /* 0x000000070600720c */ /* 0x000fe20003f44070 */
[----:B------:R-:W-:Y:S02]  /*1690*/  VIADD R14, R22, 0x2c ;  /* 0x0000002c160e7836 */ /* 0x000fe40000000000 */
[----:B0-----:R-:W-:Y:S01]  /*16a0*/  IMAD.MOV.U32 R9, RZ, RZ, R13 ;  /* 0x000000ffff097224 */ /* 0x001fe200078e000d */
[----:B------:R-:W-:Y:S02]  /*16b0*/  ISETP.GT.U32.AND P6, PT, R6, R10, PT ;  /* 0x0000000a0600720c */ /* 0x000fe40003fc4070 */
[----:B------:R-:W-:Y:S01]  /*16c0*/  IABS R15, R14 ;  /* 0x0000000e000f7213 */ /* 0x000fe20000000000 */
[----:B------:R-:W-:Y:S01]  /*16d0*/  @!P3 IMAD.MOV R9, RZ, RZ, -R9 ;  /* 0x000000ffff09b224 */ /* 0x000fe200078e0a09 */
[----:B------:R-:W-:Y:S01]  /*16e0*/  ISETP.GE.AND P3, PT, R2, RZ, PT ;  /* 0x000000ff0200720c */ /* 0x000fe20003f66270 */
[----:B------:R-:W-:-:S02]  /*16f0*/  IMAD R2, R6, R8, R4 ;  /* 0x0000000806027224 */ /* 0x000fc400078e0204 */
[----:B------:R-:W-:Y:S01]  /*1700*/  IMAD.HI.U32 R4, R5, R3, RZ ;  /* 0x0000000305047227 */ /* 0x000fe200078e00ff */
[----:B------:R0:W-:Y:S03]  /*1710*/  STL [R1+0xac], R9 ;  /* 0x0000ac0901007387 */ /* 0x0001e60000100800 */
[----:B------:R-:W-:Y:S02]  /*1720*/  IMAD.MOV R4, RZ, RZ, -R4 ;  /* 0x000000ffff047224 */ /* 0x000fe400078e0a04 */
[----:B------:R-:W-:Y:S02]  /*1730*/  @!P2 IMAD.IADD R7, R7, 0x1, -R6 ;  /* 0x000000010707a824 */ /* 0x000fe400078e0a06 */
[----:B------:R-:W-:Y:S02]  /*1740*/  VIADD R8, R22, 0x2b ;  /* 0x0000002b16087836 */ /* 0x000fe40000000000 */
[C---:B------:R-:W-:Y:S01]  /*1750*/  IMAD R3, R6.reuse, R4, R3 ;  /* 0x0000000406037224 */ /* 0x040fe200078e0203 */
[----:B------:R-:W-:Y:S01]  /*1760*/  ISETP.GT.U32.AND P2, PT, R6, R7, PT ;  /* 0x000000070600720c */ /* 0x000fe20003f44070 */
[----:B0-----:R-:W-:Y:S01]  /*1770*/  IMAD.MOV.U32 R9, RZ, RZ, R0 ;  /* 0x000000ffff097224 */ /* 0x001fe200078e0000 */
[----:B------:R-:W-:Y:S01]  /*1780*/  IABS R13, R8 ;  /* 0x00000008000d7213 */ /* 0x000fe20000000000 */
[----:B------:R-:W-:Y:S01]  /*1790*/  @!P6 IMAD.IADD R10, R10, 0x1, -R6 ;  /* 0x000000010a0ae824 */ /* 0x000fe200078e0a06 */
[C---:B------:R-:W-:Y:S01]  /*17a0*/  ISETP.GT.U32.AND P6, PT, R6.reuse, R3, PT ;  /* 0x000000030600720c */ /* 0x040fe20003fc4070 */
[----:B------:R-:W-:Y:S01]  /*17b0*/  @!P1 IMAD.MOV R9, RZ, RZ, -R9 ;  /* 0x000000ffff099224 */ /* 0x000fe200078e0a09 */
[----:B------:R-:W-:Y:S01]  /*17c0*/  ISETP.GT.U32.AND P1, PT, R6, R2, PT ;  /* 0x000000020600720c */ /* 0x000fe20003f24070 */
[----:B------:R-:W-:-:S03]  /*17d0*/  IMAD.HI.U32 R11, R5, R15, RZ ;  /* 0x0000000f050b7227 */ /* 0x000fc600078e00ff */
[----:B------:R0:W-:Y:S01]  /*17e0*/  STL [R1+0xa8], R9 ;  /* 0x0000a80901007387 */ /* 0x0001e20000100800 */
[----:B------:R-:W-:Y:S02]  /*17f0*/  IMAD.MOV R11, RZ, RZ, -R11 ;  /* 0x000000ffff0b7224 */ /* 0x000fe400078e0a0b */
[----:B------:R-:W-:Y:S02]  /*1800*/  VIADD R0, R22, 0x2a ;  /* 0x0000002a16007836 */ /* 0x000fe40000000000 */
[--C-:B------:R-:W-:Y:S01]  /*1810*/  @!P2 IMAD.IADD R7, R7, 0x1, -R6.reuse ;  /* 0x000000010707a824 */ /* 0x100fe200078e0a06 */
[----:B------:R-:W-:Y:S01]  /*1820*/  ISETP.GE.AND P2, PT, R8, RZ, PT ;  /* 0x000000ff0800720c */ /* 0x000fe20003f46270 */
[----:B------:R-:W-:Y:S01]  /*1830*/  IMAD R15, R6, R11, R15 ;  /* 0x0000000b060f7224 */ /* 0x000fe200078e020f */
[----:B------:R-:W-:Y:S01]  /*1840*/  IABS R4, R0 ;  /* 0x0000000000047213 */ /* 0x000fe20000000000 */
[----:B------:R-:W-:Y:S02]  /*1850*/  @!P1 IMAD.IADD R2, R2, 0x1, -R6 ;  /* 0x0000000102029824 */ /* 0x000fe400078e0a06 */
[----:B0-----:R-:W-:-:S02]  /*1860*/  IMAD.MOV.U32 R9, RZ, RZ, R10 ;  /* 0x000000ffff097224 */ /* 0x001fc400078e000a */
[----:B------:R-:W-:Y:S01]  /*1870*/  IMAD.HI.U32 R10, R5, R13, RZ ;  /* 0x0000000d050a7227 */ /* 0x000fe200078e00ff */
[----:B------:R-:W-:-:S03]  /*1880*/  ISETP.GT.U32.AND P1, PT, R6, R2, PT ;  /* 0x000000020600720c */ /* 0x000fc60003f24070 */
[----:B------:R-:W-:Y:S02]  /*1890*/  IMAD.MOV R10, RZ, RZ, -R10 ;  /* 0x000000ffff0a7224 */ /* 0x000fe400078e0a0a */
[--C-:B------:R-:W-:Y:S02]  /*18a0*/  @!P6 IMAD.IADD R3, R3, 0x1, -R6.reuse ;  /* 0x000000010303e824 */ /* 0x100fe400078e0a06 */
[C---:B------:R-:W-:Y:S02]  /*18b0*/  IMAD R13, R6.reuse, R10, R13 ;  /* 0x0000000a060d7224 */ /* 0x040fe400078e020d */
[----:B------:R-:W-:Y:S01]  /*18c0*/  IMAD.MOV.U32 R12, RZ, RZ, R7 ;  /* 0x000000ffff0c7224 */ /* 0x000fe200078e0007 */
[----:B------:R-:W-:Y:S01]  /*18d0*/  ISETP.GT.U32.AND P6, PT, R6, R3, PT ;  /* 0x000000030600720c */ /* 0x000fe20003fc4070 */
[----:B------:R-:W-:Y:S01]  /*18e0*/  @!P4 IMAD.MOV R9, RZ, RZ, -R9 ;  /* 0x000000ffff09c224 */ /* 0x000fe200078e0a09 */
[----:B------:R-:W-:Y:S01]  /*18f0*/  ISETP.GE.AND P4, PT, R14, RZ, PT ;  /* 0x000000ff0e00720c */ /* 0x000fe20003f86270 */
[----:B------:R-:W-:Y:S01]  /*1900*/  @!P1 IMAD.IADD R2, R2, 0x1, -R6 ;  /* 0x0000000102029824 */ /* 0x000fe200078e0a06 */
[C---:B------:R-:W-:Y:S01]  /*1910*/  ISETP.GT.U32.AND P1, PT, R6.reuse, R15, PT ;  /* 0x0000000f0600720c */ /* 0x040fe20003f24070 */
[----:B------:R-:W-:Y:S01]  /*1920*/  @!P5 IMAD.MOV R12, RZ, RZ, -R12 ;  /* 0x000000ffff0cd224 */ /* 0x000fe200078e0a0c */
[----:B------:R-:W-:Y:S01]  /*1930*/  ISETP.GT.U32.AND P5, PT, R6, R13, PT ;  /* 0x0000000d0600720c */ /* 0x000fe20003fa4070 */
[----:B------:R-:W-:Y:S01]  /*1940*/  IMAD.HI.U32 R14, R5, R4, RZ ;  /* 0x00000004050e7227 */ /* 0x000fe200078e00ff */
[----:B------:R0:W-:Y:S03]  /*1950*/  STL [R1+0xa4], R9 ;  /* 0x0000a40901007387 */ /* 0x0001e60000100800 */
[----:B------:R-:W-:Y:S01]  /*1960*/  IMAD.MOV R8, RZ, RZ, -R14 ;  /* 0x000000ffff087224 */ /* 0x000fe200078e0a0e */
[----:B------:R-:W-:Y:S01]  /*1970*/  STL [R1+0xa0], R12 ;  /* 0x0000a00c01007387 */ /* 0x000fe20000100800 */
[----:B------:R-:W-:-:S02]  /*1980*/  @!P6 IMAD.IADD R3, R3, 0x1, -R6 ;  /* 0x000000010303e824 */ /* 0x000fc400078e0a06 */
[C---:B------:R-:W-:Y:S02]  /*1990*/  IMAD R4, R6.reuse, R8, R4 ;  /* 0x0000000806047224 */ /* 0x040fe400078e0204 */
[----:B------:R-:W-:Y:S02]  /*19a0*/  @!P1 IMAD.IADD R15, R15, 0x1, -R6 ;  /* 0x000000010f0f9824 */ /* 0x000fe400078e0a06 */
[----:B0-----:R-:W-:Y:S01]  /*19b0*/  IMAD.MOV.U32 R9, RZ, RZ, R2 ;  /* 0x000000ffff097224 */ /* 0x001fe200078e0002 */
[----:B------:R-:W-:Y:S01]  /*19c0*/  ISETP.GT.U32.AND P6, PT, R6, R4, PT ;  /* 0x000000040600720c */ /* 0x000fe20003fc4070 */
[----:B------:R-:W-:Y:S02]  /*19d0*/  VIADD R2, R22, 0x29 ;  /* 0x0000002916027836 */ /* 0x000fe40000000000 */
[----:B------:R-:W-:Y:S01]  /*19e0*/  @!P5 IMAD.IADD R13, R13, 0x1, -R6 ;  /* 0x000000010d0dd824 */ /* 0x000fe200078e0a06 */
[----:B------:R-:W-:Y:S01]  /*19f0*/  ISETP.GT.U32.AND P5, PT, R6, R15, PT ;  /* 0x0000000f0600720c */ /* 0x000fe20003fa4070 */
[----:B------:R-:W-:Y:S01]  /*1a00*/  @!P0 IMAD.MOV R9, RZ, RZ, -R9 ;  /* 0x000000ffff098224 */ /* 0x000fe200078e0a09 */
[----:B------:R-:W-:Y:S01]  /*1a10*/  IABS R8, R2 ;  /* 0x0000000200087213 */ /* 0x000fe20000000000 */
[----:B------:R-:W-:Y:S01]  /*1a20*/  VIADD R7, R22, 0x27 ;  /* 0x0000002716077836 */ /* 0x000fe20000000000 */
[----:B------:R-:W-:Y:S01]  /*1a30*/  ISETP.GE.AND P1, PT, R2, RZ, PT ;  /* 0x000000ff0200720c */ /* 0x000fe20003f26270 */
[----:B------:R-:W-:Y:S01]  /*1a40*/  VIADD R10, R22, 0x25 ;  /* 0x00000025160a7836 */ /* 0x000fe20000000000 */
[----:B------:R-:W-:Y:S01]  /*1a50*/  ISETP.GE.AND P0, PT, R0, RZ, PT ;  /* 0x000000ff0000720c */ /* 0x000fe20003f06270 */
[----:B------:R-:W-:Y:S01]  /*1a60*/  IMAD.HI.U32 R2, R5, R8, RZ ;  /* 0x0000000805027227 */ /* 0x000fe200078e00ff */
[----:B------:R0:W-:Y:S01]  /*1a70*/  STL [R1+0x9c], R9 ;  /* 0x00009c0901007387 */ /* 0x0001e20000100800 */
[----:B------:R-:W-:-:S02]  /*1a80*/  IABS R16, R7 ;  /* 0x0000000700107213 */ /* 0x000fc40000000000 */
[----:B------:R-:W-:Y:S02]  /*1a90*/  IMAD.MOV R2, RZ, RZ, -R2 ;  /* 0x000000ffff027224 */ /* 0x000fe400078e0a02 */
[----:B------:R-:W-:Y:S02]  /*1aa0*/  VIADD R0, R22, 0x28 ;  /* 0x0000002816007836 */ /* 0x000fe40000000000 */
[----:B------:R-:W-:Y:S02]  /*1ab0*/  IMAD R8, R6, R2, R8 ;  /* 0x0000000206087224 */ /* 0x000fe400078e0208 */
[--C-:B------:R-:W-:Y:S01]  /*1ac0*/  @!P6 IMAD.IADD R4, R4, 0x1, -R6.reuse ;  /* 0x000000010404e824 */ /* 0x100fe200078e0a06 */
[----:B------:R-:W-:Y:S01]  /*1ad0*/  IABS R11, R0 ;  /* 0x00000000000b7213 */ /* 0x000fe20000000000 */
[----:B0-----:R-:W-:Y:S01]  /*1ae0*/  IMAD.MOV.U32 R9, RZ, RZ, R3 ;  /* 0x000000ffff097224 */ /* 0x001fe200078e0003 */
[C---:B------:R-:W-:Y:S01]  /*1af0*/  ISETP.GT.U32.AND P6, PT, R6.reuse, R13, PT ;  /* 0x0000000d0600720c */ /* 0x040fe20003fc4070 */
        /* <DEDUP_REMOVED lines=8> */
[----:B------:R-:W-:Y:S02]  /*1b80*/  IMAD R11, R6, R3, R11 ;  /* 0x00000003060b7224 */ /* 0x000fe400078e020b */
[--C-:B------:R-:W-:Y:S01]  /*1b90*/  @!P5 IMAD.IADD R8, R8, 0x1, -R6.reuse ;  /* 0x000000010808d824 */ /* 0x100fe200078e0a06 */
[----:B------:R-:W-:Y:S01]  /*1ba0*/  IABS R3, R2 ;  /* 0x0000000200037213 */ /* 0x000fe20000000000 */
[----:B------:R-:W-:Y:S01]  /*1bb0*/  @!P3 IMAD.IADD R4, R4, 0x1, -R6 ;  /* 0x000000010404b824 */ /* 0x000fe200078e0a06 */
[----:B------:R-:W-:Y:S01]  /*1bc0*/  ISETP.GE.AND P5, PT, R7, RZ, PT ;  /* 0x000000ff0700720c */ /* 0x000fe20003fa6270 */
[----:B0-----:R-:W-:Y:S01]  /*1bd0*/  IMAD.MOV.U32 R9, RZ, RZ, R15 ;  /* 0x000000ffff097224 */ /* 0x001fe200078e000f */
[----:B------:R-:W-:Y:S01]  /*1be0*/  ISETP.GE.AND P3, PT, R0, RZ, PT ;  /* 0x000000ff0000720c */ /* 0x000fe20003f66270 */
[----:B------:R-:W-:Y:S01]  /*1bf0*/  IMAD.HI.U32 R14, R5, R3, RZ ;  /* 0x00000003050e7227 */ /* 0x000fe200078e00ff */
[----:B------:R-:W-:-:S03]  /*1c00*/  IABS R0, R10 ;  /* 0x0000000a00007213 */ /* 0x000fc60000000000 */
[----:B------:R-:W-:Y:S01]  /*1c10*/  @!P4 IMAD.MOV R9, RZ, RZ, -R9 ;  /* 0x000000ffff09c224 */ /* 0x000fe200078e0a09 */
[----:B------:R-:W-:Y:S01]  /*1c20*/  ISETP.GT.U32.AND P4, PT, R6, R8, PT ;  /* 0x000000080600720c */ /* 0x000fe20003f84070 */
[----:B------:R-:W-:-:S03]  /*1c30*/  IMAD.HI.U32 R17, R5, R16, RZ ;  /* 0x0000001005117227 */ /* 0x000fc600078e00ff */
[----:B------:R0:W-:Y:S01]  /*1c40*/  STL [R1+0x90], R9 ;  /* 0x0000900901007387 */ /* 0x0001e20000100800 */
[----:B------:R-:W-:Y:S02]  /*1c50*/  IMAD.MOV R14, RZ, RZ, -R14 ;  /* 0x000000ffff0e7224 */ /* 0x000fe400078e0a0e */
[----:B------:R-:W-:Y:S01]  /*1c60*/  @!P6 IMAD.IADD R13, R13, 0x1, -R6 ;  /* 0x000000010d0de824 */ /* 0x000fe200078e0a06 */
[C---:B------:R-:W-:Y:S01]  /*1c70*/  ISETP.GT.U32.AND P6, PT, R6.reuse, R11, PT ;  /* 0x0000000b0600720c */ /* 0x040fe20003fc4070 */
[----:B------:R-:W-:Y:S02]  /*1c80*/  IMAD.MOV R17, RZ, RZ, -R17 ;  /* 0x000000ffff117224 */ /* 0x000fe400078e0a11 */
[----:B------:R-:W-:Y:S02]  /*1c90*/  IMAD.MOV.U32 R12, RZ, RZ, R13 ;  /* 0x000000ffff0c7224 */ /* 0x000fe400078e000d */
[----:B------:R-:W-:Y:S02]  /*1ca0*/  IMAD R7, R6, R17, R16 ;  /* 0x0000001106077224 */ /* 0x000fe400078e0210 */
[----:B0-----:R-:W-:-:S02]  /*1cb0*/  IMAD.MOV.U32 R9, RZ, RZ, R4 ;  /* 0x000000ffff097224 */ /* 0x001fc400078e0004 */
[----:B------:R-:W-:Y:S02]  /*1cc0*/  @!P4 IMAD.IADD R8, R8, 0x1, -R6 ;  /* 0x000000010808c824 */ /* 0x000fe400078e0a06 */
[----:B------:R-:W-:Y:S01]  /*1cd0*/  @!P0 IMAD.MOV R9, RZ, RZ, -R9 ;  /* 0x000000ffff098224 */ /* 0x000fe200078e0a09 */
[----:B------:R-:W-:Y:S01]  /*1ce0*/  ISETP.GE.AND P0, PT, R2, RZ, PT ;  /* 0x000000ff0200720c */ /* 0x000fe20003f06270 */
[C---:B------:R-:W-:Y:S02]  /*1cf0*/  IMAD R2, R6.reuse, R14, R3 ;  /* 0x0000000e06027224 */ /* 0x040fe400078e0203 */
[----:B------:R-:W-:Y:S01]  /*1d00*/  @!P2 IMAD.MOV R12, RZ, RZ, -R12 ;  /* 0x000000ffff0ca224 */ /* 0x000fe200078e0a0c */
[C---:B------:R-:W-:Y:S01]  /*1d10*/  ISETP.GT.U32.AND P2, PT, R6.reuse, R7, PT ;  /* 0x000000070600720c */ /* 0x040fe20003f44070 */
[----:B------:R-:W-:Y:S01]  /*1d20*/  IMAD.HI.U32 R13, R5, R0, RZ ;  /* 0x00000000050d7227 */ /* 0x000fe200078e00ff */
[----:B------:R-:W-:Y:S02]  /*1d30*/  ISETP.GT.U32.AND P4, PT, R6, R2, PT ;  /* 0x000000020600720c */ /* 0x000fe40003f84070 */
[----:B------:R0:W-:Y:S01]  /*1d40*/  STL [R1+0x88], R12 ;  /* 0x0000880c01007387 */ /* 0x0001e20000100800 */
[----:B------:R-:W-:-:S02]  /*1d50*/  VIADD R4, R22, 0x24 ;  /* 0x0000002416047836 */ /* 0x000fc40000000000 */
[----:B------:R-:W-:Y:S01]  /*1d60*/  @!P6 IMAD.IADD R11, R11, 0x1, -R6 ;  /* 0x000000010b0be824 */ /* 0x000fe200078e0a06 */
[----:B------:R1:W-:Y:S01]  /*1d70*/  STL [R1+0x80], R9 ;  /* 0x0000800901007387 */ /* 0x0003e20000100800 */
[----:B------:R-:W-:Y:S01]  /*1d80*/  IMAD.MOV R13, RZ, RZ, -R13 ;  /* 0x000000ffff0d7224 */ /* 0x000fe200078e0a0d */
[----:B------:R-:W-:Y:S01]  /*1d90*/  IABS R17, R4 ;  /* 0x0000000400117213 */ /* 0x000fe20000000000 */
[----:B------:R-:W-:Y:S01]  /*1da0*/  VIADD R3, R22, 0x23 ;  /* 0x0000002316037836 */ /* 0x000fe20000000000 */
[C---:B------:R-:W-:Y:S01]  /*1db0*/  ISETP.GT.U32.AND P6, PT, R6.reuse, R11, PT ;  /* 0x0000000b0600720c */ /* 0x040fe20003fc4070 */
[----:B------:R-:W-:Y:S02]  /*1dc0*/  IMAD R0, R6, R13, R0 ;  /* 0x0000000d06007224 */ /* 0x000fe400078e0200 */
[----:B------:R-:W-:Y:S02]  /*1dd0*/  @!P4 IMAD.IADD R2, R2, 0x1, -R6 ;  /* 0x000000010202c824 */ /* 0x000fe400078e0a06 */
[----:B0-----:R-:W-:-:S02]  /*1de0*/  IMAD.MOV.U32 R12, RZ, RZ, R8 ;  /* 0x000000ffff0c7224 */ /* 0x001fc400078e0008 */
[----:B------:R-:W-:Y:S01]  /*1df0*/  @!P2 IMAD.IADD R7, R7, 0x1, -R6 ;  /* 0x000000010707a824 */ /* 0x000fe200078e0a06 */
[----:B------:R-:W-:Y:S01]  /*1e00*/  ISETP.GT.U32.AND P4, PT, R6, R2, PT ;  /* 0x000000020600720c */ /* 0x000fe20003f84070 */
[----:B------:R-:W-:-:S03]  /*1e10*/  IMAD.HI.U32 R8, R5, R17, RZ ;  /* 0x0000001105087227 */ /* 0x000fc600078e00ff */
[C---:B------:R-:W-:Y:S01]  /*1e20*/  ISETP.GT.U32.AND P2, PT, R6.reuse, R7, PT ;  /* 0x000000070600720c */ /* 0x040fe20003f44070 */
[----:B------:R-:W-:Y:S01]  /*1e30*/  @!P1 IMAD.MOV R12, RZ, RZ, -R12 ;  /* 0x000000ffff0c9224 */ /* 0x000fe200078e0a0c */
[----:B------:R-:W-:Y:S01]  /*1e40*/  ISETP.GT.U32.AND P1, PT, R6, R0, PT ;  /* 0x000000000600720c */ /* 0x000fe20003f24070 */
[----:B------:R-:W-:Y:S02]  /*1e50*/  IMAD.MOV R8, RZ, RZ, -R8 ;  /* 0x000000ffff087224 */ /* 0x000fe400078e0a08 */
[--C-:B------:R-:W-:Y:S01]  /*1e60*/  @!P6 IMAD.IADD R11, R11, 0x1, -R6.reuse ;  /* 0x000000010b0be824 */ /* 0x100fe200078e0a06 */
[----:B------:R-:W-:Y:S01]  /*1e70*/  ISETP.GE.AND P6, PT, R10, RZ, PT ;  /* 0x000000ff0a00720c */ /* 0x000fe20003fc6270 */
[----:B------:R-:W-:Y:S01]  /*1e80*/  IMAD R17, R6, R8, R17 ;  /* 0x0000000806117224 */ /* 0x000fe200078e0211 */
[----:B------:R-:W-:Y:S01]  /*1e90*/  IABS R10, R3 ;  /* 0x00000003000a7213 */ /* 0x000fe20000000000 */
[--C-:B------:R-:W-:Y:S01]  /*1ea0*/  @!P4 IMAD.IADD R2, R2, 0x1, -R6.reuse ;  /* 0x000000010202c824 */ /* 0x100fe200078e0a06 */
[----:B------:R0:W-:Y:S01]  /*1eb0*/  STL [R1+0x7c], R12 ;  /* 0x00007c0c01007387 */ /* 0x0001e20000100800 */
[----:B-1----:R-:W-:Y:S01]  /*1ec0*/  IMAD.MOV.U32 R9, RZ, RZ, R11 ;  /* 0x000000ffff097224 */ /* 0x002fe200078e000b */
[----:B------:R-:W-:Y:S01]  /*1ed0*/  ISETP.GT.U32.AND P4, PT, R6, R17, PT ;  /* 0x000000110600720c */ /* 0x000fe20003f84070 */
[--C-:B------:R-:W-:Y:S01]  /*1ee0*/  @!P2 IMAD.IADD R7, R7, 0x1, -R6.reuse ;  /* 0x000000010707a824 */ /* 0x100fe200078e0a06 */
[----:B------:R-:W-:Y:S01]  /*1ef0*/  ISETP.GE.AND P2, PT, R3, RZ, PT ;  /* 0x000000ff0300720c */ /* 0x000fe20003f46270 */
[----:B------:R-:W-:-:S02]  /*1f00*/  @!P1 IMAD.IADD R0, R0, 0x1, -R6 ;  /* 0x0000000100009824 */ /* 0x000fc400078e0a06 */
[----:B------:R-:W-:Y:S01]  /*1f10*/  @!P3 IMAD.MOV R9, RZ, RZ, -R9 ;  /* 0x000000ffff09b224 */ /* 0x000fe200078e0a09 */
[----:B------:R-:W-:Y:S01]  /*1f20*/  ISETP.GE.AND P3, PT, R4, RZ, PT ;  /* 0x000000ff0400720c */ /* 0x000fe20003f66270 */
[----:B------:R-:W-:Y:S01]  /*1f30*/  VIADD R3, R22, 0x22 ;  /* 0x0000002216037836 */ /* 0x000fe20000000000 */
[----:B------:R-:W-:Y:S01]  /*1f40*/  ISETP.GT.U32.AND P1, PT, R6, R0, PT ;  /* 0x000000000600720c */ /* 0x000fe20003f24070 */
[----:B------:R-:W-:Y:S01]  /*1f50*/  VIADD R4, R22, 0x21 ;  /* 0x0000002116047836 */ /* 0x000fe20000000000 */
[----:B------:R1:W-:Y:S01]  /*1f60*/  STL [R1+0x78], R9 ;  /* 0x0000780901007387 */ /* 0x0003e20000100800 */
[----:B0-----:R-:W-:Y:S01]  /*1f70*/  IMAD.MOV.U32 R12, RZ, RZ, R7 ;  /* 0x000000ffff0c7224 */ /* 0x001fe200078e0007 */
[----:B------:R-:W-:Y:S01]  /*1f80*/  IABS R16, R3 ;  /* 0x0000000300107213 */ /* 0x000fe20000000000 */
[----:B------:R-:W-:Y:S01]  /*1f90*/  IMAD.HI.U32 R11, R5, R10, RZ ;  /* 0x0000000a050b7227 */ /* 0x000fe200078e00ff */
[----:B------:R-:W-:-:S03]  /*1fa0*/  IABS R8, R4 ;  /* 0x0000000400087213 */ /* 0x000fc60000000000 */
[----:B------:R-:W-:Y:S02]  /*1fb0*/  @!P4 IMAD.IADD R17, R17, 0x1, -R6 ;  /* 0x000000011111c824 */ /* 0x000fe400078e0a06 */
[----:B------:R-:W-:-:S03]  /*1fc0*/  IMAD.HI.U32 R7, R5, R16, RZ ;  /* 0x0000001005077227 */ /* 0x000fc600078e00ff */
[----:B------:R-:W-:Y:S01]  /*1fd0*/  ISETP.GT.U32.AND P4, PT, R6, R17, PT ;  /* 0x000000110600720c */ /* 0x000fe20003f84070 */
[----:B-1----:R-:W-:Y:S02]  /*1fe0*/  IMAD.MOV.U32 R9, RZ, RZ, R2 ;  /* 0x000000ffff097224 */ /* 0x002fe400078e0002 */
[----:B------:R-:W-:Y:S02]  /*1ff0*/  @!P5 IMAD.MOV R12, RZ, RZ, -R12 ;  /* 0x000000ffff0cd224 */ /* 0x000fe400078e0a0c */
[----:B------:R-:W-:Y:S01]  /*2000*/  @!P0 IMAD.MOV R9, RZ, RZ, -R9 ;  /* 0x000000ffff098224 */ /* 0x000fe200078e0a09 */
[----:B------:R-:W-:Y:S01]  /*2010*/  ISETP.GE.AND P0, PT, R3, RZ, PT ;  /* 0x000000ff0300720c */ /* 0x000fe20003f06270 */
[----:B------:R-:W-:Y:S01]  /*2020*/  IMAD.MOV R11, RZ, RZ, -R11 ;  /* 0x000000ffff0b7224 */ /* 0x000fe200078e0a0b */
[----:B------:R-:W-:Y:S01]  /*2030*/  STL [R1+0x74], R12 ;  /* 0x0000740c01007387 */ /* 0x000fe20000100800 */
[----:B------:R-:W-:Y:S02]  /*2040*/  VIADD R3, R22, 0x20 ;  /* 0x0000002016037836 */ /* 0x000fe40000000000 */
[----:B------:R-:W-:Y:S01]  /*2050*/  IMAD.HI.U32 R2, R5, R8, RZ ;  /* 0x0000000805027227 */ /* 0x000fe200078e00ff */
[----:B------:R0:W-:Y:S03]  /*2060*/  STL [R1+0x70], R9 ;  /* 0x0000700901007387 */ /* 0x0001e60000100800 */
[----:B------:R-:W-:-:S02]  /*2070*/  IMAD.MOV R7, RZ, RZ, -R7 ;  /* 0x000000ffff077224 */ /* 0x000fc400078e0a07 */
[----:B------:R-:W-:Y:S01]  /*2080*/  @!P1 IMAD.IADD R0, R0, 0x1, -R6 ;  /* 0x0000000100009824 */ /* 0x000fe200078e0a06 */
[----:B------:R-:W-:Y:S01]  /*2090*/  ISETP.GE.AND P1, PT, R4, RZ, PT ;  /* 0x000000ff0400720c */ /* 0x000fe20003f26270 */
[C---:B------:R-:W-:Y:S01]  /*20a0*/  IMAD R10, R6.reuse, R11, R10 ;  /* 0x0000000b060a7224 */ /* 0x040fe200078e020a */
[----:B------:R-:W-:Y:S01]  /*20b0*/  IABS R4, R3 ;  /* 0x0000000300047213 */ /* 0x000fe20000000000 */
[----:B------:R-:W-:Y:S02]  /*20c0*/  IMAD.MOV R2, RZ, RZ, -R2 ;  /* 0x000000ffff027224 */ /* 0x000fe400078e0a02 */
[C---:B------:R-:W-:Y:S01]  /*20d0*/  IMAD R16, R6.reuse, R7, R16 ;  /* 0x0000000706107224 */ /* 0x040fe200078e0210 */
[C---:B------:R-:W-:Y:S01]  /*20e0*/  ISETP.GT.U32.AND P5, PT, R6.reuse, R10, PT ;  /* 0x0000000a0600720c */ /* 0x040fe20003fa4070 */
[----:B0-----:R-:W-:Y:S02]  /*20f0*/  IMAD.MOV.U32 R9, RZ, RZ, R0 ;  /* 0x000000ffff097224 */ /* 0x001fe400078e0000 */
[----:B------:R-:W-:-:S02]  /*2100*/  IMAD R8, R6, R2, R8 ;  /* 0x0000000206087224 */ /* 0x000fc400078e0208 */
[----:B------:R-:W-:Y:S02]  /*2110*/  IMAD.MOV.U32 R2, RZ, RZ, R4 ;  /* 0x000000ffff027224 */ /* 0x000fe400078e0004 */
[----:B------:R-:W-:Y:S01]  /*2120*/  @!P6 IMAD.MOV R9, RZ, RZ, -R9 ;  /* 0x000000ffff09e224 */ /* 0x000fe200078e0a09 */
[----:B------:R-:W-:Y:S01]  /*2130*/  ISETP.GT.U32.AND P6, PT, R6, R16, PT ;  /* 0x000000100600720c */ /* 0x000fe20003fc4070 */
[----:B------:R-:W-:-:S03]  /*2140*/  IMAD.HI.U32 R4, R5, R2, RZ ;  /* 0x0000000205047227 */ /* 0x000fc600078e00ff */
[----:B------:R0:W-:Y:S01]  /*2150*/  STL [R1+0x6c], R9 ;  /* 0x00006c0901007387 */ /* 0x0001e20000100800 */
[----:B------:R-:W-:Y:S01]  /*2160*/  @!P4 IMAD.IADD R17, R17, 0x1, -R6 ;  /* 0x000000011111c824 */ /* 0x000fe200078e0a06 */
[----:B------:R-:W-:Y:S01]  /*2170*/  ISETP.GT.U32.AND P4, PT, R6, R8, PT ;  /* 0x000000080600720c */ /* 0x000fe20003f84070 */
[----:B------:R-:W-:Y:S02]  /*2180*/  IMAD.MOV R4, RZ, RZ, -R4 ;  /* 0x000000ffff047224 */ /* 0x000fe400078e0a04 */
[----:B------:R-:W-:Y:S02]  /*2190*/  @!P5 IMAD.IADD R10, R10, 0x1, -R6 ;  /* 0x000000010a0ad824 */ /* 0x000fe400078e0a06 */
[----:B------:R-:W-:Y:S02]  /*21a0*/  IMAD R2, R6, R4, R2 ;  /* 0x0000000406027224 */ /* 0x000fe400078e0202 */
[----:B------:R-:W-:Y:S01]  /*21b0*/  @!P6 IMAD.IADD R16, R16, 0x1, -R6 ;  /* 0x000000011010e824 */ /* 0x000fe200078e0a06 */
[----:B------:R-:W-:Y:S01]  /*21c0*/  ISETP.GT.U32.AND P5, PT, R6, R10, PT ;  /* 0x0000000a0600720c */ /* 0x000fe20003fa4070 */
[----:B------:R-:W-:Y:S01]  /*21d0*/  VIADD R15, R22, 0x1f ;  /* 0x0000001f160f7836 */ /* 0x000fe20000000000 */
[----:B------:R-:W-:Y:S01]  /*21e0*/  ISETP.GT.U32.AND P6, PT, R6, R2, PT ;  /* 0x000000020600720c */ /* 0x000fe20003fc4070 */
[----:B------:R-:W-:-:S02]  /*21f0*/  VIADD R0, R22, 0x1e ;  /* 0x0000001e16007836 */ /* 0x000fc40000000000 */
[----:B------:R-:W-:Y:S01]  /*2200*/  @!P4 IMAD.IADD R8, R8, 0x1, -R6 ;  /* 0x000000010808c824 */ /* 0x000fe200078e0a06 */
[----:B------:R-:W-:Y:S01]  /*2210*/  ISETP.GT.U32.AND P4, PT, R6, R16, PT ;  /* 0x000000100600720c */ /* 0x000fe20003f84070 */
[----:B0-----:R-:W-:Y:S01]  /*2220*/  IMAD.MOV.U32 R9, RZ, RZ, R17 ;  /* 0x000000ffff097224 */ /* 0x001fe200078e0011 */
[----:B------:R-:W-:Y:S01]  /*2230*/  IABS R13, R15 ;  /* 0x0000000f000d7213 */ /* 0x000fe20000000000 */
[----:B------:R-:W-:Y:S01]  /*2240*/  VIADD R14, R22, 0x1c ;  /* 0x0000001c160e7836 */ /* 0x000fe20000000000 */
[----:B------:R-:W-:Y:S01]  /*2250*/  IABS R11, R0 ;  /* 0x00000000000b7213 */ /* 0x000fe20000000000 */
[----:B------:R-:W-:Y:S02]  /*2260*/  @!P3 IMAD.MOV R9, RZ, RZ, -R9 ;  /* 0x000000ffff09b224 */ /* 0x000fe400078e0a09 */
[----:B------:R-:W-:-:S03]  /*2270*/  IMAD.HI.U32 R7, R5, R13, RZ ;  /* 0x0000000d05077227 */ /* 0x000fc600078e00ff */
[----:B------:R0:W-:Y:S01]  /*2280*/  STL [R1+0x68], R9 ;  /* 0x0000680901007387 */ /* 0x0001e20000100800 */
[----:B------:R-:W-:-:S04]  /*2290*/  IMAD.HI.U32 R4, R5, R11, RZ ;  /* 0x0000000b05047227 */ /* 0x000fc800078e00ff */
[--C-:B------:R-:W-:Y:S01]  /*22a0*/  @!P5 IMAD.IADD R10, R10, 0x1, -R6.reuse ;  /* 0x000000010a0ad824 */ /* 0x100fe200078e0a06 */
[----:B------:R-:W-:Y:S01]  /*22b0*/  ISETP.GE.AND P5, PT, R3, RZ, PT ;  /* 0x000000ff0300720c */ /* 0x000fe20003fa6270 */
[----:B------:R-:W-:Y:S01]  /*22c0*/  @!P6 IMAD.IADD R2, R2, 0x1, -R6 ;  /* 0x000000010202e824 */ /* 0x000fe200078e0a06 */
[----:B------:R-:W-:Y:S01]  /*22d0*/  ISETP.GT.U32.AND P6, PT, R6, R8, PT ;  /* 0x000000080600720c */ /* 0x000fe20003fc4070 */
[----:B------:R-:W-:Y:S02]  /*22e0*/  VIADD R3, R22, 0x1d ;  /* 0x0000001d16037836 */ /* 0x000fe40000000000 */
[----:B------:R-:W-:Y:S01]  /*22f0*/  IMAD.MOV R7, RZ, RZ, -R7 ;  /* 0x000000ffff077224 */ /* 0x000fe200078e0a07 */
[----:B------:R-:W-:Y:S01]  /*2300*/  ISETP.GT.U32.AND P3, PT, R6, R2, PT ;  /* 0x000000020600720c */ /* 0x000fe20003f64070 */
[----:B------:R-:W-:Y:S02]  /*2310*/  IMAD.MOV R4, RZ, RZ, -R4 ;  /* 0x000000ffff047224 */ /* 0x000fe400078e0a04 */
[----:B------:R-:W-:-:S02]  /*2320*/  @!P4 IMAD.IADD R16, R16, 0x1, -R6 ;  /* 0x000000011010c824 */ /* 0x000fc400078e0a06 */
[C---:B------:R-:W-:Y:S01]  /*2330*/  IMAD R13, R6.reuse, R7, R13 ;  /* 0x00000007060d7224 */ /* 0x040fe200078e020d */
[----:B------:R-:W-:Y:S01]  /*2340*/  IABS R7, R3 ;  /* 0x0000000300077213 */ /* 0x000fe20000000000 */
[C---:B------:R-:W-:Y:S01]  /*2350*/  IMAD R11, R6.reuse, R4, R11 ;  /* 0x00000004060b7224 */ /* 0x040fe200078e020b */
[----:B------:R-:W-:Y:S01]  /*2360*/  IABS R4, R14 ;  /* 0x0000000e00047213 */ /* 0x000fe20000000000 */
[----:B0-----:R-:W-:Y:S01]  /*2370*/  IMAD.MOV.U32 R9, RZ, RZ, R16 ;  /* 0x000000ffff097224 */ /* 0x001fe200078e0010 */
[C---:B------:R-:W-:Y:S01]  /*2380*/  ISETP.GT.U32.AND P4, PT, R6.reuse, R13, PT ;  /* 0x0000000d0600720c */ /* 0x040fe20003f84070 */
[----:B------:R-:W-:Y:S02]  /*2390*/  IMAD.MOV.U32 R12, RZ, RZ, R10 ;  /* 0x000000ffff0c7224 */ /* 0x000fe400078e000a */
[----:B------:R-:W-:Y:S01]  /*23a0*/  @!P0 IMAD.MOV R9, RZ, RZ, -R9 ;  /* 0x000000ffff098224 */ /* 0x000fe200078e0a09 */
[----:B------:R-:W-:Y:S01]  /*23b0*/  ISETP.GT.U32.AND P0, PT, R6, R11, PT ;  /* 0x0000000b0600720c */ /* 0x000fe20003f04070 */
[----:B------:R-:W-:-:S04]  /*23c0*/  IMAD.HI.U32 R10, R5, R7, RZ ;  /* 0x00000007050a7227 */ /* 0x000fc800078e00ff */
[----:B------:R-:W-:Y:S02]  /*23d0*/  IMAD.MOV R10, RZ, RZ, -R10 ;  /* 0x000000ffff0a7224 */ /* 0x000fe400078e0a0a */
[----:B------:R-:W-:Y:S01]  /*23e0*/  @!P3 IMAD.IADD R2, R2, 0x1, -R6 ;  /* 0x000000010202b824 */ /* 0x000fe200078e0a06 */
[----:B------:R-:W-:Y:S01]  /*23f0*/  ISETP.GE.AND P3, PT, R3, RZ, PT ;  /* 0x000000ff0300720c */ /* 0x000fe20003f66270 */
[----:B------:R-:W-:Y:S02]  /*2400*/  IMAD R3, R6, R10, R7 ;  /* 0x0000000a06037224 */ /* 0x000fe400078e0207 */
[----:B------:R-:W-:Y:S01]  /*2410*/  @!P2 IMAD.MOV R12, RZ, RZ, -R12 ;  /* 0x000000ffff0ca224 */ /* 0x000fe200078e0a0c */
[----:B------:R-:W-:Y:S01]  /*2420*/  ISETP.GE.AND P2, PT, R15, RZ, PT ;  /* 0x000000ff0f00720c */ /* 0x000fe20003f46270 */
[--C-:B------:R-:W-:Y:S01]  /*2430*/  @!P6 IMAD.IADD R8, R8, 0x1, -R6.reuse ;  /* 0x000000010808e824 */ /* 0x100fe200078e0a06 */
[----:B------:R-:W-:Y:S01]  /*2440*/  ISETP.GE.AND P6, PT, R0, RZ, PT ;  /* 0x000000ff0000720c */ /* 0x000fe20003fc6270 */
[--C-:B------:R-:W-:Y:S01]  /*2450*/  @!P4 IMAD.IADD R13, R13, 0x1, -R6.reuse ;  /* 0x000000010d0dc824 */ /* 0x100fe200078e0a06 */
[----:B------:R-:W-:Y:S01]  /*2460*/  STL [R1+0x64], R12 ;  /* 0x0000640c01007387 */ /* 0x000fe20000100800 */
[----:B------:R-:W-:Y:S01]  /*2470*/  @!P0 IMAD.IADD R11, R11, 0x1, -R6 ;  /* 0x000000010b0b8824 */ /* 0x000fe200078e0a06 */
[C---:B------:R-:W-:Y:S01]  /*2480*/  ISETP.GT.U32.AND P0, PT, R6.reuse, R3, PT ;  /* 0x000000030600720c */ /* 0x040fe20003f04070 */
[----:B------:R-:W-:Y:S01]  /*2490*/  IMAD.HI.U32 R15, R5, R4, RZ ;  /* 0x00000004050f7227 */ /* 0x000fe200078e00ff */
[----:B------:R0:W-:Y:S01]  /*24a0*/  STL [R1+0x60], R9 ;  /* 0x0000600901007387 */ /* 0x0001e20000100800 */
[----:B------:R-:W-:-:S02]  /*24b0*/  ISETP.GT.U32.AND P4, PT, R6, R13, PT ;  /* 0x0000000d0600720c */ /* 0x000fc40003f84070 */
[----:B------:R-:W-:Y:S02]  /*24c0*/  IMAD.MOV R0, RZ, RZ, -R15 ;  /* 0x000000ffff007224 */ /* 0x000fe400078e0a0f */
[----:B------:R-:W-:Y:S02]  /*24d0*/  VIADD R10, R22, 0x1b ;  /* 0x0000001b160a7836 */ /* 0x000fe40000000000 */
[----:B------:R-:W-:Y:S02]  /*24e0*/  IMAD R4, R6, R0, R4 ;  /* 0x0000000006047224 */ /* 0x000fe400078e0204 */
[----:B------:R-:W-:Y:S01]  /*24f0*/  VIADD R0, R22, 0x1a ;  /* 0x0000001a16007836 */ /* 0x000fe20000000000 */
[----:B------:R-:W-:Y:S01]  /*2500*/  IABS R7, R10 ;  /* 0x0000000a00077213 */ /* 0x000fe20000000000 */
[----:B0-----:R-:W-:Y:S02]  /*2510*/  IMAD.MOV.U32 R9, RZ, RZ, R8 ;  /* 0x000000ffff097224 */ /* 0x001fe400078e0008 */
[--C-:B------:R-:W-:Y:S01]  /*2520*/  @!P0 IMAD.IADD R3, R3, 0x1, -R6.reuse ;  /* 0x0000000103038824 */ /* 0x100fe200078e0a06 */
[----:B------:R-:W-:Y:S01]  /*2530*/  IABS R17, R0 ;  /* 0x0000000000117213 */ /* 0x000fe20000000000 */
[----:B------:R-:W-:Y:S01]  /*2540*/  @!P1 IMAD.MOV R9, RZ, RZ, -R9 ;  /* 0x000000ffff099224 */ /* 0x000fe200078e0a09 */
[----:B------:R-:W-:Y:S01]  /*2550*/  ISETP.GT.U32.AND P1, PT, R6, R11, PT ;  /* 0x0000000b0600720c */ /* 0x000fe20003f24070 */
[----:B------:R-:W-:Y:S01]  /*2560*/  VIADD R8, R22, 0x19 ;  /* 0x0000001916087836 */ /* 0x000fe20000000000 */
[----:B------:R-:W-:Y:S01]  /*2570*/  ISETP.GT.U32.AND P0, PT, R6, R3, PT ;  /* 0x000000030600720c */ /* 0x000fe20003f04070 */
[----:B------:R-:W-:Y:S01]  /*2580*/  @!P4 IMAD.IADD R13, R13, 0x1, -R6 ;  /* 0x000000010d0dc824 */ /* 0x000fe200078e0a06 */
[----:B------:R0:W-:Y:S01]  /*2590*/  STL [R1+0x5c], R9 ;  /* 0x00005c0901007387 */ /* 0x0001e20000100800 */
[----:B------:R-:W-:Y:S01]  /*25a0*/  ISETP.GE.AND P4, PT, R14, RZ, PT ;  /* 0x000000ff0e00720c */ /* 0x000fe20003f86270 */
[----:B------:R-:W-:Y:S01]  /*25b0*/  IMAD.HI.U32 R14, R5, R17, RZ ;  /* 0x00000011050e7227 */ /* 0x000fe200078e00ff */
[----:B------:R-:W-:-:S03]  /*25c0*/  IABS R15, R8 ;  /* 0x00000008000f7213 */ /* 0x000fc60000000000 */
[----:B------:R-:W-:Y:S02]  /*25d0*/  IMAD.MOV.U32 R12, RZ, RZ, R13 ;  /* 0x000000ffff0c7224 */ /* 0x000fe400078e000d */
[----:B------:R-:W-:Y:S02]  /*25e0*/  IMAD.MOV R14, RZ, RZ, -R14 ;  /* 0x000000ffff0e7224 */ /* 0x000fe400078e0a0e */
[----:B0-----:R-:W-:Y:S02]  /*25f0*/  IMAD.MOV.U32 R9, RZ, RZ, R2 ;  /* 0x000000ffff097224 */ /* 0x001fe400078e0002 */
[----:B------:R-:W-:-:S04]  /*2600*/  IMAD.HI.U32 R2, R5, R7, RZ ;  /* 0x0000000705027227 */ /* 0x000fc800078e00ff */
[----:B------:R-:W-:Y:S01]  /*2610*/  @!P5 IMAD.MOV R9, RZ, RZ, -R9 ;  /* 0x000000ffff09d224 */ /* 0x000fe200078e0a09 */
[----:B------:R-:W-:Y:S01]  /*2620*/  ISETP.GT.U32.AND P5, PT, R6, R4, PT ;  /* 0x000000040600720c */ /* 0x000fe20003fa4070 */
[----:B------:R-:W-:Y:S02]  /*2630*/  IMAD.MOV R2, RZ, RZ, -R2 ;  /* 0x000000ffff027224 */ /* 0x000fe400078e0a02 */
[----:B------:R-:W-:Y:S01]  /*2640*/  @!P1 IMAD.IADD R11, R11, 0x1, -R6 ;  /* 0x000000010b0b9824 */ /* 0x000fe200078e0a06 */
[----:B------:R-:W-:Y:S01]  /*2650*/  ISETP.GE.AND P1, PT, R10, RZ, PT ;  /* 0x000000ff0a00720c */ /* 0x000fe20003f26270 */
[C---:B------:R-:W-:Y:S01]  /*2660*/  IMAD R7, R6.reuse, R2, R7 ;  /* 0x0000000206077224 */ /* 0x040fe200078e0207 */
[----:B------:R0:W-:Y:S01]  /*2670*/  STL [R1+0x58], R9 ;  /* 0x0000580901007387 */ /* 0x0001e20000100800 */
[----:B------:R-:W-:Y:S02]  /*2680*/  IMAD.MOV.U32 R10, RZ, RZ, R15 ;  /* 0x000000ffff0a7224 */ /* 0x000fe400078e000f */
[----:B------:R-:W-:Y:S01]  /*2690*/  @!P2 IMAD.MOV R12, RZ, RZ, -R12 ;  /* 0x000000ffff0ca224 */ /* 0x000fe200078e0a0c */
[C---:B------:R-:W-:Y:S01]  /*26a0*/  ISETP.GT.U32.AND P2, PT, R6.reuse, R7, PT ;  /* 0x000000070600720c */ /* 0x040fe20003f44070 */
[----:B------:R-:W-:-:S02]  /*26b0*/  IMAD R17, R6, R14, R17 ;  /* 0x0000000e06117224 */ /* 0x000fc400078e0211 */
[----:B------:R-:W-:Y:S01]  /*26c0*/  IMAD.HI.U32 R2, R5, R10, RZ ;  /* 0x0000000a05027227 */ /* 0x000fe200078e00ff */
[----:B------:R1:W-:Y:S03]  /*26d0*/  STL [R1+0x50], R12 ;  /* 0x0000500c01007387 */ /* 0x0003e60000100800 */
[--C-:B------:R-:W-:Y:S02]  /*26e0*/  @!P5 IMAD.IADD R4, R4, 0x1, -R6.reuse ;  /* 0x000000010404d824 */ /* 0x100fe400078e0a06 */
[----:B0-----:R-:W-:Y:S02]  /*26f0*/  IMAD.MOV.U32 R9, RZ, RZ, R11 ;  /* 0x000000ffff097224 */ /* 0x001fe400078e000b */
[----:B------:R-:W-:Y:S01]  /*2700*/  @!P0 IMAD.IADD R3, R3, 0x1, -R6 ;  /* 0x0000000103038824 */ /* 0x000fe200078e0a06 */
[C---:B------:R-:W-:Y:S01]  /*2710*/  ISETP.GT.U32.AND P0, PT, R6.reuse, R17, PT ;  /* 0x000000110600720c */ /* 0x040fe20003f04070 */
[----:B------:R-:W-:Y:S01]  /*2720*/  IMAD.MOV R2, RZ, RZ, -R2 ;  /* 0x000000ffff027224 */ /* 0x000fe200078e0a02 */
[----:B------:R-:W-:Y:S01]  /*2730*/  ISETP.GT.U32.AND P5, PT, R6, R4, PT ;  /* 0x000000040600720c */ /* 0x000fe20003fa4070 */
[----:B------:R-:W-:Y:S01]  /*2740*/  @!P6 IMAD.MOV R9, RZ, RZ, -R9 ;  /* 0x000000ffff09e224 */ /* 0x000fe200078e0a09 */
[----:B------:R-:W-:Y:S01]  /*2750*/  ISETP.GE.AND P6, PT, R0, RZ, PT ;  /* 0x000000ff0000720c */ /* 0x000fe20003fc6270 */
[----:B------:R-:W-:-:S02]  /*2760*/  IMAD R10, R6, R2, R10 ;  /* 0x00000002060a7224 */ /* 0x000fc400078e020a */
[----:B------:R-:W-:Y:S01]  /*2770*/  VIADD R0, R22, 0x18 ;  /* 0x0000001816007836 */ /* 0x000fe20000000000 */
[----:B------:R0:W-:Y:S01]  /*2780*/  STL [R1+0x4c], R9 ;  /* 0x00004c0901007387 */ /* 0x0001e20000100800 */
[--C-:B------:R-:W-:Y:S01]  /*2790*/  @!P2 IMAD.IADD R7, R7, 0x1, -R6.reuse ;  /* 0x000000010707a824 */ /* 0x100fe200078e0a06 */
[C---:B------:R-:W-:Y:S01]  /*27a0*/  ISETP.GT.U32.AND P2, PT, R6.reuse, R10, PT ;  /* 0x0000000a0600720c */ /* 0x040fe20003f44070 */
[----:B-1----:R-:W-:Y:S01]  /*27b0*/  IMAD.MOV.U32 R12, RZ, RZ, R3 ;  /* 0x000000ffff0c7224 */ /* 0x002fe200078e0003 */
[----:B------:R-:W-:Y:S01]  /*27c0*/  IABS R11, R0 ;  /* 0x00000000000b7213 */ /* 0x000fe20000000000 */
[--C-:B------:R-:W-:Y:S01]  /*27d0*/  @!P0 IMAD.IADD R17, R17, 0x1, -R6.reuse ;  /* 0x0000000111118824 */ /* 0x100fe200078e0a06 */
[----:B------:R-:W-:Y:S01]  /*27e0*/  ISETP.GT.U32.AND P0, PT, R6, R7, PT ;  /* 0x000000070600720c */ /* 0x000fe20003f04070 */
[----:B------:R-:W-:Y:S01]  /*27f0*/  @!P5 IMAD.IADD R4, R4, 0x1, -R6 ;  /* 0x000000010404d824 */ /* 0x000fe200078e0a06 */
[----:B------:R-:W-:Y:S01]  /*2800*/  ISETP.GE.AND P5, PT, R8, RZ, PT ;  /* 0x000000ff0800720c */ /* 0x000fe20003fa6270 */
[----:B------:R-:W-:-:S04]  /*2810*/  IMAD.HI.U32 R3, R5, R11, RZ ;  /* 0x0000000b05037227 */ /* 0x000fc800078e00ff */
[----:B------:R-:W-:Y:S02]  /*2820*/  VIADD R2, R22, 0x17 ;  /* 0x0000001716027836 */ /* 0x000fe40000000000 */
[----:B------:R-:W-:Y:S02]  /*2830*/  IMAD.MOV R3, RZ, RZ, -R3 ;  /* 0x000000ffff037224 */ /* 0x000fe400078e0a03 */
[----:B0-----:R-:W-:Y:S01]  /*2840*/  IMAD.MOV.U32 R9, RZ, RZ, R4 ;  /* 0x000000ffff097224 */ /* 0x001fe200078e0004 */
[----:B------:R-:W-:Y:S01]  /*2850*/  IABS R14, R2 ;  /* 0x00000002000e7213 */ /* 0x000fe20000000000 */
[----:B------:R-:W-:Y:S02]  /*2860*/  @!P2 IMAD.IADD R10, R10, 0x1, -R6 ;  /* 0x000000010a0aa824 */ /* 0x000fe400078e0a06 */
[C---:B------:R-:W-:Y:S02]  /*2870*/  IMAD R11, R6.reuse, R3, R11 ;  /* 0x00000003060b7224 */ /* 0x040fe400078e020b */
[----:B------:R-:W-:Y:S01]  /*2880*/  @!P3 IMAD.MOV R12, RZ, RZ, -R12 ;  /* 0x000000ffff0cb224 */ /* 0x000fe200078e0a0c */
[----:B------:R-:W-:Y:S01]  /*2890*/  ISETP.GT.U32.AND P3, PT, R6, R17, PT ;  /* 0x000000110600720c */ /* 0x000fe20003f64070 */
[----:B------:R-:W-:Y:S01]  /*28a0*/  @!P4 IMAD.MOV R9, RZ, RZ, -R9 ;  /* 0x000000ffff09c224 */ /* 0x000fe200078e0a09 */
[----:B------:R-:W-:Y:S01]  /*28b0*/  ISETP.GE.AND P4, PT, R0, RZ, PT ;  /* 0x000000ff0000720c */ /* 0x000fe20003f86270 */
[----:B------:R-:W-:Y:S01]  /*28c0*/  VIADD R0, R22, 0x16 ;  /* 0x0000001616007836 */ /* 0x000fe20000000000 */
[C---:B------:R-:W-:Y:S01]  /*28d0*/  ISETP.GT.U32.AND P2, PT, R6.reuse, R10, PT ;  /* 0x0000000a0600720c */ /* 0x040fe20003f44070 */
[----:B------:R-:W-:Y:S01]  /*28e0*/  @!P0 IMAD.IADD R7, R7, 0x1, -R6 ;  /* 0x0000000107078824 */ /* 0x000fe200078e0a06 */
[----:B------:R-:W-:Y:S01]  /*28f0*/  ISETP.GT.U32.AND P0, PT, R6, R11, PT ;  /* 0x0000000b0600720c */ /* 0x000fe20003f04070 */
[----:B------:R-:W-:Y:S01]  /*2900*/  IMAD.HI.U32 R8, R5, R14, RZ ;  /* 0x0000000e05087227 */ /* 0x000fe200078e00ff */
[----:B------:R-:W-:Y:S01]  /*2910*/  IABS R3, R0 ;  /* 0x0000000000037213 */ /* 0x000fe20000000000 */
[----:B------:R-:W-:Y:S02]  /*2920*/  STL [R1+0x48], R12 ;  /* 0x0000480c01007387 */ /* 0x000fe40000100800 */
[----:B------:R-:W-:-:S02]  /*2930*/  IMAD.MOV R8, RZ, RZ, -R8 ;  /* 0x000000ffff087224 */ /* 0x000fc400078e0a08 */
[----:B------:R-:W-:Y:S01]  /*2940*/  VIADD R4, R22, 0x15 ;  /* 0x0000001516047836 */ /* 0x000fe20000000000 */
[----:B------:R0:W-:Y:S01]  /*2950*/  STL [R1+0x44], R9 ;  /* 0x0000440901007387 */ /* 0x0001e20000100800 */
[----:B------:R-:W-:Y:S02]  /*2960*/  IMAD R14, R6, R8, R14 ;  /* 0x00000008060e7224 */ /* 0x000fe400078e020e */
[----:B------:R-:W-:Y:S01]  /*2970*/  IMAD.HI.U32 R13, R5, R3, RZ ;  /* 0x00000003050d7227 */ /* 0x000fe200078e00ff */
[----:B------:R-:W-:-:S03]  /*2980*/  IABS R16, R4 ;  /* 0x0000000400107213 */ /* 0x000fc60000000000 */
[--C-:B------:R-:W-:Y:S01]  /*2990*/  @!P3 IMAD.IADD R17, R17, 0x1, -R6.reuse ;  /* 0x000000011111b824 */ /* 0x100fe200078e0a06 */
[----:B------:R-:W-:Y:S01]  /*29a0*/  ISETP.GE.AND P3, PT, R2, RZ, PT ;  /* 0x000000ff0200720c */ /* 0x000fe20003f66270 */
[--C-:B------:R-:W-:Y:S01]  /*29b0*/  @!P2 IMAD.IADD R10, R10, 0x1, -R6.reuse ;  /* 0x000000010a0aa824 */ /* 0x100fe200078e0a06 */
[----:B------:R-:W-:Y:S01]  /*29c0*/  ISETP.GT.U32.AND P2, PT, R6, R14, PT ;  /* 0x0000000e0600720c */ /* 0x000fe20003f44070 */
[----:B------:R-:W-:Y:S02]  /*29d0*/  VIADD R2, R22, 0x14 ;  /* 0x0000001416027836 */ /* 0x000fe40000000000 */
[----:B------:R-:W-:Y:S02]  /*29e0*/  IMAD.MOV R13, RZ, RZ, -R13 ;  /* 0x000000ffff0d7224 */ /* 0x000fe400078e0a0d */
[----:B------:R-:W-:Y:S01]  /*29f0*/  @!P0 IMAD.IADD R11, R11, 0x1, -R6 ;  /* 0x000000010b0b8824 */ /* 0x000fe200078e0a06 */
[----:B------:R-:W-:Y:S01]  /*2a00*/  IABS R15, R2 ;  /* 0x00000002000f7213 */ /* 0x000fe20000000000 */
[----:B0-----:R-:W-:Y:S01]  /*2a10*/  IMAD.MOV.U32 R9, RZ, RZ, R7 ;  /* 0x000000ffff097224 */ /* 0x001fe200078e0007 */
[----:B------:R-:W-:Y:S01]  /*2a20*/  ISETP.GE.AND P0, PT, R0, RZ, PT ;  /* 0x000000ff0000720c */ /* 0x000fe20003f06270 */
[----:B------:R-:W-:-:S02]  /*2a30*/  IMAD R3, R6, R13, R3 ;  /* 0x0000000d06037224 */ /* 0x000fc400078e0203 */
[----:B------:R-:W-:Y:S01]  /*2a40*/  @!P1 IMAD.MOV R9, RZ, RZ, -R9 ;  /* 0x000000ffff099224 */ /* 0x000fe200078e0a09 */
[C---:B------:R-:W-:Y:S01]  /*2a50*/  ISETP.GT.U32.AND P1, PT, R6.reuse, R11, PT ;  /* 0x0000000b0600720c */ /* 0x040fe20003f24070 */
[----:B------:R-:W-:Y:S02]  /*2a60*/  IMAD.MOV.U32 R12, RZ, RZ, R17 ;  /* 0x000000ffff0c7224 */ /* 0x000fe400078e0011 */
[C---:B------:R-:W-:Y:S01]  /*2a70*/  IMAD.HI.U32 R8, R5.reuse, R16, RZ ;  /* 0x0000001005087227 */ /* 0x040fe200078e00ff */
[----:B------:R0:W-:Y:S03]  /*2a80*/  STL [R1+0x40], R9 ;  /* 0x0000400901007387 */ /* 0x0001e60000100800 */
[----:B------:R-:W-:Y:S01]  /*2a90*/  @!P6 IMAD.MOV R12, RZ, RZ, -R12 ;  /* 0x000000ffff0ce224 */ /* 0x000fe200078e0a0c */
[----:B------:R-:W-:Y:S01]  /*2aa0*/  ISETP.GT.U32.AND P6, PT, R6, R3, PT ;  /* 0x000000030600720c */ /* 0x000fe20003fc4070 */
[----:B------:R-:W-:-:S03]  /*2ab0*/  IMAD.HI.U32 R7, R5, R15, RZ ;  /* 0x0000000f05077227 */ /* 0x000fc600078e00ff */
[----:B------:R-:W-:Y:S01]  /*2ac0*/  STL [R1+0x3c], R12 ;  /* 0x00003c0c01007387 */ /* 0x000fe20000100800 */
[----:B------:R-:W-:Y:S02]  /*2ad0*/  IMAD.MOV R8, RZ, RZ, -R8 ;  /* 0x000000ffff087224 */ /* 0x000fe400078e0a08 */
[----:B------:R-:W-:Y:S02]  /*2ae0*/  @!P2 IMAD.IADD R14, R14, 0x1, -R6 ;  /* 0x000000010e0ea824 */ /* 0x000fe400078e0a06 */
[----:B------:R-:W-:Y:S02]  /*2af0*/  IMAD.MOV R7, RZ, RZ, -R7 ;  /* 0x000000ffff077224 */ /* 0x000fe400078e0a07 */
[C---:B------:R-:W-:Y:S01]  /*2b00*/  IMAD R16, R6.reuse, R8, R16 ;  /* 0x0000000806107224 */ /* 0x040fe200078e0210 */
[C---:B------:R-:W-:Y:S01]  /*2b10*/  ISETP.GT.U32.AND P2, PT, R6.reuse, R14, PT ;  /* 0x0000000e0600720c */ /* 0x040fe20003f44070 */
[C---:B------:R-:W-:Y:S02]  /*2b20*/  IMAD R15, R6.reuse, R7, R15 ;  /* 0x00000007060f7224 */ /* 0x040fe400078e020f */
[--C-:B------:R-:W-:Y:S01]  /*2b30*/  @!P1 IMAD.IADD R11, R11, 0x1, -R6.reuse ;  /* 0x000000010b0b9824 */ /* 0x100fe200078e0a06 */
[C---:B------:R-:W-:Y:S01]  /*2b40*/  ISETP.GT.U32.AND P1, PT, R6.reuse, R16, PT ;  /* 0x000000100600720c */ /* 0x040fe20003f24070 */
[----:B------:R-:W-:Y:S01]  /*2b50*/  @!P6 IMAD.IADD R3, R3, 0x1, -R6 ;  /* 0x000000010303e824 */ /* 0x000fe200078e0a06 */
[----:B------:R-:W-:Y:S01]  /*2b60*/  ISETP.GT.U32.AND P6, PT, R6, R15, PT ;  /* 0x0000000f0600720c */ /* 0x000fe20003fc4070 */
[----:B0-----:R-:W-:-:S02]  /*2b70*/  IMAD.MOV.U32 R9, RZ, RZ, R10 ;  /* 0x000000ffff097224 */ /* 0x001fc400078e000a */
[C---:B------:R-:W-:Y:S02]  /*2b80*/  VIADD R0, R22.reuse, 0x13 ;  /* 0x0000001316007836 */ /* 0x040fe40000000000 */
[----:B------:R-:W-:Y:S02]  /*2b90*/  VIADD R17, R22, 0x12 ;  /* 0x0000001216117836 */ /* 0x000fe40000000000 */
[----:B------:R-:W-:Y:S01]  /*2ba0*/  @!P5 IMAD.MOV R9, RZ, RZ, -R9 ;  /* 0x000000ffff09d224 */ /* 0x000fe200078e0a09 */
[----:B------:R-:W-:Y:S01]  /*2bb0*/  IABS R13, R0 ;  /* 0x00000000000d7213 */ /* 0x000fe20000000000 */
[--C-:B------:R-:W-:Y:S01]  /*2bc0*/  @!P2 IMAD.IADD R14, R14, 0x1, -R6.reuse ;  /* 0x000000010e0ea824 */ /* 0x100fe200078e0a06 */
[----:B------:R-:W-:Y:S01]  /*2bd0*/  ISETP.GE.AND P2, PT, R2, RZ, PT ;  /* 0x000000ff0200720c */ /* 0x000fe20003f46270 */
[--C-:B------:R-:W-:Y:S01]  /*2be0*/  @!P1 IMAD.IADD R16, R16, 0x1, -R6.reuse ;  /* 0x0000000110109824 */ /* 0x100fe200078e0a06 */
[----:B------:R-:W-:Y:S01]  /*2bf0*/  IABS R2, R17 ;  /* 0x0000001100027213 */ /* 0x000fe20000000000 */
[----:B------:R0:W-:Y:S01]  /*2c00*/  STL [R1+0x38], R9 ;  /* 0x0000380901007387 */ /* 0x0001e20000100800 */
[----:B------:R-:W-:Y:S01]  /*2c10*/  @!P6 IMAD.IADD R15, R15, 0x1, -R6 ;  /* 0x000000010f0fe824 */ /* 0x000fe200078e0a06 */
[----:B------:R-:W-:Y:S01]  /*2c20*/  ISETP.GE.AND P5, PT, R4, RZ, PT ;  /* 0x000000ff0400720c */ /* 0x000fe20003fa6270 */
[----:B------:R-:W-:Y:S01]  /*2c30*/  IMAD.HI.U32 R4, R5, R13, RZ ;  /* 0x0000000d05047227 */ /* 0x000fe200078e00ff */
[----:B------:R-:W-:-:S02]  /*2c40*/  ISETP.GT.U32.AND P6, PT, R6, R16, PT ;  /* 0x000000100600720c */ /* 0x000fc40003fc4070 */
[----:B------:R-:W-:Y:S01]  /*2c50*/  ISETP.GT.U32.AND P1, PT, R6, R3, PT ;  /* 0x000000030600720c */ /* 0x000fe20003f24070 */
[----:B------:R-:W-:Y:S02]  /*2c60*/  IMAD.MOV R4, RZ, RZ, -R4 ;  /* 0x000000ffff047224 */ /* 0x000fe400078e0a04 */
[----:B------:R-:W-:Y:S02]  /*2c70*/  VIADD R8, R22, 0x10 ;  /* 0x0000001016087836 */ /* 0x000fe40000000000 */
[----:B0-----:R-:W-:Y:S02]  /*2c80*/  IMAD.MOV.U32 R9, RZ, RZ, R11 ;  /* 0x000000ffff097224 */ /* 0x001fe400078e000b */
[----:B------:R-:W-:Y:S01]  /*2c90*/  IMAD.HI.U32 R11, R5, R2, RZ ;  /* 0x00000002050b7227 */ /* 0x000fe200078e00ff */
[----:B------:R-:W-:-:S03]  /*2ca0*/  IABS R10, R8 ;  /* 0x00000008000a7213 */ /* 0x000fc60000000000 */
[----:B------:R-:W-:Y:S01]  /*2cb0*/  @!P4 IMAD.MOV R9, RZ, RZ, -R9 ;  /* 0x000000ffff09c224 */ /* 0x000fe200078e0a09 */
[C---:B------:R-:W-:Y:S01]  /*2cc0*/  ISETP.GT.U32.AND P4, PT, R6.reuse, R15, PT ;  /* 0x0000000f0600720c */ /* 0x040fe20003f84070 */
[----:B------:R-:W-:Y:S02]  /*2cd0*/  IMAD.MOV R11, RZ, RZ, -R11 ;  /* 0x000000ffff0b7224 */ /* 0x000fe400078e0a0b */
[C---:B------:R-:W-:Y:S01]  /*2ce0*/  IMAD R13, R6.reuse, R4, R13 ;  /* 0x00000004060d7224 */ /* 0x040fe200078e020d */
[----:B------:R0:W-:Y:S01]  /*2cf0*/  STL [R1+0x34], R9 ;  /* 0x0000340901007387 */ /* 0x0001e20000100800 */
[----:B------:R-:W-:Y:S02]  /*2d00*/  IMAD R2, R6, R11, R2 ;  /* 0x0000000b06027224 */ /* 0x000fe400078e0202 */
[--C-:B------:R-:W-:Y:S02]  /*2d10*/  @!P6 IMAD.IADD R16, R16, 0x1, -R6.reuse ;  /* 0x000000011010e824 */ /* 0x100fe400078e0a06 */
[----:B------:R-:W-:Y:S01]  /*2d20*/  VIADD R7, R22, 0x11 ;  /* 0x0000001116077836 */ /* 0x000fe20000000000 */
[----:B------:R-:W-:Y:S01]  /*2d30*/  ISETP.GT.U32.AND P6, PT, R6, R2, PT ;  /* 0x000000020600720c */ /* 0x000fe20003fc4070 */
[----:B------:R-:W-:Y:S01]  /*2d40*/  @!P1 IMAD.IADD R3, R3, 0x1, -R6 ;  /* 0x0000000103039824 */ /* 0x000fe200078e0a06 */
[----:B------:R-:W-:Y:S01]  /*2d50*/  ISETP.GE.AND P1, PT, R0, RZ, PT ;  /* 0x000000ff0000720c */ /* 0x000fe20003f26270 */
[----:B------:R-:W-:Y:S01]  /*2d60*/  VIADD R0, R22, 0xf ;  /* 0x0000000f16007836 */ /* 0x000fe20000000000 */
[----:B------:R-:W-:Y:S01]  /*2d70*/  IABS R4, R7 ;  /* 0x0000000700047213 */ /* 0x000fe20000000000 */
[----:B0-----:R-:W-:-:S02]  /*2d80*/  IMAD.MOV.U32 R9, RZ, RZ, R14 ;  /* 0x000000ffff097224 */ /* 0x001fc400078e000e */
[----:B------:R-:W-:Y:S01]  /*2d90*/  @!P4 IMAD.IADD R15, R15, 0x1, -R6 ;  /* 0x000000010f0fc824 */ /* 0x000fe200078e0a06 */
[----:B------:R-:W-:Y:S01]  /*2da0*/  ISETP.GE.AND P4, PT, R17, RZ, PT ;  /* 0x000000ff1100720c */ /* 0x000fe20003f86270 */
[----:B------:R-:W-:Y:S01]  /*2db0*/  @!P3 IMAD.MOV R9, RZ, RZ, -R9 ;  /* 0x000000ffff09b224 */ /* 0x000fe200078e0a09 */
[----:B------:R-:W-:Y:S01]  /*2dc0*/  ISETP.GT.U32.AND P3, PT, R6, R13, PT ;  /* 0x0000000d0600720c */ /* 0x000fe20003f64070 */
[C---:B------:R-:W-:Y:S01]  /*2dd0*/  IMAD.HI.U32 R11, R5.reuse, R10, RZ ;  /* 0x0000000a050b7227 */ /* 0x040fe200078e00ff */
[----:B------:R-:W-:Y:S02]  /*2de0*/  IABS R17, R0 ;  /* 0x0000000000117213 */ /* 0x000fe40000000000 */
[----:B------:R0:W-:Y:S01]  /*2df0*/  STL [R1+0x30], R9 ;  /* 0x0000300901007387 */ /* 0x0001e20000100800 */
[----:B------:R-:W-:-:S04]  /*2e00*/  IMAD.HI.U32 R14, R5, R4, RZ ;  /* 0x00000004050e7227 */ /* 0x000fc800078e00ff */
[--C-:B------:R-:W-:Y:S02]  /*2e10*/  @!P6 IMAD.IADD R2, R2, 0x1, -R6.reuse ;  /* 0x000000010202e824 */ /* 0x100fe400078e0a06 */
[----:B------:R-:W-:Y:S02]  /*2e20*/  IMAD.MOV R11, RZ, RZ, -R11 ;  /* 0x000000ffff0b7224 */ /* 0x000fe400078e0a0b */
[----:B------:R-:W-:Y:S01]  /*2e30*/  @!P3 IMAD.IADD R13, R13, 0x1, -R6 ;  /* 0x000000010d0db824 */ /* 0x000fe200078e0a06 */
[----:B------:R-:W-:Y:S01]  /*2e40*/  ISETP.GE.AND P3, PT, R7, RZ, PT ;  /* 0x000000ff0700720c */ /* 0x000fe20003f66270 */
[----:B0-----:R-:W-:Y:S02]  /*2e50*/  IMAD.MOV.U32 R9, RZ, RZ, R3 ;  /* 0x000000ffff097224 */ /* 0x001fe400078e0003 */
[----:B------:R-:W-:Y:S01]  /*2e60*/  IMAD.MOV R14, RZ, RZ, -R14 ;  /* 0x000000ffff0e7224 */ /* 0x000fe200078e0a0e */
[----:B------:R-:W-:Y:S01]  /*2e70*/  ISETP.GT.U32.AND P6, PT, R6, R13, PT ;  /* 0x0000000d0600720c */ /* 0x000fe20003fc4070 */
[----:B------:R-:W-:-:S02]  /*2e80*/  IMAD.MOV.U32 R7, RZ, RZ, R17 ;  /* 0x000000ffff077224 */ /* 0x000fc400078e0011 */
[----:B------:R-:W-:Y:S01]  /*2e90*/  @!P0 IMAD.MOV R9, RZ, RZ, -R9 ;  /* 0x000000ffff098224 */ /* 0x000fe200078e0a09 */
[C---:B------:R-:W-:Y:S01]  /*2ea0*/  ISETP.GT.U32.AND P0, PT, R6.reuse, R2, PT ;  /* 0x000000020600720c */ /* 0x040fe20003f04070 */
[C---:B------:R-:W-:Y:S02]  /*2eb0*/  IMAD R10, R6.reuse, R11, R10 ;  /* 0x0000000b060a7224 */ /* 0x040fe400078e020a */
[----:B------:R-:W-:Y:S01]  /*2ec0*/  IMAD R4, R6, R14, R4 ;  /* 0x0000000e06047224 */ /* 0x000fe200078e0204 */
[----:B------:R0:W-:Y:S01]  /*2ed0*/  STL [R1+0x2c], R9 ;  /* 0x00002c0901007387 */ /* 0x0001e20000100800 */
[----:B------:R-:W-:-:S04]  /*2ee0*/  IMAD.HI.U32 R11, R5, R7, RZ ;  /* 0x00000007050b7227 */ /* 0x000fc800078e00ff */
[----:B------:R-:W-:Y:S02]  /*2ef0*/  IMAD.MOV.U32 R12, RZ, RZ, R16 ;  /* 0x000000ffff0c7224 */ /* 0x000fe400078e0010 */
[----:B------:R-:W-:Y:S02]  /*2f00*/  IMAD.MOV R11, RZ, RZ, -R11 ;  /* 0x000000ffff0b7224 */ /* 0x000fe400078e0a0b */
[----:B------:R-:W-:Y:S01]  /*2f10*/  @!P5 IMAD.MOV R12, RZ, RZ, -R12 ;  /* 0x000000ffff0cd224 */ /* 0x000fe200078e0a0c */
[C---:B------:R-:W-:Y:S01]  /*2f20*/  ISETP.GT.U32.AND P5, PT, R6.reuse, R4, PT ;  /* 0x000000040600720c */ /* 0x040fe20003fa4070 */
[----:B0-----:R-:W-:Y:S02]  /*2f30*/  IMAD.MOV.U32 R9, RZ, RZ, R15 ;  /* 0x000000ffff097224 */ /* 0x001fe400078e000f */
[C---:B------:R-:W-:Y:S01]  /*2f40*/  IMAD R7, R6.reuse, R11, R7 ;  /* 0x0000000b06077224 */ /* 0x040fe200078e0207 */
[----:B------:R-:W-:Y:S01]  /*2f50*/  STL [R1+0x28], R12 ;  /* 0x0000280c01007387 */ /* 0x000fe20000100800 */
[----:B------:R-:W-:Y:S01]  /*2f60*/  @!P2 IMAD.MOV R9, RZ, RZ, -R9 ;  /* 0x000000ffff09a224 */ /* 0x000fe200078e0a09 */
[----:B------:R-:W-:Y:S01]  /*2f70*/  ISETP.GT.U32.AND P2, PT, R6, R10, PT ;  /* 0x0000000a0600720c */ /* 0x000fe20003f44070 */
[----:B------:R-:W-:Y:S01]  /*2f80*/  @!P0 IMAD.IADD R2, R2, 0x1, -R6 ;  /* 0x0000000102028824 */ /* 0x000fe200078e0a06 */
[----:B------:R-:W-:Y:S01]  /*2f90*/  ISETP.GT.U32.AND P0, PT, R6, R7, PT ;  /* 0x000000070600720c */ /* 0x000fe20003f04070 */
[C---:B------:R-:W-:Y:S01]  /*2fa0*/  VIADD R3, R22.reuse, 0xe ;  /* 0x0000000e16037836 */ /* 0x040fe20000000000 */
[----:B------:R0:W-:Y:S01]  /*2fb0*/  STL [R1+0x24], R9 ;  /* 0x0000240901007387 */ /* 0x0001e20000100800 */
[----:B------:R-:W-:-:S02]  /*2fc0*/  VIADD R11, R22, 0xd ;  /* 0x0000000d160b7836 */ /* 0x000fc40000000000 */
[--C-:B------:R-:W-:Y:S01]  /*2fd0*/  @!P5 IMAD.IADD R4, R4, 0x1, -R6.reuse ;  /* 0x000000010404d824 */ /* 0x100fe200078e0a06 */
[----:B------:R-:W-:Y:S01]  /*2fe0*/  IABS R14, R3 ;  /* 0x00000003000e7213 */ /* 0x000fe20000000000 */
[--C-:B------:R-:W-:Y:S01]  /*2ff0*/  @!P6 IMAD.IADD R13, R13, 0x1, -R6.reuse ;  /* 0x000000010d0de824 */ /* 0x100fe200078e0a06 */
[----:B------:R-:W-:Y:S02]  /*3000*/  IABS R15, R11 ;  /* 0x0000000b000f7213 */ /* 0x000fe40000000000 */
[----:B------:R-:W-:Y:S01]  /*3010*/  ISETP.GE.AND P5, PT, R0, RZ, PT ;  /* 0x000000ff0000720c */ /* 0x000fe20003fa6270 */
[----:B------:R-:W-:Y:S01]  /*3020*/  @!P2 IMAD.IADD R10, R10, 0x1, -R6 ;  /* 0x000000010a0aa824 */ /* 0x000fe200078e0a06 */
[----:B------:R-:W-:Y:S01]  /*3030*/  ISETP.GT.U32.AND P2, PT, R6, R4, PT ;  /* 0x000000040600720c */ /* 0x000fe20003f44070 */
[----:B------:R-:W-:Y:S01]  /*3040*/  IMAD.HI.U32 R16, R5, R14, RZ ;  /* 0x0000000e05107227 */ /* 0x000fe200078e00ff */
[----:B------:R-:W-:-:S03]  /*3050*/  ISETP.GE.AND P6, PT, R8, RZ, PT ;  /* 0x000000ff0800720c */ /* 0x000fc60003fc6270 */
[----:B------:R-:W-:Y:S01]  /*3060*/  @!P0 IMAD.IADD R7, R7, 0x1, -R6 ;  /* 0x0000000107078824 */ /* 0x000fe200078e0a06 */
[----:B------:R-:W-:Y:S01]  /*3070*/  ISETP.GT.U32.AND P0, PT, R6, R10, PT ;  /* 0x0000000a0600720c */ /* 0x000fe20003f04070 */
[----:B0-----:R-:W-:Y:S02]  /*3080*/  IMAD.MOV.U32 R9, RZ, RZ, R13 ;  /* 0x000000ffff097224 */ /* 0x001fe400078e000d */
[----:B------:R-:W-:Y:S02]  /*3090*/  IMAD.MOV R16, RZ, RZ, -R16 ;  /* 0x000000ffff107224 */ /* 0x000fe400078e0a10 */
[----:B------:R-:W-:-:S04]  /*30a0*/  IMAD.HI.U32 R13, R5, R15, RZ ;  /* 0x0000000f050d7227 */ /* 0x000fc800078e00ff */
[----:B------:R-:W-:Y:S02]  /*30b0*/  IMAD R0, R6, R16, R14 ;  /* 0x0000001006007224 */ /* 0x000fe400078e020e */
[----:B------:R-:W-:Y:S02]  /*30c0*/  IMAD.MOV R13, RZ, RZ, -R13 ;  /* 0x000000ffff0d7224 */ /* 0x000fe400078e0a0d */
[--C-:B------:R-:W-:Y:S01]  /*30d0*/  @!P2 IMAD.IADD R4, R4, 0x1, -R6.reuse ;  /* 0x000000010404a824 */ /* 0x100fe200078e0a06 */
[C---:B------:R-:W-:Y:S01]  /*30e0*/  ISETP.GT.U32.AND P2, PT, R6.reuse, R0, PT ;  /* 0x000000000600720c */ /* 0x040fe20003f44070 */
[----:B------:R-:W-:Y:S02]  /*30f0*/  IMAD R15, R6, R13, R15 ;  /* 0x0000000d060f7224 */ /* 0x000fe400078e020f */
[----:B------:R-:W-:Y:S02]  /*3100*/  @!P0 IMAD.IADD R10, R10, 0x1, -R6 ;  /* 0x000000010a0a8824 */ /* 0x000fe400078e0a06 */
[----:B------:R-:W-:Y:S01]  /*3110*/  @!P1 IMAD.MOV R9, RZ, RZ, -R9 ;  /* 0x000000ffff099224 */ /* 0x000fe200078e0a09 */
[C---:B------:R-:W-:Y:S01]  /*3120*/  ISETP.GT.U32.AND P0, PT, R6.reuse, R15, PT ;  /* 0x0000000f0600720c */ /* 0x040fe20003f04070 */
[----:B------:R-:W-:Y:S01]  /*3130*/  IMAD.MOV.U32 R12, RZ, RZ, R4 ;  /* 0x000000ffff0c7224 */ /* 0x000fe200078e0004 */
[----:B------:R-:W-:Y:S01]  /*3140*/  ISETP.GT.U32.AND P1, PT, R6, R7, PT ;  /* 0x000000070600720c */ /* 0x000fe20003f24070 */
[----:B------:R-:W-:Y:S01]  /*3150*/  VIADD R8, R22, 0xc ;  /* 0x0000000c16087836 */ /* 0x000fe20000000000 */
[----:B------:R0:W-:Y:S01]  /*3160*/  STL [R1+0x20], R9 ;  /* 0x0000200901007387 */ /* 0x0001e20000100800 */
[----:B------:R-:W-:-:S02]  /*3170*/  @!P3 IMAD.MOV R12, RZ, RZ, -R12 ;  /* 0x000000ffff0cb224 */ /* 0x000fc400078e0a0c */
[----:B------:R-:W-:Y:S01]  /*3180*/  @!P2 IMAD.IADD R0, R0, 0x1, -R6 ;  /* 0x000000010000a824 */ /* 0x000fe200078e0a06 */
[----:B------:R-:W-:-:S05]  /*3190*/  IABS R21, R8 ;  /* 0x0000000800157213 */ /* 0x000fca0000000000 */
[----:B------:R-:W-:Y:S01]  /*31a0*/  @!P0 IMAD.IADD R15, R15, 0x1, -R6 ;  /* 0x000000010f0f8824 */ /* 0x000fe200078e0a06 */
[C---:B------:R-:W-:Y:S01]  /*31b0*/  ISETP.GT.U32.AND P0, PT, R6.reuse, R0, PT ;  /* 0x000000000600720c */ /* 0x040fe20003f04070 */
[----:B0-----:R-:W-:Y:S02]  /*31c0*/  IMAD.MOV.U32 R9, RZ, RZ, R2 ;  /* 0x000000ffff097224 */ /* 0x001fe400078e0002 */
[----:B------:R-:W-:Y:S01]  /*31d0*/  @!P1 IMAD.IADD R7, R7, 0x1, -R6 ;  /* 0x0000000107079824 */ /* 0x000fe200078e0a06 */
[----:B------:R-:W-:Y:S01]  /*31e0*/  ISETP.GT.U32.AND P3, PT, R6, R15, PT ;  /* 0x0000000f0600720c */ /* 0x000fe20003f64070 */
[----:B------:R-:W-:Y:S01]  /*31f0*/  @!P4 IMAD.MOV R9, RZ, RZ, -R9 ;  /* 0x000000ffff09c224 */ /* 0x000fe200078e0a09 */
[----:B------:R-:W-:Y:S01]  /*3200*/  ISETP.GE.AND P4, PT, R3, RZ, PT ;  /* 0x000000ff0300720c */ /* 0x000fe20003f86270 */
[----:B------:R-:W-:Y:S01]  /*3210*/  IMAD.HI.U32 R2, R5, R21, RZ ;  /* 0x0000001505027227 */ /* 0x000fe200078e00ff */
[----:B------:R-:W-:Y:S02]  /*3220*/  ISETP.GE.AND P1, PT, R11, RZ, PT ;  /* 0x000000ff0b00720c */ /* 0x000fe40003f26270 */
[----:B------:R0:W-:Y:S01]  /*3230*/  STL [R1+0x1c], R9 ;  /* 0x00001c0901007387 */ /* 0x0001e20000100800 */
[----:B------:R-:W-:-:S02]  /*3240*/  IMAD.MOV R13, RZ, RZ, -R2 ;  /* 0x000000ffff0d7224 */ /* 0x000fc400078e0a02 */
[----:B------:R-:W-:Y:S01]  /*3250*/  @!P0 IMAD.IADD R0, R0, 0x1, -R6 ;  /* 0x0000000100008824 */ /* 0x000fe200078e0a06 */
[----:B------:R1:W-:Y:S01]  /*3260*/  STL [R1+0x18], R12 ;  /* 0x0000180c01007387 */ /* 0x0003e20000100800 */
[----:B------:R-:W-:Y:S02]  /*3270*/  IMAD R21, R6, R13, R21 ;  /* 0x0000000d06157224 */ /* 0x000fe400078e0215 */
[C---:B------:R-:W-:Y:S02]  /*3280*/  VIADD R3, R22.reuse, 0xb ;  /* 0x0000000b16037836 */ /* 0x040fe40000000000 */
[----:B------:R-:W-:Y:S01]  /*3290*/  VIADD R2, R22, 0xa ;  /* 0x0000000a16027836 */ /* 0x000fe20000000000 */
[----:B------:R-:W-:Y:S01]  /*32a0*/  ISETP.GT.U32.AND P2, PT, R6, R21, PT ;  /* 0x000000150600720c */ /* 0x000fe20003f44070 */
[----:B0-----:R-:W-:Y:S01]  /*32b0*/  IMAD.MOV.U32 R9, RZ, RZ, R10 ;  /* 0x000000ffff097224 */ /* 0x001fe200078e000a */
[----:B------:R-:W-:Y:S01]  /*32c0*/  IABS R18, R3 ;  /* 0x0000000300127213 */ /* 0x000fe20000000000 */
[----:B------:R-:W-:Y:S01]  /*32d0*/  @!P3 IMAD.IADD R15, R15, 0x1, -R6 ;  /* 0x000000010f0fb824 */ /* 0x000fe200078e0a06 */
[----:B------:R-:W-:Y:S01]  /*32e0*/  IABS R20, R2 ;  /* 0x0000000200147213 */ /* 0x000fe20000000000 */
[----:B------:R-:W-:Y:S01]  /*32f0*/  @!P6 IMAD.MOV R9, RZ, RZ, -R9 ;  /* 0x000000ffff09e224 */ /* 0x000fe200078e0a09 */
[----:B------:R-:W-:Y:S01]  /*3300*/  ISETP.GE.AND P0, PT, R2, RZ, PT ;  /* 0x000000ff0200720c */ /* 0x000fe20003f06270 */
[----:B-1----:R-:W-:Y:S01]  /*3310*/  IMAD.MOV.U32 R12, RZ, RZ, R0 ;  /* 0x000000ffff0c7224 */ /* 0x002fe200078e0000 */
[----:B------:R-:W-:Y:S01]  /*3320*/  ISETP.GE.AND P6, PT, R8, RZ, PT ;  /* 0x000000ff0800720c */ /* 0x000fe20003fc6270 */
[----:B------:R-:W-:Y:S01]  /*3330*/  IMAD.HI.U32 R4, R5, R18, RZ ;  /* 0x0000001205047227 */ /* 0x000fe200078e00ff */
[----:B------:R0:W-:Y:S03]  /*3340*/  STL [R1+0x14], R9 ;  /* 0x0000140901007387 */ /* 0x0001e60000100800 */
[----:B------:R-:W-:-:S02]  /*3350*/  @!P4 IMAD.MOV R12, RZ, RZ, -R12 ;  /* 0x000000ffff0cc224 */ /* 0x000fc400078e0a0c */
[----:B------:R-:W-:Y:S02]  /*3360*/  @!P2 IMAD.IADD R21, R21, 0x1, -R6 ;  /* 0x000000011515a824 */ /* 0x000fe400078e0a06 */
[----:B------:R-:W-:Y:S02]  /*3370*/  IMAD.MOV R4, RZ, RZ, -R4 ;  /* 0x000000ffff047224 */ /* 0x000fe400078e0a04 */
[----:B------:R-:W-:Y:S01]  /*3380*/  VIADD R2, R22, 0x9 ;  /* 0x0000000916027836 */ /* 0x000fe20000000000 */
[----:B------:R-:W-:Y:S01]  /*3390*/  ISETP.GT.U32.AND P2, PT, R6, R21, PT ;  /* 0x000000150600720c */ /* 0x000fe20003f44070 */
[----:B0-----:R-:W-:Y:S02]  /*33a0*/  IMAD.MOV.U32 R9, RZ, RZ, R7 ;  /* 0x000000ffff097224 */ /* 0x001fe400078e0007 */
[----:B------:R-:W-:Y:S01]  /*33b0*/  IMAD.HI.U32 R7, R5, R20, RZ ;  /* 0x0000001405077227 */ /* 0x000fe200078e00ff */
[----:B------:R-:W-:-:S03]  /*33c0*/  IABS R17, R2 ;  /* 0x0000000200117213 */ /* 0x000fc60000000000 */
[----:B------:R-:W-:Y:S01]  /*33d0*/  @!P5 IMAD.MOV R9, RZ, RZ, -R9 ;  /* 0x000000ffff09d224 */ /* 0x000fe200078e0a09 */
[----:B------:R-:W-:Y:S01]  /*33e0*/  ISETP.GE.AND P5, PT, R3, RZ, PT ;  /* 0x000000ff0300720c */ /* 0x000fe20003fa6270 */
[----:B------:R-:W-:Y:S02]  /*33f0*/  IMAD.MOV R7, RZ, RZ, -R7 ;  /* 0x000000ffff077224 */ /* 0x000fe400078e0a07 */
[C---:B------:R-:W-:Y:S01]  /*3400*/  IMAD R18, R6.reuse, R4, R18 ;  /* 0x0000000406127224 */ /* 0x040fe200078e0212 */
[----:B------:R-:W-:Y:S01]  /*3410*/  STL [R1+0x10], R9 ;  /* 0x0000100901007387 */ /* 0x000fe20000100800 */
[C---:B------:R-:W-:Y:S02]  /*3420*/  IMAD R20, R6.reuse, R7, R20 ;  /* 0x0000000706147224 */ /* 0x040fe400078e0214 */
[----:B------:R-:W-:Y:S01]  /*3430*/  @!P2 IMAD.IADD R21, R21, 0x1, -R6 ;  /* 0x000000011515a824 */ /* 0x000fe200078e0a06 */
[----:B------:R0:W-:Y:S01]  /*3440*/  STL [R1+0x9a0], R12 ;  /* 0x0009a00c01007387 */ /* 0x0001e20000100800 */
[----:B------:R-:W-:Y:S01]  /*3450*/  ISETP.GT.U32.AND P3, PT, R6, R18, PT ;  /* 0x000000120600720c */ /* 0x000fe20003f64070 */
[----:B------:R-:W-:Y:S01]  /*3460*/  VIADD R8, R22, 0x8 ;  /* 0x0000000816087836 */ /* 0x000fe20000000000 */
[----:B------:R-:W-:Y:S01]  /*3470*/  ISETP.GT.U32.AND P2, PT, R6, R20, PT ;  /* 0x000000140600720c */ /* 0x000fe20003f44070 */
[----:B------:R-:W-:-:S03]  /*3480*/  IMAD.HI.U32 R4, R5, R17, RZ ;  /* 0x0000001105047227 */ /* 0x000fc600078e00ff */
[----:B------:R-:W-:Y:S01]  /*3490*/  IABS R13, R8 ;  /* 0x00000008000d7213 */ /* 0x000fe20000000000 */
[----:B------:R-:W-:Y:S01]  /*34a0*/  VIADD R11, R22, 0x7 ;  /* 0x00000007160b7836 */ /* 0x000fe20000000000 */
[----:B0-----:R-:W2:Y:S01]  /*34b0*/  LDL R12, [R1+0x160] ;  /* 0x00016000010c7983 */ /* 0x001ea20000100800 */
[----:B------:R-:W-:-:S03]  /*34c0*/  IMAD.MOV R4, RZ, RZ, -R4 ;  /* 0x000000ffff047224 */ /* 0x000fc600078e0a04 */
[----:B------:R-:W-:Y:S01]  /*34d0*/  IABS R19, R11 ;  /* 0x0000000b00137213 */ /* 0x000fe20000000000 */
[--C-:B------:R-:W-:Y:S01]  /*34e0*/  @!P3 IMAD.IADD R18, R18, 0x1, -R6.reuse ;  /* 0x000000011212b824 */ /* 0x100fe200078e0a06 */
[----:B------:R-:W-:Y:S01]  /*34f0*/  ISETP.GE.AND P3, PT, R2, RZ, PT ;  /* 0x000000ff0200720c */ /* 0x000fe20003f66270 */
[----:B------:R-:W-:Y:S02]  /*3500*/  @!P2 IMAD.IADD R20, R20, 0x1, -R6 ;  /* 0x000000011414a824 */ /* 0x000fe400078e0a06 */
[C---:B------:R-:W-:Y:S01]  /*3510*/  IMAD R17, R6.reuse, R4, R17 ;  /* 0x0000000406117224 */ /* 0x040fe200078e0211 */
[C---:B------:R-:W-:Y:S01]  /*3520*/  ISETP.GT.U32.AND P2, PT, R6.reuse, R18, PT ;  /* 0x000000120600720c */ /* 0x040fe20003f44070 */
[----:B------:R-:W-:Y:S01]  /*3530*/  IMAD.HI.U32 R3, R5, R13, RZ ;  /* 0x0000000d05037227 */ /* 0x000fe200078e00ff */
[----:B------:R-:W-:-:S03]  /*3540*/  ISETP.GT.U32.AND P4, PT, R6, R20, PT ;  /* 0x000000140600720c */ /* 0x000fc60003f84070 */
[----:B------:R-:W-:Y:S02]  /*3550*/  VIADD R10, R22, 0x6 ;  /* 0x00000006160a7836 */ /* 0x000fe40000000000 */
[----:B------:R-:W-:-:S03]  /*3560*/  IMAD.HI.U32 R2, R5, R19, RZ ;  /* 0x0000001305027227 */ /* 0x000fc600078e00ff */
[----:B------:R-:W-:Y:S01]  /*3570*/  IABS R14, R10 ;  /* 0x0000000a000e7213 */ /* 0x000fe20000000000 */
[----:B------:R-:W-:Y:S02]  /*3580*/  IMAD.MOV R3, RZ, RZ, -R3 ;  /* 0x000000ffff037224 */ /* 0x000fe400078e0a03 */
[----:B------:R-:W-:Y:S01]  /*3590*/  @!P2 IMAD.IADD R18, R18, 0x1, -R6 ;  /* 0x000000011212a824 */ /* 0x000fe200078e0a06 */
[C---:B------:R-:W-:Y:S01]  /*35a0*/  ISETP.GT.U32.AND P2, PT, R6.reuse, R17, PT ;  /* 0x000000110600720c */ /* 0x040fe20003f44070 */
[----:B------:R-:W-:Y:S02]  /*35b0*/  IMAD.MOV R2, RZ, RZ, -R2 ;  /* 0x000000ffff027224 */ /* 0x000fe400078e0a02 */
[C---:B------:R-:W-:Y:S02]  /*35c0*/  IMAD R13, R6.reuse, R3, R13 ;  /* 0x00000003060d7224 */ /* 0x040fe400078e020d */
[----:B------:R-:W-:Y:S02]  /*35d0*/  IMAD R19, R6, R2, R19 ;  /* 0x0000000206137224 */ /* 0x000fe400078e0213 */
[----:B------:R-:W-:Y:S01]  /*35e0*/  @!P4 IMAD.IADD R20, R20, 0x1, -R6 ;  /* 0x000000011414c824 */ /* 0x000fe200078e0a06 */
[----:B------:R-:W-:Y:S01]  /*35f0*/  ISETP.GT.U32.AND P4, PT, R6, R13, PT ;  /* 0x0000000d0600720c */ /* 0x000fe20003f84070 */
[----:B------:R-:W-:-:S04]  /*3600*/  IMAD.HI.U32 R0, R5, R14, RZ ;  /* 0x0000000e05007227 */ /* 0x000fc800078e00ff */
[----:B------:R-:W-:Y:S01]  /*3610*/  @!P2 IMAD.IADD R17, R17, 0x1, -R6 ;  /* 0x000000011111a824 */ /* 0x000fe200078e0a06 */
[----:B------:R-:W-:Y:S01]  /*3620*/  ISETP.GT.U32.AND P2, PT, R6, R19, PT ;  /* 0x000000130600720c */ /* 0x000fe20003f44070 */
[----:B------:R-:W-:-:S04]  /*3630*/  IMAD.MOV R0, RZ, RZ, -R0 ;  /* 0x000000ffff007224 */ /* 0x000fc800078e0a00 */
[----:B------:R-:W-:Y:S02]  /*3640*/  IMAD R14, R6, R0, R14 ;  /* 0x00000000060e7224 */ /* 0x000fe400078e020e */
[----:B------:R-:W-:-:S03]  /*3650*/  @!P4 IMAD.IADD R13, R13, 0x1, -R6 ;  /* 0x000000010d0dc824 */ /* 0x000fc600078e0a06 */
[----:B------:R-:W-:-:S03]  /*3660*/  ISETP.GT.U32.AND P4, PT, R6, R14, PT ;  /* 0x0000000e0600720c */ /* 0x000fc60003f84070 */
[----:B------:R-:W-:Y:S01]  /*3670*/  @!P2 IMAD.IADD R19, R19, 0x1, -R6 ;  /* 0x000000011313a824 */ /* 0x000fe200078e0a06 */
[C---:B------:R-:W-:Y:S01]  /*3680*/  ISETP.GT.U32.AND P2, PT, R6.reuse, R17, PT ;  /* 0x000000110600720c */ /* 0x040fe20003f44070 */
[----:B------:R-:W-:Y:S01]  /*3690*/  @!P1 IMAD.MOV R15, RZ, RZ, -R15 ;  /* 0x000000ffff0f9224 */ /* 0x000fe200078e0a0f */
[----:B------:R-:W-:-:S07]  /*36a0*/  ISETP.GT.U32.AND P1, PT, R6, R13, PT ;  /* 0x0000000d0600720c */ /* 0x000fce0003f24070 */
[----:B------:R-:W-:Y:S01]  /*36b0*/  @!P4 IMAD.IADD R14, R14, 0x1, -R6 ;  /* 0x000000010e0ec824 */ /* 0x000fe200078e0a06 */
[----:B------:R-:W-:-:S03]  /*36c0*/  ISETP.GT.U32.AND P4, PT, R6, R19, PT ;  /* 0x000000130600720c */ /* 0x000fc60003f84070 */
[--C-:B------:R-:W-:Y:S02]  /*36d0*/  @!P2 IMAD.IADD R17, R17, 0x1, -R6.reuse ;  /* 0x000000011111a824 */ /* 0x100fe400078e0a06 */
[----:B------:R-:W-:-:S08]  /*36e0*/  @!P1 IMAD.IADD R13, R13, 0x1, -R6 ;  /* 0x000000010d0d9824 */ /* 0x000fd000078e0a06 */
[----:B------:R-:W-:Y:S02]  /*36f0*/  @!P4 IMAD.IADD R19, R19, 0x1, -R6 ;  /* 0x000000011313c824 */ /* 0x000fe400078e0a06 */
[----:B------:R-:W-:Y:S01]  /*3700*/  @!P6 IMAD.MOV R21, RZ, RZ, -R21 ;  /* 0x000000ffff15e224 */ /* 0x000fe200078e0a15 */
[----:B------:R-:W-:Y:S04]  /*3710*/  STL [R1+0x9a4], R15 ;  /* 0x0009a40f01007387 */ /* 0x000fe80000100800 */
[----:B------:R0:W-:Y:S02]  /*3720*/  STL [R1+0x9a8], R21 ;  /* 0x0009a81501007387 */ /* 0x0001e40000100800 */
[----:B0-----:R-:W-:Y:S02]  /*3730*/  IMAD R21, RZ, RZ, -UR6 ;  /* 0x80000006ff157e24 */ /* 0x001fe4000f8e02ff */
[----:B------:R-:W-:-:S02]  /*3740*/  @!P5 IMAD.MOV R18, RZ, RZ, -R18 ;  /* 0x000000ffff12d224 */ /* 0x000fc400078e0a12 */
[----:B------:R-:W-:Y:S02]  /*3750*/  @!P0 IMAD.MOV R20, RZ, RZ, -R20 ;  /* 0x000000ffff148224 */ /* 0x000fe400078e0a14 */
[----:B------:R-:W-:Y:S02]  /*3760*/  @!P3 IMAD.MOV R17, RZ, RZ, -R17 ;  /* 0x000000ffff11b224 */ /* 0x000fe400078e0a11 */
[----:B--2---:R-:W-:-:S05]  /*3770*/  VIADD R0, R12, 0x5 ;  /* 0x000000050c007836 */ /* 0x004fca0000000000 */
[----:B------:R-:W-:Y:S01]  /*3780*/  IABS R22, R0 ;  /* 0x0000000000167213 */ /* 0x000fe20000000000 */
[C---:B------:R-:W-:Y:S02]  /*3790*/  VIADD R4, R12.reuse, 0x3 ;  /* 0x000000030c047836 */ /* 0x040fe40000000000 */
[----:B------:R-:W-:Y:S02]  /*37a0*/  VIADD R2, R12, 0x4 ;  /* 0x000000040c027836 */ /* 0x000fe40000000000 */
[----:B------:R-:W-:Y:S01]  /*37b0*/  IMAD.HI.U32 R7, R5, R22, RZ ;  /* 0x0000001605077227 */ /* 0x000fe200078e00ff */
[----:B------:R-:W-:-:S03]  /*37c0*/  IABS R24, R4 ;  /* 0x0000000400187213 */ /* 0x000fc60000000000 */
[----:B------:R-:W-:Y:S02]  /*37d0*/  VIADD R9, R12, 0x1 ;  /* 0x000000010c097836 */ /* 0x000fe40000000000 */
[----:B------:R-:W-:Y:S01]  /*37e0*/  IMAD.MOV R7, RZ, RZ, -R7 ;  /* 0x000000ffff077224 */ /* 0x000fe200078e0a07 */
[----:B------:R-:W-:Y:S01]  /*37f0*/  IABS R23, R2 ;  /* 0x0000000200177213 */ /* 0x000fe20000000000 */
[----:B------:R-:W-:Y:S01]  /*3800*/  IMAD.HI.U32 R27, R5, R24, RZ ;  /* 0x00000018051b7227 */ /* 0x000fe200078e00ff */
[----:B------:R-:W-:-:S03]  /*3810*/  IABS R26, R9 ;  /* 0x00000009001a7213 */ /* 0x000fc60000000000 */
[----:B------:R-:W-:Y:S02]  /*3820*/  IMAD R22, R6, R7, R22 ;  /* 0x0000000706167224 */ /* 0x000fe400078e0216 */
[----:B------:R-:W-:-:S03]  /*3830*/  IMAD.HI.U32 R28, R5, R23, RZ ;  /* 0x00000017051c7227 */ /* 0x000fc600078e00ff */
[----:B------:R-:W-:Y:S01]  /*3840*/  ISETP.GT.U32.AND P2, PT, R6, R22, PT ;  /* 0x000000160600720c */ /* 0x000fe20003f44070 */
[----:B------:R-:W-:-:S04]  /*3850*/  IMAD.HI.U32 R7, R5, R26, RZ ;  /* 0x0000001a05077227 */ /* 0x000fc800078e00ff */
[----:B------:R-:W-:Y:S02]  /*3860*/  IMAD.MOV R27, RZ, RZ, -R27 ;  /* 0x000000ffff1b7224 */ /* 0x000fe400078e0a1b */
[----:B------:R-:W-:Y:S02]  /*3870*/  IMAD.MOV R28, RZ, RZ, -R28 ;  /* 0x000000ffff1c7224 */ /* 0x000fe400078e0a1c */
[----:B------:R-:W-:Y:S02]  /*3880*/  IMAD.MOV R7, RZ, RZ, -R7 ;  /* 0x000000ffff077224 */ /* 0x000fe400078e0a07 */
[C---:B------:R-:W-:Y:S02]  /*3890*/  IMAD R24, R6.reuse, R27, R24 ;  /* 0x0000001b06187224 */ /* 0x040fe400078e0218 */
[C---:B------:R-:W-:Y:S02]  /*38a0*/  IMAD R23, R6.reuse, R28, R23 ;  /* 0x0000001c06177224 */ /* 0x040fe400078e0217 */
[C---:B------:R-:W-:Y:S01]  /*38b0*/  IMAD R26, R6.reuse, R7, R26 ;  /* 0x00000007061a7224 */ /* 0x040fe200078e021a */
[----:B------:R-:W-:Y:S01]  /*38c0*/  ISETP.GT.U32.AND P4, PT, R6, R24, PT ;  /* 0x000000180600720c */ /* 0x000fe20003f84070 */
[----:B------:R-:W-:Y:S01]  /*38d0*/  @!P2 IMAD.IADD R22, R22, 0x1, -R6 ;  /* 0x000000011616a824 */ /* 0x000fe200078e0a06 */
[C---:B------:R-:W-:Y:S01]  /*38e0*/  ISETP.GT.U32.AND P1, PT, R6.reuse, R23, PT ;  /* 0x000000170600720c */ /* 0x040fe20003f24070 */
[----:B------:R-:W0:Y:S01]  /*38f0*/  LDC R28, c[0x0][0x230] ;  /* 0x00008c00ff1c7b82 */ /* 0x000e220000000800 */
[----:B------:R-:W-:Y:S01]  /*3900*/  ISETP.GT.U32.AND P2, PT, R6, R26, PT ;  /* 0x0000001a0600720c */ /* 0x000fe20003f44070 */
[----:B------:R-:W-:-:S04]  /*3910*/  IMAD R7, R29, UR6, RZ ;  /* 0x000000061d077c24 */ /* 0x000fc8000f8e02ff */
[----:B------:R-:W-:-:S04]  /*3920*/  IMAD R15, R21, 0x4, R7 ;  /* 0x00000004150f7824 */ /* 0x000fc800078e0207 */
[--C-:B------:R-:W-:Y:S01]  /*3930*/  @!P4 IMAD.IADD R24, R24, 0x1, -R6.reuse ;  /* 0x000000011818c824 */ /* 0x100fe200078e0a06 */
[----:B------:R-:W-:Y:S01]  /*3940*/  ISETP.GE.AND P4, PT, R11, RZ, PT ;  /* 0x000000ff0b00720c */ /* 0x000fe20003f86270 */
[--C-:B------:R-:W-:Y:S01]  /*3950*/  @!P1 IMAD.IADD R23, R23, 0x1, -R6.reuse ;  /* 0x0000000117179824 */ /* 0x100fe200078e0a06 */
[----:B------:R-:W-:Y:S01]  /*3960*/  ISETP.GE.AND P1, PT, R8, RZ, PT ;  /* 0x000000ff0800720c */ /* 0x000fe20003f26270 */
[----:B------:R-:W-:Y:S01]  /*3970*/  @!P2 IMAD.IADD R26, R26, 0x1, -R6 ;  /* 0x000000011a1aa824 */ /* 0x000fe200078e0a06 */
[----:B------:R-:W-:Y:S01]  /*3980*/  ISETP.GT.U32.AND P2, PT, R6, R22, PT ;  /* 0x000000160600720c */ /* 0x000fe20003f44070 */
[----:B------:R-:W-:-:S03]  /*3990*/  IMAD R15, R21, 0x4, R15 ;  /* 0x00000004150f7824 */ /* 0x000fc600078e020f */
[----:B------:R-:W-:Y:S01]  /*39a0*/  ISETP.GT.U32.AND P5, PT, R6, R26, PT ;  /* 0x0000001a0600720c */ /* 0x000fe20003fa4070 */
[C---:B------:R-:W-:Y:S01]  /*39b0*/  IMAD R29, R21.reuse, 0x4, R15 ;  /* 0x00000004151d7824 */ /* 0x040fe200078e020f */
[----:B------:R-:W-:Y:S03]  /*39c0*/  STL [R1+0x9ac], R7 ;  /* 0x0009ac0701007387 */ /* 0x000fe60000100800 */
[----:B------:R-:W-:Y:S01]  /*39d0*/  @!P4 IMAD.MOV R19, RZ, RZ, -R19 ;  /* 0x000000ffff13c224 */ /* 0x000fe200078e0a13 */
[----:B------:R-:W-:Y:S01]  /*39e0*/  ISETP.GE.AND P4, PT, R0, RZ, PT ;  /* 0x000000ff0000720c */ /* 0x000fe20003f86270 */
[----:B------:R-:W-:Y:S01]  /*39f0*/  @!P1 IMAD.MOV R13, RZ, RZ, -R13 ;  /* 0x000000ffff0d9224 */ /* 0x000fe200078e0a0d */
[----:B------:R1:W-:Y:S01]  /*3a00*/  STL [R1+0x8c], R15 ;  /* 0x00008c0f01007387 */ /* 0x0003e20000100800 */
[C---:B------:R-:W-:Y:S02]  /*3a10*/  IMAD R0, R21.reuse, 0x4, R29 ;  /* 0x0000000415007824 */ /* 0x040fe400078e021d */
[----:B------:R-:W-:Y:S01]  /*3a20*/  @!P2 IMAD.IADD R22, R22, 0x1, -R6 ;  /* 0x000000011616a824 */ /* 0x000fe200078e0a06 */
[----:B------:R-:W-:Y:S01]  /*3a30*/  STL [R1+0x9b0], R18 ;  /* 0x0009b01201007387 */ /* 0x000fe20000100800 */
[----:B------:R-:W-:Y:S01]  /*3a40*/  ISETP.GE.AND P2, PT, R2, RZ, PT ;  /* 0x000000ff0200720c */ /* 0x000fe20003f46270 */
[----:B------:R-:W-:-:S02]  /*3a50*/  IMAD R2, R21, 0x4, R0 ;  /* 0x0000000415027824 */ /* 0x000fc400078e0200 */
[----:B------:R-:W-:Y:S04]  /*3a60*/  STL [R1+0x9b4], R20 ;  /* 0x0009b41401007387 */ /* 0x000fe80000100800 */
[----:B------:R-:W-:Y:S01]  /*3a70*/  STL [R1+0x9b8], R17 ;  /* 0x0009b81101007387 */ /* 0x000fe20000100800 */
[----:B------:R-:W-:-:S03]  /*3a80*/  @!P5 IMAD.IADD R26, R26, 0x1, -R6 ;  /* 0x000000011a1ad824 */ /* 0x000fc600078e0a06 */
[----:B------:R-:W-:Y:S01]  /*3a90*/  STL [R1+0x9bc], R13 ;  /* 0x0009bc0d01007387 */ /* 0x000fe20000100800 */
[----:B------:R-:W-:-:S03]  /*3aa0*/  ISETP.GE.AND P5, PT, R9, RZ, PT ;  /* 0x000000ff0900720c */ /* 0x000fc60003fa6270 */
[----:B------:R-:W-:Y:S04]  /*3ab0*/  STL [R1+0x9c0], R19 ;  /* 0x0009c01301007387 */ /* 0x000fe80000100800 */
[----:B------:R-:W-:Y:S04]  /*3ac0*/  STL [R1+0x9c4], R29 ;  /* 0x0009c41d01007387 */ /* 0x000fe80000100800 */
[----:B------:R2:W-:Y:S04]  /*3ad0*/  STL [R1+0x9c8], R0 ;  /* 0x0009c80001007387 */ /* 0x0005e80000100800 */
[----:B------:R3:W-:Y:S04]  /*3ae0*/  STL [R1+0x9cc], R2 ;  /* 0x0009cc0201007387 */ /* 0x0007e80000100800 */
[----:B------:R-:W4:Y:S01]  /*3af0*/  LDL.LU R9, [R1+0xa1c] ;  /* 0x000a1c0001097983 */ /* 0x000f220000300800 */
[----:B------:R-:W-:Y:S01]  /*3b00*/  VIADD R3, R12, 0x2 ;  /* 0x000000020c037836 */ /* 0x000fe20000000000 */
[----:B------:R-:W-:-:S04]  /*3b10*/  ISETP.GT.U32.AND P3, PT, R6, R24, PT ;  /* 0x000000180600720c */ /* 0x000fc80003f64070 */
[----:B------:R-:W-:Y:S02]  /*3b20*/  IABS R25, R3 ;  /* 0x0000000300197213 */ /* 0x000fe40000000000 */
[----:B------:R-:W-:-:S03]  /*3b30*/  ISETP.GT.U32.AND P6, PT, R6, R14, PT ;  /* 0x0000000e0600720c */ /* 0x000fc60003fc4070 */
[----:B------:R-:W-:-:S04]  /*3b40*/  IMAD.HI.U32 R16, R5, R25, RZ ;  /* 0x0000001905107227 */ /* 0x000fc800078e00ff */
[----:B------:R-:W-:Y:S02]  /*3b50*/  IMAD.MOV R16, RZ, RZ, -R16 ;  /* 0x000000ffff107224 */ /* 0x000fe400078e0a10 */
[----:B0-----:R-:W-:Y:S02]  /*3b60*/  VIADD R28, R28, 0xff ;  /* 0x000000ff1c1c7836 */ /* 0x001fe40000000000 */
[----:B------:R-:W-:Y:S02]  /*3b70*/  IMAD R25, R6, R16, R25 ;  /* 0x0000001006197224 */ /* 0x000fe400078e0219 */
[--C-:B------:R-:W-:Y:S01]  /*3b80*/  @!P3 IMAD.IADD R24, R24, 0x1, -R6.reuse ;  /* 0x000000011818b824 */ /* 0x100fe200078e0a06 */
[----:B------:R-:W-:Y:S01]  /*3b90*/  ISETP.GE.AND P3, PT, R4, RZ, PT ;  /* 0x000000ff0400720c */ /* 0x000fe20003f66270 */
[----:B------:R-:W-:Y:S01]  /*3ba0*/  @!P6 IMAD.IADD R14, R14, 0x1, -R6 ;  /* 0x000000010e0ee824 */ /* 0x000fe200078e0a06 */
[----:B------:R-:W-:Y:S01]  /*3bb0*/  ISETP.GT.U32.AND P6, PT, R6, R25, PT ;  /* 0x000000190600720c */ /* 0x000fe20003fc4070 */
[----:B-1----:R-:W0:Y:S01]  /*3bc0*/  S2R R15, SR_TID.X ;  /* 0x00000000000f7919 */ /* 0x002e220000002100 */
[----:B------:R-:W-:-:S04]  /*3bd0*/  SHF.R.S32.HI R4, RZ, 0x1f, R28 ;  /* 0x0000001fff047819 */ /* 0x000fc8000001141c */
[----:B--2---:R-:W-:Y:S02]  /*3be0*/  LEA.HI R0, R4, R28, RZ, 0x8 ;  /* 0x0000001c04007211 */ /* 0x004fe400078f40ff */
[----:B------:R-:W1:Y:S01]  /*3bf0*/  S2R R28, SR_TID.X ;  /* 0x00000000001c7919 */ /* 0x000e620000002100 */
[----:B------:R-:W-:Y:S02]  /*3c00*/  IABS R27, R12 ;  /* 0x0000000c001b7213 */ /* 0x000fe40000000000 */
[----:B------:R-:W-:Y:S02]  /*3c10*/  ISETP.GT.U32.AND P0, PT, R6, R23, PT ;  /* 0x000000170600720c */ /* 0x000fe40003f04070 */
[----:B------:R-:W-:Y:S02]  /*3c20*/  @!P6 IMAD.IADD R25, R25, 0x1, -R6 ;  /* 0x000000011919e824 */ /* 0x000fe400078e0a06 */
[----:B------:R-:W-:-:S04]  /*3c30*/  IMAD.HI.U32 R5, R5, R27, RZ ;  /* 0x0000001b05057227 */ /* 0x000fc800078e00ff */
[----:B------:R-:W-:Y:S01]  /*3c40*/  IMAD.MOV R5, RZ, RZ, -R5 ;  /* 0x000000ffff057224 */ /* 0x000fe200078e0a05 */
[----:B------:R-:W-:-:S03]  /*3c50*/  ISETP.GT.U32.AND P1, PT, R6, R25, PT ;  /* 0x000000190600720c */ /* 0x000fc60003f24070 */
[----:B------:R-:W-:Y:S02]  /*3c60*/  IMAD R27, R6, R5, R27 ;  /* 0x00000005061b7224 */ /* 0x000fe400078e021b */
[----:B------:R-:W-:-:S03]  /*3c70*/  @!P0 IMAD.IADD R23, R23, 0x1, -R6 ;  /* 0x0000000117178824 */ /* 0x000fc600078e0a06 */
[----:B------:R-:W-:Y:S01]  /*3c80*/  ISETP.GT.U32.AND P0, PT, R6, R27, PT ;  /* 0x0000001b0600720c */ /* 0x000fe20003f04070 */
[----:B------:R-:W-:-:S04]  /*3c90*/  IMAD R7, R21, 0x4, R2 ;  /* 0x0000000415077824 */ /* 0x000fc800078e0202 */
[--C-:B------:R-:W-:Y:S01]  /*3ca0*/  @!P1 IMAD.IADD R25, R25, 0x1, -R6.reuse ;  /* 0x0000000119199824 */ /* 0x100fe200078e0a06 */
[----:B------:R-:W-:Y:S01]  /*3cb0*/  ISETP.GE.AND P1, PT, R3, RZ, PT ;  /* 0x000000ff0300720c */ /* 0x000fe20003f26270 */
[C---:B0-----:R-:W-:Y:S01]  /*3cc0*/  IMAD.SHL.U32 R0, R15.reuse, 0x8, RZ ;  /* 0x000000080f007824 */ /* 0x041fe200078e00ff */
[----:B------:R-:W-:Y:S01]  /*3cd0*/  LOP3.LUT R11, R15, 0x7, RZ, 0xc0, !PT ;  /* 0x000000070f0b7812 */ /* 0x000fe200078ec0ff */
[----:B------:R-:W-:Y:S01]  /*3ce0*/  IMAD R3, R21, 0x4, R7 ;  /* 0x0000000415037824 */ /* 0x000fe200078e0207 */
[----:B------:R-:W-:Y:S01]  /*3cf0*/  ISETP.GE.AND P6, PT, R10, RZ, PT ;  /* 0x000000ff0a00720c */ /* 0x000fe20003fc6270 */
[----:B---3--:R-:W-:Y:S01]  /*3d00*/  IMAD.SHL.U32 R2, R15, 0x2, RZ ;  /* 0x000000020f027824 */ /* 0x008fe200078e00ff */
[----:B------:R-:W-:Y:S01]  /*3d10*/  LOP3.LUT R10, R0, 0x30, RZ, 0xc0, !PT ;  /* 0x00000030000a7812 */ /* 0x000fe200078ec0ff */
[----:B------:R-:W-:Y:S01]  /*3d20*/  IMAD R4, R21, 0x4, R3 ;  /* 0x0000000415047824 */ /* 0x000fe200078e0203 */
[----:B-1----:R-:W-:Y:S01]  /*3d30*/  LOP3.LUT R16, R28, 0x60, RZ, 0xc0, !PT ;  /* 0x000000601c107812 */ /* 0x002fe200078ec0ff */
[----:B------:R-:W-:-:S02]  /*3d40*/  @!P0 IMAD.IADD R27, R27, 0x1, -R6 ;  /* 0x000000011b1b8824 */ /* 0x000fc400078e0a06 */
[----:B------:R-:W-:Y:S02]  /*3d50*/  IMAD.SHL.U32 R28, R11, 0x10, RZ ;  /* 0x000000100b1c7824 */ /* 0x000fe400078e00ff */
[----:B------:R-:W-:Y:S01]  /*3d60*/  IMAD R8, R21, 0x4, R4 ;  /* 0x0000000415087824 */ /* 0x000fe200078e0204 */
[----:B------:R-:W-:Y:S01]  /*3d70*/  ISETP.GT.U32.AND P0, PT, R6, R27, PT ;  /* 0x0000001b0600720c */ /* 0x000fe20003f04070 */
[C---:B------:R-:W-:Y:S02]  /*3d80*/  IMAD R16, R11.reuse, 0x4, R16 ;  /* 0x000000040b107824 */ /* 0x040fe400078e0210 */
[----:B------:R-:W-:Y:S01]  /*3d90*/  IMAD R10, R11, 0x40, R10 ;  /* 0x000000400b0a7824 */ /* 0x000fe200078e020a */
[----:B------:R-:W-:Y:S01]  /*3da0*/  LOP3.LUT R11, R28, 0x30, R2, 0x78, !PT ;  /* 0x000000301c0b7812 */ /* 0x000fe200078e7802 */
[----:B------:R-:W-:Y:S01]  /*3db0*/  STL [R1+0x9d0], R3 ;  /* 0x0009d00301007387 */ /* 0x000fe20000100800 */
[----:B------:R-:W-:-:S03]  /*3dc0*/  IMAD R5, R21, 0x4, R8 ;  /* 0x0000000415057824 */ /* 0x000fc600078e0208 */
[----:B------:R0:W-:Y:S01]  /*3dd0*/  STL [R1+0x88c], R0 ;  /* 0x00088c0001007387 */ /* 0x0001e20000100800 */
[----:B------:R-:W-:-:S03]  /*3de0*/  LOP3.LUT R10, R10, 0x10, R2, 0x78, !PT ;  /* 0x000000100a0a7812 */ /* 0x000fc600078e7802 */
[----:B------:R-:W-:Y:S01]  /*3df0*/  STL [R1+0x9d4], R4 ;  /* 0x0009d40401007387 */ /* 0x000fe20000100800 */
[----:B------:R-:W-:-:S03]  /*3e00*/  IMAD.SHL.U32 R28, R15, 0x20, RZ ;  /* 0x000000200f1c7824 */ /* 0x000fc600078e00ff */
[----:B------:R1:W-:Y:S01]  /*3e10*/  STL [R1+0x880], R2 ;  /* 0x0008800201007387 */ /* 0x0003e20000100800 */
[----:B0-----:R-:W-:-:S03]  /*3e20*/  IMAD R0, R21, 0x4, R5 ;  /* 0x0000000415007824 */ /* 0x001fc600078e0205 */
[----:B------:R-:W-:Y:S01]  /*3e30*/  STL [R1+0x9d8], R8 ;  /* 0x0009d80801007387 */ /* 0x000fe20000100800 */
[----:B-1----:R-:W-:Y:S02]  /*3e40*/  IMAD.U32 R2, R16, 0x80, R11 ;  /* 0x0000008010027824 */ /* 0x002fe400078e000b */
[----:B------:R-:W-:Y:S01]  /*3e50*/  IMAD R16, RZ, RZ, -UR6 ;  /* 0x80000006ff107e24 */ /* 0x000fe2000f8e02ff */
[----:B------:R-:W-:Y:S03]  /*3e60*/  STL [R1+0x9dc], R5 ;  /* 0x0009dc0501007387 */ /* 0x000fe60000100800 */
[----:B------:R-:W-:Y:S01]  /*3e70*/  IMAD R0, R16, 0x4, R0 ;  /* 0x0000000410007824 */ /* 0x000fe200078e0200 */
[----:B------:R0:W-:Y:S01]  /*3e80*/  STL [R1+0x150], R2 ;  /* 0x0001500201007387 */ /* 0x0001e20000100800 */
[----:B------:R-:W-:Y:S02]  /*3e90*/  @!P0 IMAD.IADD R27, R27, 0x1, -R6 ;  /* 0x000000011b1b8824 */ /* 0x000fe400078e0a06 */
[----:B------:R-:W-:-:S02]  /*3ea0*/  @!P6 IMAD.MOV R14, RZ, RZ, -R14 ;  /* 0x000000ffff0ee224 */ /* 0x000fc400078e0a0e */
[----:B------:R-:W-:Y:S01]  /*3eb0*/  IMAD R6, R16, 0x4, R0 ;  /* 0x0000000410067824 */ /* 0x000fe200078e0200 */
[----:B------:R-:W-:Y:S01]  /*3ec0*/  STL [R1+0x4], R0 ;  /* 0x0000040001007387 */ /* 0x000fe20000100800 */
[----:B0-----:R-:W-:-:S05]  /*3ed0*/  LOP3.LUT R2, R10, 0x200, R28, 0xf8, !PT ;  /* 0x000002000a027812 */ /* 0x001fca00078ef81c */
[----:B------:R-:W-:Y:S04]  /*3ee0*/  STL [R1+0x84], R2 ;  /* 0x0000840201007387 */ /* 0x000fe80000100800 */
[----:B------:R-:W-:Y:S04]  /*3ef0*/  STL [R1+0x9e0], R14 ;  /* 0x0009e00e01007387 */ /* 0x000fe80000100800 */
[----:B------:R0:W-:Y:S01]  /*3f00*/  STL [R1+0x9e4], R6 ;  /* 0x0009e40601007387 */ /* 0x0001e20000100800 */
[----:B----4-:R-:W-:Y:S02]  /*3f10*/  ISETP.NE.AND P0, PT, R9, RZ, PT ;  /* 0x000000ff0900720c */ /* 0x010fe40003f05270 */
[----:B------:R-:W-:Y:S01]  /*3f20*/  LOP3.LUT R28, RZ, R9, RZ, 0x33, !PT ;  /* 0x00000009ff1c7212 */ /* 0x000fe200078e33ff */
[----:B------:R-:W-:-:S02]  /*3f30*/  IMAD R9, R16, 0x4, R6 ;  /* 0x0000000410097824 */ /* 0x000fc400078e0206 */
[----:B0-----:R-:W2:Y:S04]  /*3f40*/  LDL.LU R6, [R1+0xe0] ;  /* 0x0000e00001067983 */ /* 0x001ea80000300800 */
[----:B------:R-:W3:Y:S04]  /*3f50*/  LDL.LU R14, [R1+0xdc] ;  /* 0x0000dc00010e7983 */ /* 0x000ee80000300800 */
[----:B------:R-:W4:Y:S04]  /*3f60*/  LDL.LU R5, [R1+0xd8] ;  /* 0x0000d80001057983 */ /* 0x000f280000300800 */
[----:B------:R-:W5:Y:S04]  /*3f70*/  LDL.LU R8, [R1+0xd4] ;  /* 0x0000d40001087983 */ /* 0x000f680000300800 */
        /* <DEDUP_REMOVED lines=11> */
[----:B------:R-:W5:Y:S01]  /*4030*/  LDL.LU R21, [R1+0xa4] ;  /* 0x0000a40001157983 */ /* 0x000f620000300800 */
[----:B------:R-:W-:Y:S01]  /*4040*/  ISETP.GE.AND P6, PT, R12, RZ, PT ;  /* 0x000000ff0c00720c */ /* 0x000fe20003fc6270 */
[----:B------:R-:W-:-:S02]  /*4050*/  IMAD R10, R16, 0x4, R9 ;  /* 0x00000004100a7824 */ /* 0x000fc400078e0209 */
[----:B------:R-:W-:Y:S01]  /*4060*/  @!P4 IMAD.MOV R22, RZ, RZ, -R22 ;  /* 0x000000ffff16c224 */ /* 0x000fe200078e0a16 */
[----:B------:R-:W5:Y:S01]  /*4070*/  LDL.LU R15, [R1+0xa0] ;  /* 0x0000a000010f7983 */ /* 0x000f620000300800 */
[----:B------:R-:W-:Y:S02]  /*4080*/  @!P2 IMAD.MOV R23, RZ, RZ, -R23 ;  /* 0x000000ffff17a224 */ /* 0x000fe400078e0a17 */
[----:B------:R-:W-:Y:S01]  /*4090*/  IMAD R11, R16, 0x4, R10 ;  /* 0x00000004100b7824 */ /* 0x000fe200078e020a */
[----:B------:R-:W5:Y:S01]  /*40a0*/  LDL.LU R12, [R1+0x9c] ;  /* 0x00009c00010c7983 */ /* 0x000f620000300800 */
[----:B------:R-:W-:Y:S02]  /*40b0*/  @!P3 IMAD.MOV R24, RZ, RZ, -R24 ;  /* 0x000000ffff18b224 */ /* 0x000fe400078e0a18 */
[----:B------:R-:W-:Y:S01]  /*40c0*/  @!P1 IMAD.MOV R25, RZ, RZ, -R25 ;  /* 0x000000ffff199224 */ /* 0x000fe200078e0a19 */
[----:B------:R-:W-:Y:S01]  /*40d0*/  STL [R1+0x9e8], R9 ;  /* 0x0009e80901007387 */ /* 0x000fe20000100800 */
[----:B------:R-:W-:-:S02]  /*40e0*/  @!P5 IMAD.MOV R26, RZ, RZ, -R26 ;  /* 0x000000ffff1ad224 */ /* 0x000fc400078e0a1a */
[----:B------:R-:W-:Y:S01]  /*40f0*/  @!P6 IMAD.MOV R27, RZ, RZ, -R27 ;  /* 0x000000ffff1be224 */ /* 0x000fe200078e0a1b */
[----:B------:R3:W-:Y:S01]  /*4100*/  STL [R1+0x9ec], R10 ;  /* 0x0009ec0a01007387 */ /* 0x0007e20000100800 */
[----:B------:R-:W-:-:S03]  /*4110*/  IMAD R16, R16, 0x4, R11 ;  /* 0x0000000410107824 */ /* 0x000fc600078e020b */
[----:B------:R-:W-:Y:S04]  /*4120*/  STL [R1+0x9f0], R22 ;  /* 0x0009f01601007387 */ /* 0x000fe80000100800 */
[----:B------:R-:W-:Y:S04]  /*4130*/  STL [R1+0x9f4], R23 ;  /* 0x0009f41701007387 */ /* 0x000fe80000100800 */
[----:B------:R-:W-:Y:S04]  /*4140*/  STL [R1+0x9f8], R24 ;  /* 0x0009f81801007387 */ /* 0x000fe80000100800 */
[----:B------:R-:W-:Y:S04]  /*4150*/  STL [R1+0x9fc], R25 ;  /* 0x0009fc1901007387 */ /* 0x000fe80000100800 */
[----:B------:R-:W-:Y:S04]  /*4160*/  STL [R1+0xa00], R26 ;  /* 0x000a001a01007387 */ /* 0x000fe80000100800 */
[----:B------:R-:W-:Y:S04]  /*4170*/  STL [R1+0xa04], R27 ;  /* 0x000a041b01007387 */ /* 0x000fe80000100800 */
[----:B------:R-:W-:Y:S04]  /*4180*/  STL [R1+0xa0c], R16 ;  /* 0x000a0c1001007387 */ /* 0x000fe80000100800 */
[----:B------:R-:W-:Y:S01]  /*4190*/  STL [R1+0xa08], R11 ;  /* 0x000a080b01007387 */ /* 0x000fe20000100800 */
[----:B--2---:R-:W-:-:S02]  /*41a0*/  SEL R6, R28, R6, !P0 ;  /* 0x000000061c067207 */ /* 0x004fc40004000000 */
[----:B---3--:R-:W-:-:S03]  /*41b0*/  SEL R10, R28, R14, !P0 ;  /* 0x0000000e1c0a7207 */ /* 0x008fc60004000000 */
[----:B------:R5:W-:Y:S01]  /*41c0*/  STL [R1+0x13c], R6 ;  /* 0x00013c0601007387 */ /* 0x000be20000100800 */
[----:B----4-:R-:W-:-:S03]  /*41d0*/  SEL R9, R28, R5, !P0 ;  /* 0x000000051c097207 */ /* 0x010fc60004000000 */
[----:B------:R-:W-:Y:S01]  /*41e0*/  STL [R1+0x138], R10 ;  /* 0x0001380a01007387 */ /* 0x000fe20000100800 */
[C---:B-----5:R-:W-:Y:S02]  /*41f0*/  SEL R6, R28.reuse, R8, !P0 ;  /* 0x000000081c067207 */ /* 0x060fe40004000000 */
[C---:B------:R-:W-:Y:S01]  /*4200*/  SEL R5, R28.reuse, R4, !P0 ;  /* 0x000000041c057207 */ /* 0x040fe20004000000 */
[----:B------:R-:W-:Y:S01]  /*4210*/  STL [R1+0x134], R9 ;  /* 0x0001340901007387 */ /* 0x000fe20000100800 */
[----:B------:R-:W-:-:S03]  /*4220*/  SEL R4, R28, R3, !P0 ;  /* 0x000000031c047207 */ /* 0x000fc60004000000 */
[----:B------:R-:W-:Y:S01]  /*4230*/  STL [R1+0x130], R6 ;  /* 0x0001300601007387 */ /* 0x000fe20000100800 */
[----:B------:R-:W-:-:S03]  /*4240*/  SEL R3, R28, R2, !P0 ;  /* 0x000000021c037207 */ /* 0x000fc60004000000 */
[----:B------:R-:W-:Y:S01]  /*4250*/  STL [R1+0x12c], R5 ;  /* 0x00012c0501007387 */ /* 0x000fe20000100800 */
[----:B------:R-:W-:-:S03]  /*4260*/  SEL R2, R28, R0, !P0 ;  /* 0x000000001c027207 */ /* 0x000fc60004000000 */
[----:B------:R-:W-:Y:S01]  /*4270*/  STL [R1+0x128], R4 ;  /* 0x0001280401007387 */ /* 0x000fe20000100800 */
[----:B------:R-:W-:-:S03]  /*4280*/  SEL R0, R28, R29, !P0 ;  /* 0x0000001d1c007207 */ /* 0x000fc60004000000 */
[----:B------:R0:W-:Y:S04]  /*4290*/  STL [R1+0x124], R3 ;  /* 0x0001240301007387 */ /* 0x0001e80000100800 */
[----:B------:R1:W-:Y:S01]  /*42a0*/  STL [R1+0x120], R2 ;  /* 0x0001200201007387 */ /* 0x0003e20000100800 */
[----:B0-----:R-:W-:-:S03]  /*42b0*/  SEL R3, R28, R19, !P0 ;  /* 0x000000131c037207 */ /* 0x001fc60004000000 */
[----:B------:R0:W-:Y:S01]  /*42c0*/  STL [R1+0x11c], R0 ;  /* 0x00011c0001007387 */ /* 0x0001e20000100800 */
[----:B-1----:R-:W-:-:S03]  /*42d0*/  SEL R2, R28, R13, !P0 ;  /* 0x0000000d1c027207 */ /* 0x002fc60004000000 */
[----:B------:R1:W-:Y:S01]  /*42e0*/  STL [R1+0x118], R3 ;  /* 0x0001180301007387 */ /* 0x0003e20000100800 */
[----:B0-----:R-:W-:-:S03]  /*42f0*/  SEL R0, R28, R17, !P0 ;  /* 0x000000111c007207 */ /* 0x001fc60004000000 */
[----:B------:R0:W-:Y:S01]  /*4300*/  STL [R1+0x114], R2 ;  /* 0x0001140201007387 */ /* 0x0001e20000100800 */
[----:B-1----:R-:W-:-:S03]  /*4310*/  SEL R3, R28, R20, !P0 ;  /* 0x000000141c037207 */ /* 0x002fc60004000000 */
[----:B------:R1:W-:Y:S04]  /*4320*/  STL [R1+0x110], R0 ;  /* 0x0001100001007387 */ /* 0x0003e80000100800 */
[----:B------:R2:W-:Y:S01]  /*4330*/  STL [R1+0x10c], R3 ;  /* 0x00010c0301007387 */ /* 0x0005e20000100800 */
[C---:B0-----:R-:W-:Y:S02]  /*4340*/  SEL R2, R28.reuse, R18, !P0 ;  /* 0x000000121c027207 */ /* 0x041fe40004000000 */
[----:B-1----:R-:W-:-:S03]  /*4350*/  SEL R0, R28, R7, !P0 ;  /* 0x000000071c007207 */ /* 0x002fc60004000000 */
[----:B------:R0:W-:Y:S01]  /*4360*/  STL [R1+0x108], R2 ;  /* 0x0001080201007387 */ /* 0x0001e20000100800 */
[----:B--2---:R-:W-:-:S03]  /*4370*/  SEL R3, R28, R21, !P0 ;  /* 0x000000151c037207 */ /* 0x004fc60004000000 */
[----:B------:R1:W-:Y:S04]  /*4380*/  STL [R1+0x104], R0 ;  /* 0x0001040001007387 */ /* 0x0003e80000100800 */
[----:B------:R-:W-:Y:S04]  /*4390*/  STL [R1+0x100], R3 ;  /* 0x0001000301007387 */ /* 0x000fe80000100800 */
[----:B------:R-:W2:Y:S01]  /*43a0*/  LDL.LU R16, [R1+0x80] ;  /* 0x0000800001107983 */ /* 0x000ea20000300800 */
[C---:B0-----:R-:W-:Y:S02]  /*43b0*/  SEL R2, R28.reuse, R15, !P0 ;  /* 0x0000000f1c027207 */ /* 0x041fe40004000000 */
[----:B-1----:R-:W-:-:S03]  /*43c0*/  SEL R0, R28, R12, !P0 ;  /* 0x0000000c1c007207 */ /* 0x002fc60004000000 */
[----:B------:R-:W-:Y:S04]  /*43d0*/  STL [R1+0xfc], R2 ;  /* 0x0000fc0201007387 */ /* 0x000fe80000100800 */
[----:B--2---:R0:W-:Y:S04]  /*43e0*/  STL [R1+0xa10], R16 ;  /* 0x000a101001007387 */ /* 0x0041e80000100800 */
[----:B------:R-:W-:Y:S04]  /*43f0*/  STL [R1+0xe0], R0 ;  /* 0x0000e00001007387 */ /* 0x000fe80000100800 */
[----:B0-----:R-:W2:Y:S04]  /*4400*/  LDL.LU R16, [R1+0x88] ;  /* 0x0000880001107983 */ /* 0x001ea80000300800 */
[----:B--2---:R0:W-:Y:S04]  /*4410*/  STL [R1+0xa14], R16 ;  /* 0x000a141001007387 */ /* 0x0041e80000100800 */
[----:B0-----:R-:W2:Y:S04]  /*4420*/  LDL.LU R16, [R1+0x90] ;  /* 0x0000900001107983 */ /* 0x001ea80000300800 */
[----:B--2---:R0:W-:Y:S04]  /*4430*/  STL [R1+0xa18], R16 ;  /* 0x000a181001007387 */ /* 0x0041e80000100800 */
        /* <DEDUP_REMOVED lines=28> */
[----:B--2---:R-:W-:-:S05]  /*4600*/  SEL R16, R28, R16, !P0 ;  /* 0x000000101c107207 */ /* 0x004fca0004000000 */
[----:B------:R0:W-:Y:S04]  /*4610*/  STL [R1+0xf8], R16 ;  /* 0x0000f81001007387 */ /* 0x0001e80000100800 */
[----:B0-----:R-:W2:Y:S02]  /*4620*/  LDL.LU R16, [R1+0xa18] ;  /* 0x000a180001107983 */ /* 0x001ea40000300800 */
[----:B--2---:R-:W-:-:S05]  /*4630*/  SEL R16, R28, R16, !P0 ;  /* 0x000000101c107207 */ /* 0x004fca0004000000 */
[----:B------:R0:W-:Y:S04]  /*4640*/  STL [R1+0xf4], R16 ;  /* 0x0000f41001007387 */ /* 0x0001e80000100800 */
[----:B0-----:R-:W2:Y:S02]  /*4650*/  LDL.LU R16, [R1+0xa14] ;  /* 0x000a140001107983 */ /* 0x001ea40000300800 */
[----:B--2---:R-:W-:-:S05]  /*4660*/  SEL R16, R28, R16, !P0 ;  /* 0x000000101c107207 */ /* 0x004fca0004000000 */
[----:B------:R0:W-:Y:S04]  /*4670*/  STL [R1+0xf0], R16 ;  /* 0x0000f01001007387 */ /* 0x0001e80000100800 */
[----:B0-----:R-:W2:Y:S01]  /*4680*/  LDL.LU R16, [R1+0xa10] ;  /* 0x000a100001107983 */ /* 0x001ea20000300800 */
[C---:B---3--:R-:W-:Y:S02]  /*4690*/  SEL R11, R28.reuse, R11, !P0 ;  /* 0x0000000b1c0b7207 */ /* 0x048fe40004000000 */
[C---:B----4-:R-:W-:Y:S02]  /*46a0*/  SEL R27, R28.reuse, R27, !P0 ;  /* 0x0000001b1c1b7207 */ /* 0x050fe40004000000 */
[C---:B-----5:R-:W-:Y:S02]  /*46b0*/  SEL R26, R28.reuse, R26, !P0 ;  /* 0x0000001a1c1a7207 */ /* 0x060fe40004000000 */
[----:B------:R-:W-:-:S02]  /*46c0*/  SEL R25, R28, R25, !P0 ;  /* 0x000000191c197207 */ /* 0x000fc40004000000 */
[C---:B------:R-:W-:Y:S02]  /*46d0*/  SEL R24, R28.reuse, R24, !P0 ;  /* 0x000000181c187207 */ /* 0x040fe40004000000 */
[C---:B------:R-:W-:Y:S02]  /*46e0*/  SEL R23, R28.reuse, R23, !P0 ;  /* 0x000000171c177207 */ /* 0x040fe40004000000 */
[C---:B------:R-:W-:Y:S02]  /*46f0*/  SEL R22, R28.reuse, R22, !P0 ;  /* 0x000000161c167207 */ /* 0x040fe40004000000 */
[C---:B------:R-:W-:Y:S02]  /*4700*/  SEL R10, R28.reuse, R10, !P0 ;  /* 0x0000000a1c0a7207 */ /* 0x040fe40004000000 */
[C---:B------:R-:W-:Y:S02]  /*4710*/  SEL R9, R28.reuse, R9, !P0 ;  /* 0x000000091c097207 */ /* 0x040fe40004000000 */
        /* <DEDUP_REMOVED lines=18> */
[----:B--2---:R-:W-:-:S05]  /*4840*/  SEL R16, R28, R16, !P0 ;  /* 0x000000101c107207 */ /* 0x004fca0004000000 */
[----:B------:R0:W-:Y:S04]  /*4850*/  STL [R1+0xec], R16 ;  /* 0x0000ec1001007387 */ /* 0x0001e80000100800 */
[----:B0-----:R-:W2:Y:S04]  /*4860*/  LDL.LU R16, [R1+0xa0c] ;  /* 0x000a0c0001107983 */ /* 0x001ea80000300800 */
[----:B------:R0:W-:Y:S04]  /*4870*/  STL [R1+0xe8], R11 ;  /* 0x0000e80b01007387 */ /* 0x0001e80000100800 */
[----:B0-----:R-:W3:Y:S04]  /*4880*/  LDL.LU R11, [R1+0xa08] ;  /* 0x000a0800010b7983 */ /* 0x001ee80000300800 */
[----:B------:R0:W-:Y:S04]  /*4890*/  STL [R1+0xe4], R27 ;  /* 0x0000e41b01007387 */ /* 0x0001e80000100800 */
[----:B0-----:R-:W4:Y:S04]  /*48a0*/  LDL.LU R27, [R1+0xa04] ;  /* 0x000a0400011b7983 */ /* 0x001f280000300800 */
[----:B------:R0:W-:Y:S04]  /*48b0*/  STL [R1+0xdc], R26 ;  /* 0x0000dc1a01007387 */ /* 0x0001e80000100800 */
[----:B0-----:R-:W5:Y:S04]  /*48c0*/  LDL.LU R26, [R1+0xa00] ;  /* 0x000a0000011a7983 */ /* 0x001f680000300800 */
        /* <DEDUP_REMOVED lines=11> */
[----:B0-----:R-:W2:Y:S04]  /*4980*/  LDL.LU R9, [R1+0x9e8] ;  /* 0x0009e80001097983 */ /* 0x001ea80000300800 */
[----:B------:R0:W-:Y:S04]  /*4990*/  STL [R1+0xc0], R6 ;  /* 0x0000c00601007387 */ /* 0x0001e80000100800 */
[----:B0-----:R-:W2:Y:S04]  /*49a0*/  LDL.LU R6, [R1+0x9e4] ;  /* 0x0009e40001067983 */ /* 0x001ea80000300800 */
[----:B------:R0:W-:Y:S04]  /*49b0*/  STL [R1+0xbc], R14 ;  /* 0x0000bc0e01007387 */ /* 0x0001e80000100800 */
[----:B0-----:R-:W3:Y:S04]  /*49c0*/  LDL.LU R14, [R1+0x9e0] ;  /* 0x0009e000010e7983 */ /* 0x001ee80000300800 */
[----:B------:R0:W-:Y:S04]  /*49d0*/  STL [R1+0xb8], R5 ;  /* 0x0000b80501007387 */ /* 0x0001e80000100800 */
[----:B0-----:R-:W2:Y:S04]  /*49e0*/  LDL.LU R5, [R1+0x9dc] ;  /* 0x0009dc0001057983 */ /* 0x001ea80000300800 */
        /* <DEDUP_REMOVED lines=13> */
[----:B0-----:R-:W4:Y:S04]  /*4ac0*/  LDL.LU R19, [R1+0x9c0] ;  /* 0x0009c00001137983 */ /* 0x001f280000300800 */
[----:B------:R0:W-:Y:S04]  /*4ad0*/  STL [R1+0x98], R13 ;  /* 0x0000980d01007387 */ /* 0x0001e80000100800 */
[----:B0-----:R-:W5:Y:S04]  /*4ae0*/  LDL.LU R13, [R1+0x9bc] ;  /* 0x0009bc00010d7983 */ /* 0x001f680000300800 */
[----:B------:R0:W-:Y:S04]  /*4af0*/  STL [R1+0x90], R17 ;  /* 0x0000901101007387 */ /* 0x0001e80000100800 */
[----:B0-----:R-:W3:Y:S04]  /*4b00*/  LDL.LU R17, [R1+0x9b8] ;  /* 0x0009b80001117983 */ /* 0x001ee80000300800 */
        /* <DEDUP_REMOVED lines=11> */
[----:B0-----:R-:W4:Y:S01]  /*4bc0*/  LDL.LU R12, [R1+0x9a0] ;  /* 0x0009a000010c7983 */ /* 0x001f220000300800 */
[----:B--2---:R-:W-:-:S02]  /*4bd0*/  SEL R15, R28, R15, !P0 ;  /* 0x0000000f1c0f7207 */ /* 0x004fc40004000000 */
[----:B----4-:R-:W-:-:S05]  /*4be0*/  SEL R12, R28, R12, !P0 ;  /* 0x0000000c1c0c7207 */ /* 0x010fca0004000000 */
[----:B------:R0:W-:Y:S04]  /*4bf0*/  STL [R1+0x60], R12 ;  /* 0x0000600c01007387 */ /* 0x0001e80000100800 */
[----:B0-----:R-:W2:Y:S04]  /*4c00*/  LDL.LU R12, [R1+0x99c] ;  /* 0x00099c00010c7983 */ /* 0x001ea80000300800 */
[----:B------:R3:W-:Y:S02]  /*4c10*/  STL [R1+0x5c], R15 ;  /* 0x00005c0f01007387 */ /* 0x0007e40000100800 */
[----:B---3--:R-:W-:-:S02]  /*4c20*/  SEL R15, R28, R21, !P0 ;  /* 0x000000151c0f7207 */ /* 0x008fc40004000000 */
[C---:B------:R-:W-:Y:S02]  /*4c30*/  SEL R21, R28.reuse, R18, !P0 ;  /* 0x000000121c157207 */ /* 0x040fe40004000000 */
[C---:B------:R-:W-:Y:S01]  /*4c40*/  SEL R18, R28.reuse, R20, !P0 ;  /* 0x000000141c127207 */ /* 0x040fe20004000000 */
[----:B------:R0:W-:Y:S04]  /*4c50*/  STL [R1+0x4c], R15 ;  /* 0x00004c0f01007387 */ /* 0x0001e80000100800 */
[----:B------:R-:W-:Y:S01]  /*4c60*/  STL [R1+0x48], R21 ;  /* 0x0000481501007387 */ /* 0x000fe20000100800 */
[C---:B0-----:R-:W-:Y:S02]  /*4c70*/  SEL R15, R28.reuse, R17, !P0 ;  /* 0x000000111c0f7207 */ /* 0x041fe40004000000 */
[----:B-----5:R-:W-:-:S02]  /*4c80*/  SEL R17, R28, R13, !P0 ;  /* 0x0000000d1c117207 */ /* 0x020fc40004000000 */
[C---:B------:R-:W-:Y:S01]  /*4c90*/  SEL R13, R28.reuse, R19, !P0 ;  /* 0x000000131c0d7207 */ /* 0x040fe20004000000 */
[----:B------:R-:W-:Y:S04]  /*4ca0*/  STL [R1+0x44], R18 ;  /* 0x0000441201007387 */ /* 0x000fe80000100800 */
[----:B------:R0:W-:Y:S04]  /*4cb0*/  STL [R1+0x3c], R15 ;  /* 0x00003c0f01007387 */ /* 0x0001e80000100800 */
[----:B------:R-:W-:Y:S04]  /*4cc0*/  STL [R1+0x38], R17 ;  /* 0x0000381101007387 */ /* 0x000fe80000100800 */
[----:B------:R1:W-:Y:S01]  /*4cd0*/  STL [R1+0x34], R13 ;  /* 0x0000340d01007387 */ /* 0x0003e20000100800 */
[----:B0-----:R-:W-:-:S02]  /*4ce0*/  SEL R15, R28, R14, !P0 ;  /* 0x0000000e1c0f7207 */ /* 0x001fc40004000000 */
[----:B------:R-:W-:-:S03]  /*4cf0*/  SEL R14, R28, R22, !P0 ;  /* 0x000000161c0e7207 */ /* 0x000fc60004000000 */
[----:B------:R0:W-:Y:S01]  /*4d00*/  STL [R1+0x2c], R15 ;  /* 0x00002c0f01007387 */ /* 0x0001e20000100800 */
[----:B-1----:R-:W-:-:S03]  /*4d10*/  SEL R13, R28, R23, !P0 ;  /* 0x000000171c0d7207 */ /* 0x002fc60004000000 */
[----:B------:R1:W-:Y:S04]  /*4d20*/  STL [R1+0x28], R14 ;  /* 0x0000280e01007387 */ /* 0x0003e80000100800 */
[----:B------:R3:W-:Y:S01]  /*4d30*/  STL [R1+0x24], R13 ;  /* 0x0000240d01007387 */ /* 0x0007e20000100800 */
[C---:B0-----:R-:W-:Y:S02]  /*4d40*/  SEL R15, R28.reuse, R24, !P0 ;  /* 0x000000181c0f7207 */ /* 0x041fe40004000000 */
[----:B-1----:R-:W-:-:S03]  /*4d50*/  SEL R14, R28, R25, !P0 ;  /* 0x000000191c0e7207 */ /* 0x002fc60004000000 */
[----:B------:R0:W-:Y:S01]  /*4d60*/  STL [R1+0x1c], R15 ;  /* 0x00001c0f01007387 */ /* 0x0001e20000100800 */
[----:B---3--:R-:W-:-:S03]  /*4d70*/  SEL R13, R28, R26, !P0 ;  /* 0x0000001a1c0d7207 */ /* 0x008fc60004000000 */
[----:B------:R-:W-:Y:S04]  /*4d80*/  STL [R1+0x14], R14 ;  /* 0x0000140e01007387 */ /* 0x000fe80000100800 */
[----:B------:R1:W-:Y:S01]  /*4d90*/  STL [R1+0x10], R13 ;  /* 0x0000100d01007387 */ /* 0x0003e20000100800 */
[----:B0-----:R-:W0:Y:S03]  /*4da0*/  LDC R15, c[0x0][0x23c] ;  /* 0x00008f00ff0f7b82 */ /* 0x001e260000000800 */
[----:B------:R-:W3:Y:S01]  /*4db0*/  LDL.LU R26, [R1+0x8c] ;  /* 0x00008c00011a7983 */ /* 0x000ee20000300800 */
[----:B-1----:R-:W-:-:S05]  /*4dc0*/  SEL R13, R28, R27, !P0 ;  /* 0x0000001b1c0d7207 */ /* 0x002fca0004000000 */
[----:B------:R0:W-:Y:S04]  /*4dd0*/  STL [R1+0xc], R13 ;  /* 0x00000c0d01007387 */ /* 0x0001e80000100800 */
[----:B------:R-:W4:Y:S01]  /*4de0*/  LDL.LU R28, [R1+0x4] ;  /* 0x00000400011c7983 */ /* 0x000f220000300800 */
[----:B------:R-:W1:Y:S02]  /*4df0*/  S2R R18, SR_TID.X ;  /* 0x0000000000127919 */ /* 0x000e640000002100 */
[----:B-1----:R-:W-:-:S05]  /*4e00*/  LOP3.LUT R18, R18, 0x7f, RZ, 0xc0, !PT ;  /* 0x0000007f12127812 */ /* 0x002fca00078ec0ff */
[----:B0-----:R-:W-:-:S04]  /*4e10*/  IMAD R13, R18, R15, RZ ;  /* 0x0000000f120d7224 */ /* 0x001fc800078e02ff */
[----:B------:R-:W-:-:S05]  /*4e20*/  IMAD R15, R15, 0x80, R13 ;  /* 0x000000800f0f7824 */ /* 0x000fca00078e020d */
[----:B------:R-:W-:-:S04]  /*4e30*/  LEA R14, P2, R15, UR12, 0x1 ;  /* 0x0000000c0f0e7c11 */ /* 0x000fc8000f8408ff */
[----:B------:R-:W-:Y:S01]  /*4e40*/  LEA.HI.X.SX32 R15, R15, UR13, 0x1, P2 ;  /* 0x0000000d0f0f7c11 */ /* 0x000fe200090f0eff */
[----:B------:R-:W0:Y:S01]  /*4e50*/  S2R R22, SR_TID.X ;  /* 0x0000000000167919 */ /* 0x000e220000002100 */
[----:B------:R-:W-:-:S04]  /*4e60*/  IMAD R21, RZ, RZ, -UR6 ;  /* 0x80000006ff157e24 */ /* 0x000fc8000f8e02ff */
[----:B------:R-:W-:-:S04]  /*4e70*/  IMAD R17, R21, 0x4, R16 ;  /* 0x0000000415117824 */ /* 0x000fc800078e0210 */
[----:B------:R-:W-:-:S04]  /*4e80*/  IMAD R20, R21, 0x4, R17 ;  /* 0x0000000415147824 */ /* 0x000fc800078e0211 */
[----:B------:R-:W-:Y:S01]  /*4e90*/  IMAD R24, R21, 0x4, R20 ;  /* 0x0000000415187824 */ /* 0x000fe200078e0214 */
[----:B0-----:R-:W-:Y:S01]  /*4ea0*/  SHF.R.U32.HI R22, RZ, 0x5, R22 ;  /* 0x00000005ff167819 */ /* 0x001fe20000011616 */
[----:B--2---:R-:W-:Y:S01]  /*4eb0*/  IMAD R19, R12, UR4, RZ ;  /* 0x000000040c137c24 */ /* 0x004fe2000f8e02ff */
[----:B------:R-:W-:Y:S01]  /*4ec0*/  LEA R12, P1, R13, UR12, 0x1 ;  /* 0x0000000c0d0c7c11 */ /* 0x000fe2000f8208ff */
[----:B------:R-:W-:Y:S01]  /*4ed0*/  IMAD R21, R21, 0x4, R24 ;  /* 0x0000000415157824 */ /* 0x000fe200078e0218 */
[----:B------:R-:W-:Y:S01]  /*4ee0*/  SGXT.U32 R22, R22, 0x2 ;  /* 0x000000021616781a */ /* 0x000fe20000000000 */
[----:B------:R-:W-:Y:S01]  /*4ef0*/  ULDC UR4, c[0x0][0x240] ;  /* 0x0000900000047ab9 */ /* 0x000fe20000000800 */
[----:B------:R-:W-:-:S05]  /*4f00*/  LEA.HI.X.SX32 R13, R13, UR13, 0x1, P1 ;  /* 0x0000000d0d0d7c11 */ /* 0x000fca00088f0eff */
[----:B------:R0:W-:Y:S01]  /*4f10*/  STL.64 [R1+0x960], R12 ;  /* 0x0009600c01007387 */ /* 0x0001e20000100a00 */
[----:B------:R-:W-:Y:S01]  /*4f20*/  LEA R18, P0, R19, UR10, 0x1 ;  /* 0x0000000a13127c11 */ /* 0x000fe2000f8008ff */
[----:B0-----:R-:W-:-:S04]  /*4f30*/  IMAD R13, RZ, RZ, -UR6 ;  /* 0x80000006ff0d7e24 */ /* 0x001fc8000f8e02ff */
[----:B------:R-:W-:Y:S01]  /*4f40*/  IMAD R13, R13, 0x4, R7 ;  /* 0x000000040d0d7824 */ /* 0x000fe200078e0207 */
[-C--:B------:R-:W-:Y:S01]  /*4f50*/  LEA R25, P3, R7, R18.reuse, 0x1 ;  /* 0x0000001207197211 */ /* 0x080fe200078608ff */
[----:B------:R-:W-:Y:S03]  /*4f60*/  STL [R1+0x998], R15 ;  /* 0x0009980f01007387 */ /* 0x000fe60000100800 */
[----:B------:R-:W-:Y:S01]  /*4f70*/  LEA R12, P5, R13, R18, 0x1 ;  /* 0x000000120d0c7211 */ /* 0x000fe200078a08ff */
[----:B------:R-:W-:Y:S01]  /*4f80*/  STL [R1+0x74c], R25 ;  /* 0x00074c1901007387 */ /* 0x000fe20000100800 */
[----:B------:R-:W-:Y:S01]  /*4f90*/  LEA.HI.X.SX32 R19, R19, UR11, 0x1, P0 ;  /* 0x0000000b13137c11 */ /* 0x000fe200080f0eff */
[----:B------:R-:W-:Y:S01]  /*4fa0*/  IMAD R27, R22, UR6, RZ ;  /* 0x00000006161b7c24 */ /* 0x000fe2000f8e02ff */
[----:B------:R-:W-:Y:S01]  /*4fb0*/  ULDC UR11, c[0x0][0x230] ;  /* 0x00008c00000b7ab9 */ /* 0x000fe20000000800 */
[----:B------:R0:W-:Y:S01]  /*4fc0*/  STL [R1+0x750], R12 ;  /* 0x0007500c01007387 */ /* 0x0001e20000100800 */
[----:B------:R-:W-:-:S02]  /*4fd0*/  LEA.HI.X.SX32 R7, R7, R19, 0x1, P3 ;  /* 0x0000001307077211 */ /* 0x000fc400018f0eff */
[-C--:B0-----:R-:W-:Y:S02]  /*4fe0*/  LEA R12, P0, R29, R18.reuse, 0x1 ;  /* 0x000000121d0c7211 */ /* 0x081fe400078008ff */
[----:B------:R-:W-:Y:S02]  /*4ff0*/  LEA.HI.X.SX32 R13, R13, R19, 0x1, P5 ;  /* 0x000000130d0d7211 */ /* 0x000fe400028f0eff */
[----:B---3--:R-:W-:-:S05]  /*5000*/  LEA R23, P4, R26, R18, 0x1 ;  /* 0x000000121a177211 */ /* 0x008fca00078808ff */
[----:B------:R0:W-:Y:S04]  /*5010*/  STL [R1+0x754], R23 ;  /* 0x0007541701007387 */ /* 0x0001e80000100800 */
[----:B------:R1:W-:Y:S01]  /*5020*/  STL [R1+0x758], R12 ;  /* 0x0007580c01007387 */ /* 0x0003e20000100800 */
[----:B0-----:R-:W-:Y:S01]  /*5030*/  LEA R23, P1, R0, R18, 0x1 ;  /* 0x0000001200177211 */ /* 0x001fe200078208ff */
[----:B-1----:R-:W-:-:S04]  /*5040*/  IMAD R12, RZ, RZ, -UR6 ;  /* 0x80000006ff0c7e24 */ /* 0x002fc8000f8e02ff */
[----:B------:R0:W-:Y:S01]  /*5050*/  STL [R1+0x75c], R23 ;  /* 0x00075c1701007387 */ /* 0x0001e20000100800 */
[----:B------:R-:W-:Y:S01]  /*5060*/  IMAD R12, R12, 0x4, R2 ;  /* 0x000000040c0c7824 */ /* 0x000fe200078e0202 */
[----:B0-----:R-:W-:-:S05]  /*5070*/  LEA R23, P2, R2, R18, 0x1 ;  /* 0x0000001202177211 */ /* 0x001fca00078408ff */
[----:B------:R-:W-:Y:S04]  /*5080*/  STL [R1+0x760], R23 ;  /* 0x0007601701007387 */ /* 0x000fe80000100800 */
[----:B------:R0:W-:Y:S02]  /*5090*/  STL [R1+0x734], R7 ;  /* 0x0007340701007387 */ /* 0x0001e40000100800 */
[----:B0-----:R-:W-:-:S05]  /*50a0*/  LEA R7, P3, R12, R18, 0x1 ;  /* 0x000000120c077211 */ /* 0x001fca00078608ff */
[----:B------:R-:W-:Y:S04]  /*50b0*/  STL [R1+0x740], R7 ;  /* 0x0007400701007387 */ /* 0x000fe80000100800 */
[----:B------:R0:W-:Y:S01]  /*50c0*/  STL [R1+0x738], R13 ;  /* 0x0007380d01007387 */ /* 0x0001e20000100800 */
[----:B------:R-:W-:Y:S02]  /*50d0*/  LEA.HI.X.SX32 R26, R26, R19, 0x1, P4 ;  /* 0x000000131a1a7211 */ /* 0x000fe400020f0eff */
[----:B0-----:R-:W-:-:S05]  /*50e0*/  LEA R13, P5, R3, R18, 0x1 ;  /* 0x00000012030d7211 */ /* 0x001fca00078a08ff */
[----:B------:R0:W-:Y:S04]  /*50f0*/  STL [R1+0x744], R13 ;  /* 0x0007440d01007387 */ /* 0x0001e80000100800 */
[----:B------:R-:W-:Y:S01]  /*5100*/  STL [R1+0x73c], R26 ;  /* 0x00073c1a01007387 */ /* 0x000fe20000100800 */
[----:B0-----:R-:W-:-:S05]  /*5110*/  LEA R13, P4, R4, R18, 0x1 ;  /* 0x00000012040d7211 */ /* 0x001fca00078808ff */
[----:B------:R0:W-:Y:S01]  /*5120*/  STL [R1+0x748], R13 ;  /* 0x0007480d01007387 */ /* 0x0001e20000100800 */
[-C--:B------:R-:W-:Y:S02]  /*5130*/  LEA.HI.X.SX32 R0, R0, R19.reuse, 0x1, P1 ;  /* 0x0000001300007211 */ /* 0x080fe400008f0eff */
[----:B0-----:R-:W-:Y:S02]  /*5140*/  LEA.HI.X.SX32 R13, R29, R19, 0x1, P0 ;  /* 0x000000131d0d7211 */ /* 0x001fe400000f0eff */
[----:B------:R-:W-:-:S03]  /*5150*/  LEA R29, P0, R8, R18, 0x1 ;  /* 0x00000012081d7211 */ /* 0x000fc600078008ff */
[----:B------:R0:W-:Y:S04]  /*5160*/  STL [R1+0x72c], R13 ;  /* 0x00072c0d01007387 */ /* 0x0001e80000100800 */
[----:B------:R1:W-:Y:S01]  /*5170*/  STL [R1+0x730], R29 ;  /* 0x0007301d01007387 */ /* 0x0003e20000100800 */
[----:B0-----:R-:W-:Y:S01]  /*5180*/  IMAD R13, RZ, RZ, -UR6 ;  /* 0x80000006ff0d7e24 */ /* 0x001fe2000f8e02ff */
[----:B-1----:R-:W-:-:S03]  /*5190*/  LEA R29, P1, R5, R18, 0x1 ;  /* 0x00000012051d7211 */ /* 0x002fc600078208ff */
[----:B------:R-:W-:Y:S01]  /*51a0*/  IMAD R13, R13, 0x4, R5 ;  /* 0x000000040d0d7824 */ /* 0x000fe200078e0205 */
[----:B------:R-:W-:Y:S01]  /*51b0*/  STL [R1+0x724], R0 ;  /* 0x0007240001007387 */ /* 0x000fe20000100800 */
[----:B------:R-:W-:-:S03]  /*51c0*/  LEA.HI.X.SX32 R2, R2, R19, 0x1, P2 ;  /* 0x0000001302027211 */ /* 0x000fc600010f0eff */
[----:B------:R0:W-:Y:S04]  /*51d0*/  STL [R1+0x728], R29 ;  /* 0x0007281d01007387 */ /* 0x0001e80000100800 */
[----:B------:R-:W-:Y:S01]  /*51e0*/  STL [R1+0x71c], R2 ;  /* 0x00071c0201007387 */ /* 0x000fe20000100800 */
[----:B0-----:R-:W-:-:S05]  /*51f0*/  LEA R29, P2, R13, R18, 0x1 ;  /* 0x000000120d1d7211 */ /* 0x001fca00078408ff */
[----:B------:R0:W-:Y:S02]  /*5200*/  STL [R1+0x720], R29 ;  /* 0x0007201d01007387 */ /* 0x0001e40000100800 */
[----:B0-----:R-:W-:Y:S02]  /*5210*/  LEA.HI.X.SX32 R29, R12, R19, 0x1, P3 ;  /* 0x000000130c1d7211 */ /* 0x001fe400018f0eff */
[----:B----4-:R-:W-:-:S03]  /*5220*/  LEA R12, P3, R28, R18, 0x1 ;  /* 0x000000121c0c7211 */ /* 0x010fc600078608ff */
[----:B------:R0:W-:Y:S04]  /*5230*/  STL [R1+0x714], R29 ;  /* 0x0007141d01007387 */ /* 0x0001e80000100800 */
[----:B------:R1:W-:Y:S01]  /*5240*/  STL [R1+0x718], R12 ;  /* 0x0007180c01007387 */ /* 0x0003e20000100800 */
[----:B0-----:R-:W-:Y:S02]  /*5250*/  LEA.HI.X.SX32 R29, R3, R19, 0x1, P5 ;  /* 0x00000013031d7211 */ /* 0x001fe400028f0eff */
[----:B-1----:R-:W-:-:S03]  /*5260*/  LEA R12, P5, R6, R18, 0x1 ;  /* 0x00000012060c7211 */ /* 0x002fc600078a08ff */
[----:B------:R0:W-:Y:S04]  /*5270*/  STL [R1+0x70c], R29 ;  /* 0x00070c1d01007387 */ /* 0x0001e80000100800 */
[----:B------:R1:W-:Y:S01]  /*5280*/  STL [R1+0x710], R12 ;  /* 0x0007100c01007387 */ /* 0x0003e20000100800 */
[----:B0-----:R-:W-:Y:S02]  /*5290*/  LEA.HI.X.SX32 R29, R4, R19, 0x1, P4 ;  /* 0x00000013041d7211 */ /* 0x001fe400020f0eff */
[----:B-1----:R-:W-:-:S03]  /*52a0*/  LEA R12, P4, R9, R18, 0x1 ;  /* 0x00000012090c7211 */ /* 0x002fc600078808ff */
[----:B------:R0:W-:Y:S04]  /*52b0*/  STL [R1+0x704], R29 ;  /* 0x0007041d01007387 */ /* 0x0001e80000100800 */
[----:B------:R1:W-:Y:S01]  /*52c0*/  STL [R1+0x708], R12 ;  /* 0x0007080c01007387 */ /* 0x0003e20000100800 */
[-C--:B0-----:R-:W-:Y:S02]  /*52d0*/  LEA.HI.X.SX32 R29, R8, R19.reuse, 0x1, P0 ;  /* 0x00000013081d7211 */ /* 0x081fe400000f0eff */
[----:B------:R-:W-:Y:S02]  /*52e0*/  LEA R8, P0, R10, R18, 0x1 ;  /* 0x000000120a087211 */ /* 0x000fe400078008ff */
[-C--:B-1----:R-:W-:Y:S01]  /*52f0*/  LEA.HI.X.SX32 R12, R5, R19.reuse, 0x1, P1 ;  /* 0x00000013050c7211 */ /* 0x082fe200008f0eff */
[----:B------:R-:W-:Y:S01]  /*5300*/  STL [R1+0x6fc], R29 ;  /* 0x0006fc1d01007387 */ /* 0x000fe20000100800 */
[----:B------:R-:W-:-:S03]  /*5310*/  LEA.HI.X.SX32 R13, R13, R19, 0x1, P2 ;  /* 0x000000130d0d7211 */ /* 0x000fc600010f0eff */
[----:B------:R0:W-:Y:S04]  /*5320*/  STL [R1+0x700], R8 ;  /* 0x0007000801007387 */ /* 0x0001e80000100800 */
[----:B------:R1:W-:Y:S01]  /*5330*/  STL [R1+0x6f4], R12 ;  /* 0x0006f40c01007387 */ /* 0x0003e20000100800 */
[-C--:B0-----:R-:W-:Y:S02]  /*5340*/  LEA R8, P1, R11, R18.reuse, 0x1 ;  /* 0x000000120b087211 */ /* 0x081fe400078208ff */
[----:B-1----:R-:W-:-:S03]  /*5350*/  LEA R12, P2, R16, R18, 0x1 ;  /* 0x00000012100c7211 */ /* 0x002fc600078408ff */
[----:B------:R-:W-:Y:S01]  /*5360*/  STL [R1+0x6f8], R8 ;  /* 0x0006f80801007387 */ /* 0x000fe20000100800 */
[----:B------:R-:W-:-:S03]  /*5370*/  LEA.HI.X.SX32 R28, R28, R19, 0x1, P3 ;  /* 0x000000131c1c7211 */ /* 0x000fc600018f0eff */
[----:B------:R0:W-:Y:S04]  /*5380*/  STL [R1+0x6ec], R13 ;  /* 0x0006ec0d01007387 */ /* 0x0001e80000100800 */
[----:B------:R1:W-:Y:S01]  /*5390*/  STL [R1+0x6f0], R12 ;  /* 0x0006f00c01007387 */ /* 0x0003e20000100800 */
[----:B0-----:R-:W-:-:S03]  /*53a0*/  LEA R13, P3, R17, R18, 0x1 ;  /* 0x00000012110d7211 */ /* 0x001fc600078608ff */
[----:B------:R0:W-:Y:S01]  /*53b0*/  STL [R1+0x6e4], R28 ;  /* 0x0006e41c01007387 */ /* 0x0001e20000100800 */
[----:B-1----:R-:W-:-:S03]  /*53c0*/  LEA.HI.X.SX32 R12, R6, R19, 0x1, P5 ;  /* 0x00000013060c7211 */ /* 0x002fc600028f0eff */
[----:B------:R1:W-:Y:S04]  /*53d0*/  STL [R1+0x6e8], R13 ;  /* 0x0006e80d01007387 */ /* 0x0003e80000100800 */
[----:B------:R2:W-:Y:S01]  /*53e0*/  STL [R1+0x6dc], R12 ;  /* 0x0006dc0c01007387 */ /* 0x0005e20000100800 */
[----:B0-----:R-:W-:Y:S02]  /*53f0*/  LEA R28, P5, R20, R18, 0x1 ;  /* 0x00000012141c7211 */ /* 0x001fe400078a08ff */
[----:B-1----:R-:W-:-:S03]  /*5400*/  LEA.HI.X.SX32 R13, R9, R19, 0x1, P4 ;  /* 0x00000013090d7211 */ /* 0x002fc600020f0eff */
[----:B------:R-:W-:Y:S01]  /*5410*/  STL [R1+0x6e0], R28 ;  /* 0x0006e01c01007387 */ /* 0x000fe20000100800 */
[----:B--2---:R-:W-:-:S03]  /*5420*/  LEA R12, P4, R24, R18, 0x1 ;  /* 0x00000012180c7211 */ /* 0x004fc600078808ff */
[----:B------:R0:W-:Y:S01]  /*5430*/  STL [R1+0x6d4], R13 ;  /* 0x0006d40d01007387 */ /* 0x0001e20000100800 */
[----:B------:R-:W-:-:S03]  /*5440*/  LEA.HI.X.SX32 R10, R10, R19, 0x1, P0 ;  /* 0x000000130a0a7211 */ /* 0x000fc600000f0eff */
[----:B------:R1:W-:Y:S01]  /*5450*/  STL [R1+0x6d8], R12 ;  /* 0x0006d80c01007387 */ /* 0x0003e20000100800 */
[----:B------:R-:W-:Y:S01]  /*5460*/  IMAD R15, RZ, RZ, -UR6 ;  /* 0x80000006ff0f7e24 */ /* 0x000fe2000f8e02ff */
[----:B0-----:R-:W-:Y:S02]  /*5470*/  LEA R13, P0, R27, R18, 0x1 ;  /* 0x000000121b0d7211 */ /* 0x001fe400078008ff */
[----:B------:R-:W-:Y:S01]  /*5480*/  STL [R1+0x6cc], R10 ;  /* 0x0006cc0a01007387 */ /* 0x000fe20000100800 */
[----:B-1----:R-:W-:-:S03]  /*5490*/  LEA.HI.X.SX32 R12, R11, R19, 0x1, P1 ;  /* 0x000000130b0c7211 */ /* 0x002fc600008f0eff */
[----:B------:R0:W-:Y:S01]  /*54a0*/  STL [R1+0x6d0], R13 ;  /* 0x0006d00d01007387 */ /* 0x0001e20000100800 */
[-C--:B------:R-:W-:Y:S01]  /*54b0*/  LEA.HI.X.SX32 R11, R16, R19.reuse, 0x1, P2 ;  /* 0x00000013100b7211 */ /* 0x080fe200010f0eff */
[----:B------:R-:W-:Y:S02]  /*54c0*/  IMAD R22, R15, 0x4, R21 ;  /* 0x000000040f167824 */ /* 0x000fe400078e0215 */
[----:B------:R1:W-:Y:S01]  /*54d0*/  STL [R1+0x6c8], R12 ;  /* 0x0006c80c01007387 */ /* 0x0003e20000100800 */
[-C--:B------:R-:W-:Y:S02]  /*54e0*/  LEA.HI.X.SX32 R16, R24, R19.reuse, 0x1, P4 ;  /* 0x0000001318107211 */ /* 0x080fe400020f0eff */
[-C--:B0-----:R-:W-:Y:S01]  /*54f0*/  LEA.HI.X.SX32 R13, R17, R19.reuse, 0x1, P3 ;  /* 0x00000013110d7211 */ /* 0x081fe200018f0eff */
[----:B------:R-:W-:Y:S01]  /*5500*/  STL [R1+0x6c4], R11 ;  /* 0x0006c40b01007387 */ /* 0x000fe20000100800 */
[----:B-1----:R-:W-:-:S03]  /*5510*/  LEA.HI.X.SX32 R12, R20, R19, 0x1, P5 ;  /* 0x00000013140c7211 */ /* 0x002fc600028f0eff */
[----:B------:R0:W-:Y:S01]  /*5520*/  STL [R1+0x6c0], R13 ;  /* 0x0006c00d01007387 */ /* 0x0001e20000100800 */
[----:B------:R-:W-:-:S03]  /*5530*/  IMAD R25, R15, 0x4, R22 ;  /* 0x000000040f197824 */ /* 0x000fc600078e0216 */
[----:B------:R1:W-:Y:S01]  /*5540*/  STL [R1+0x6bc], R12 ;  /* 0x0006bc0c01007387 */ /* 0x0003e20000100800 */
[----:B------:R-:W-:Y:S01]  /*5550*/  IMAD R23, R15, 0x4, R25 ;  /* 0x000000040f177824 */ /* 0x000fe200078e0219 */
[-C--:B0-----:R-:W-:Y:S02]  /*5560*/  LEA R13, P1, R21, R18.reuse, 0x1 ;  /* 0x00000012150d7211 */ /* 0x081fe400078208ff */
[----:B------:R-:W-:Y:S01]  /*5570*/  STL [R1+0x6ac], R16 ;  /* 0x0006ac1001007387 */ /* 0x000fe20000100800 */
[----:B-1----:R-:W-:-:S03]  /*5580*/  LEA R12, P2, R22, R18, 0x1 ;  /* 0x00000012160c7211 */ /* 0x002fc600078408ff */
[----:B------:R0:W-:Y:S01]  /*5590*/  STL [R1+0x6b0], R13 ;  /* 0x0006b00d01007387 */ /* 0x0001e20000100800 */
[-C--:B------:R-:W-:Y:S01]  /*55a0*/  LEA.HI.X.SX32 R17, R27, R19.reuse, 0x1, P0 ;  /* 0x000000131b117211 */ /* 0x080fe200000f0eff */
[----:B------:R-:W-:Y:S02]  /*55b0*/  IMAD R7, R15, 0x4, R23 ;  /* 0x000000040f077824 */ /* 0x000fe400078e0217 */
[----:B------:R1:W-:Y:S01]  /*55c0*/  STL [R1+0x6b4], R12 ;  /* 0x0006b40c01007387 */ /* 0x0003e20000100800 */
[----:B0-----:R-:W-:-:S03]  /*55d0*/  LEA.HI.X.SX32 R13, R21, R19, 0x1, P1 ;  /* 0x00000013150d7211 */ /* 0x001fc600008f0eff */
[----:B------:R0:W-:Y:S01]  /*55e0*/  STL [R1+0x6b8], R17 ;  /* 0x0006b81101007387 */ /* 0x0001e20000100800 */
[----:B-1----:R-:W-:-:S03]  /*55f0*/  LEA.HI.X.SX32 R12, R22, R19, 0x1, P2 ;  /* 0x00000013160c7211 */ /* 0x002fc600010f0eff */
[----:B------:R1:W-:Y:S01]  /*5600*/  STL [R1+0x6a8], R13 ;  /* 0x0006a80d01007387 */ /* 0x0003e20000100800 */
[----:B------:R-:W-:-:S03]  /*5610*/  IMAD R26, R15, 0x4, R7 ;  /* 0x000000040f1a7824 */ /* 0x000fc600078e0207 */
[----:B------:R2:W-:Y:S01]  /*5620*/  STL [R1+0x698], R12 ;  /* 0x0006980c01007387 */ /* 0x0005e20000100800 */
[-C--:B0-----:R-:W-:Y:S02]  /*5630*/  LEA R17, P0, R25, R18.reuse, 0x1 ;  /* 0x0000001219117211 */ /* 0x081fe400078008ff */
[-C--:B-1----:R-:W-:Y:S01]  /*5640*/  LEA R13, P1, R23, R18.reuse, 0x1 ;  /* 0x00000012170d7211 */ /* 0x082fe200078208ff */
[----:B------:R-:W-:Y:S01]  /*5650*/  IMAD R0, R15, 0x4, R26 ;  /* 0x000000040f007824 */ /* 0x000fe200078e021a */
[----:B--2---:R-:W-:Y:S01]  /*5660*/  LEA R12, P2, R7, R18, 0x1 ;  /* 0x00000012070c7211 */ /* 0x004fe200078408ff */
[----:B------:R-:W-:Y:S01]  /*5670*/  STL [R1+0x69c], R17 ;  /* 0x00069c1101007387 */ /* 0x000fe20000100800 */
[----:B------:R-:W-:-:S03]  /*5680*/  LEA.HI.X.SX32 R21, R25, R19, 0x1, P0 ;  /* 0x0000001319157211 */ /* 0x000fc600000f0eff */
[----:B------:R0:W-:Y:S01]  /*5690*/  STL [R1+0x6a0], R13 ;  /* 0x0006a00d01007387 */ /* 0x0001e20000100800 */
[----:B------:R-:W-:-:S03]  /*56a0*/  IMAD R2, R15, 0x4, R0 ;  /* 0x000000040f027824 */ /* 0x000fc600078e0200 */
        /* <DEDUP_REMOVED lines=8> */
[----:B-1----:R-:W-:-:S03]  /*5730*/  LEA R13, P1, R0, R18, 0x1 ;  /* 0x00000012000d7211 */ /* 0x002fc600078208ff */
[----:B------:R-:W-:Y:S01]  /*5740*/  STL [R1+0x684], R21 ;  /* 0x0006841501007387 */ /* 0x000fe20000100800 */
[----:B--2---:R-:W-:-:S03]  /*5750*/  LEA R12, P2, R2, R18, 0x1 ;  /* 0x00000012020c7211 */ /* 0x004fc600078408ff */
[----:B------:R0:W-:Y:S01]  /*5760*/  STL [R1+0x688], R13 ;  /* 0x0006880d01007387 */ /* 0x0001e20000100800 */
[----:B------:R-:W-:-:S03]  /*5770*/  IMAD R4, R15, 0x4, R3 ;  /* 0x000000040f047824 */ /* 0x000fc600078e0203 */
[----:B------:R1:W-:Y:S01]  /*5780*/  STL [R1+0x68c], R12 ;  /* 0x00068c0c01007387 */ /* 0x0003e20000100800 */
[----:B------:R-:W-:Y:S01]  /*5790*/  IMAD R5, R15, 0x4, R4 ;  /* 0x000000040f057824 */ /* 0x000fe200078e0204 */
[-C--:B0-----:R-:W-:Y:S02]  /*57a0*/  LEA.HI.X.SX32 R13, R26, R19.reuse, 0x1, P0 ;  /* 0x000000131a0d7211 */ /* 0x081fe400000f0eff */
[-C--:B-1----:R-:W-:Y:S02]  /*57b0*/  LEA.HI.X.SX32 R12, R0, R19.reuse, 0x1, P1 ;  /* 0x00000013000c7211 */ /* 0x082fe400008f0eff */
[----:B------:R-:W-:Y:S01]  /*57c0*/  LEA.HI.X.SX32 R0, R2, R19, 0x1, P2 ;  /* 0x0000001302007211 */ /* 0x000fe200010f0eff */
[----:B------:R-:W-:Y:S01]  /*57d0*/  STL [R1+0x67c], R13 ;  /* 0x00067c0d01007387 */ /* 0x000fe20000100800 */
[----:B------:R-:W-:-:S03]  /*57e0*/  LEA R2, P1, R4, R18, 0x1 ;  /* 0x0000001204027211 */ /* 0x000fc600078208ff */
[----:B------:R0:W-:Y:S01]  /*57f0*/  STL [R1+0x678], R12 ;  /* 0x0006780c01007387 */ /* 0x0001e20000100800 */
[----:B------:R-:W-:-:S03]  /*5800*/  IMAD R8, R15, 0x4, R5 ;  /* 0x000000040f087824 */ /* 0x000fc600078e0205 */
[----:B------:R1:W-:Y:S01]  /*5810*/  STL [R1+0x668], R0 ;  /* 0x0006680001007387 */ /* 0x0003e20000100800 */
[-C--:B0-----:R-:W-:Y:S02]  /*5820*/  LEA R12, P0, R3, R18.reuse, 0x1 ;  /* 0x00000012030c7211 */ /* 0x081fe400078008ff */
[----:B-1----:R-:W-:-:S03]  /*5830*/  LEA R0, P2, R5, R18, 0x1 ;  /* 0x0000001205007211 */ /* 0x002fc600078408ff */
[----:B------:R-:W-:Y:S01]  /*5840*/  STL [R1+0x66c], R12 ;  /* 0x00066c0c01007387 */ /* 0x000fe20000100800 */
[----:B------:R-:W-:Y:S01]  /*5850*/  LEA.HI.X.SX32 R3, R3, R19, 0x1, P0 ;  /* 0x0000001303037211 */ /* 0x000fe200000f0eff */
[C---:B------:R-:W-:Y:S02]  /*5860*/  IMAD R6, R15.reuse, 0x4, R8 ;  /* 0x000000040f067824 */ /* 0x040fe400078e0208 */
[----:B------:R0:W-:Y:S04]  /*5870*/  STL [R1+0x670], R2 ;  /* 0x0006700201007387 */ /* 0x0001e80000100800 */
[----:B------:R1:W-:Y:S01]  /*5880*/  STL [R1+0x674], R0 ;  /* 0x0006740001007387 */ /* 0x0003e20000100800 */
[----:B------:R-:W-:-:S03]  /*5890*/  IMAD R9, R15, 0x4, R6 ;  /* 0x000000040f097824 */ /* 0x000fc600078e0206 */
[----:B------:R-:W-:Y:S01]  /*58a0*/  STL [R1+0x664], R3 ;  /* 0x0006640301007387 */ /* 0x000fe20000100800 */
[-C--:B0-----:R-:W-:Y:S02]  /*58b0*/  LEA.HI.X.SX32 R2, R5, R19.reuse, 0x1, P2 ;  /* 0x0000001305027211 */ /* 0x081fe400010f0eff */
[----:B-1----:R-:W-:Y:S02]  /*58c0*/  LEA.HI.X.SX32 R0, R4, R19, 0x1, P1 ;  /* 0x0000001304007211 */ /* 0x002fe400008f0eff */
[----:B------:R-:W-:-:S03]  /*58d0*/  LEA R4, P1, R6, R18, 0x1 ;  /* 0x0000001206047211 */ /* 0x000fc600078208ff */
[----:B------:R0:W-:Y:S01]  /*58e0*/  STL [R1+0x660], R0 ;  /* 0x0006600001007387 */ /* 0x0001e20000100800 */
[----:B------:R-:W-:-:S03]  /*58f0*/  IMAD R10, R15, 0x4, R9 ;  /* 0x000000040f0a7824 */ /* 0x000fc600078e0209 */
[----:B------:R1:W-:Y:S01]  /*5900*/  STL [R1+0x650], R2 ;  /* 0x0006500201007387 */ /* 0x0003e20000100800 */
[-C--:B0-----:R-:W-:Y:S02]  /*5910*/  LEA R0, P0, R8, R18.reuse, 0x1 ;  /* 0x0000001208007211 */ /* 0x081fe400078008ff */
[----:B-1----:R-:W-:-:S03]  /*5920*/  LEA R2, P2, R9, R18, 0x1 ;  /* 0x0000001209027211 */ /* 0x002fc600078408ff */
[----:B------:R-:W-:Y:S01]  /*5930*/  STL [R1+0x654], R0 ;  /* 0x0006540001007387 */ /* 0x000fe20000100800 */
[----:B------:R-:W-:-:S03]  /*5940*/  LEA.HI.X.SX32 R5, R6, R19, 0x1, P1 ;  /* 0x0000001306057211 */ /* 0x000fc600008f0eff */
[----:B------:R0:W-:Y:S01]  /*5950*/  STL [R1+0x658], R4 ;  /* 0x0006580401007387 */ /* 0x0001e20000100800 */
[----:B------:R-:W-:-:S03]  /*5960*/  IMAD R11, R15, 0x4, R10 ;  /* 0x000000040f0b7824 */ /* 0x000fc600078e020a */
[----:B------:R1:W-:Y:S01]  /*5970*/  STL [R1+0x65c], R2 ;  /* 0x00065c0201007387 */ /* 0x0003e20000100800 */
[-C--:B0-----:R-:W-:Y:S02]  /*5980*/  LEA.HI.X.SX32 R4, R8, R19.reuse, 0x1, P0 ;  /* 0x0000001308047211 */ /* 0x081fe400000f0eff */
[----:B-1----:R-:W-:-:S03]  /*5990*/  LEA.HI.X.SX32 R2, R9, R19, 0x1, P2 ;  /* 0x0000001309027211 */ /* 0x002fc600010f0eff */
[----:B------:R-:W-:Y:S01]  /*59a0*/  STL [R1+0x64c], R4 ;  /* 0x00064c0401007387 */ /* 0x000fe20000100800 */
[C---:B------:R-:W-:Y:S01]  /*59b0*/  IMAD R16, R15.reuse, 0x4, R11 ;  /* 0x000000040f107824 */ /* 0x040fe200078e020b */
[----:B------:R-:W-:Y:S02]  /*59c0*/  LEA R6, P0, R10, R18, 0x1 ;  /* 0x000000120a067211 */ /* 0x000fe400078008ff */
[----:B------:R0:W-:Y:S01]  /*59d0*/  STL [R1+0x648], R5 ;  /* 0x0006480501007387 */ /* 0x0001e20000100800 */
[----:B------:R-:W-:-:S03]  /*59e0*/  IMAD R20, R15, 0x4, R16 ;  /* 0x000000040f147824 */ /* 0x000fc600078e0210 */
[----:B------:R1:W-:Y:S01]  /*59f0*/  STL [R1+0x638], R2 ;  /* 0x0006380201007387 */ /* 0x0003e20000100800 */
[----:B------:R-:W-:-:S03]  /*5a00*/  IMAD R17, R15, 0x4, R20 ;  /* 0x000000040f117824 */ /* 0x000fc600078e0214 */
[----:B------:R2:W-:Y:S01]  /*5a10*/  STL [R1+0x63c], R6 ;  /* 0x00063c0601007387 */ /* 0x0005e20000100800 */
[-C--:B0-----:R-:W-:Y:S02]  /*5a20*/  LEA R5, P2, R16, R18.reuse, 0x1 ;  /* 0x0000001210057211 */ /* 0x081fe400078408ff */
[----:B-1----:R-:W-:-:S05]  /*5a30*/  LEA R2, P1, R11, R18, 0x1 ;  /* 0x000000120b027211 */ /* 0x002fca00078208ff */
[----:B------:R0:W-:Y:S01]  /*5a40*/  STL [R1+0x640], R2 ;  /* 0x0006400201007387 */ /* 0x0001e20000100800 */
[-C--:B--2---:R-:W-:Y:S01]  /*5a50*/  LEA.HI.X.SX32 R6, R11, R19.reuse, 0x1, P1 ;  /* 0x000000130b067211 */ /* 0x084fe200008f0eff */
[----:B------:R-:W-:Y:S02]  /*5a60*/  IMAD R7, R15, 0x4, R17 ;  /* 0x000000040f077824 */ /* 0x000fe400078e0211 */
[----:B------:R1:W-:Y:S01]  /*5a70*/  STL [R1+0x644], R5 ;  /* 0x0006440501007387 */ /* 0x0003e20000100800 */
[-C--:B0-----:R-:W-:Y:S02]  /*5a80*/  LEA.HI.X.SX32 R2, R10, R19.reuse, 0x1, P0 ;  /* 0x000000130a027211 */ /* 0x081fe400000f0eff */
[----:B-1----:R-:W-:-:S03]  /*5a90*/  LEA.HI.X.SX32 R5, R16, R19, 0x1, P2 ;  /* 0x0000001310057211 */ /* 0x002fc600010f0eff */
        /* <DEDUP_REMOVED lines=8> */
[C---:B------:R-:W-:Y:S01]  /*5b20*/  IMAD R23, R15.reuse, 0x4, R21 ;  /* 0x000000040f177824 */ /* 0x040fe200078e0215 */
[----:B------:R-:W-:Y:S02]  /*5b30*/  LEA.HI.X.SX32 R10, R20, R19, 0x1, P0 ;  /* 0x00000013140a7211 */ /* 0x000fe400000f0eff */
[----:B------:R0:W-:Y:S01]  /*5b40*/  STL [R1+0x628], R9 ;  /* 0x0006280901007387 */ /* 0x0001e20000100800 */
[----:B------:R-:W-:-:S03]  /*5b50*/  IMAD R22, R15, 0x4, R23 ;  /* 0x000000040f167824 */ /* 0x000fc600078e0217 */
[----:B------:R1:W-:Y:S01]  /*5b60*/  STL [R1+0x62c], R5 ;  /* 0x00062c0501007387 */ /* 0x0003e20000100800 */
[----:B0-----:R-:W-:-:S03]  /*5b70*/  LEA.HI.X.SX32 R9, R17, R19, 0x1, P1 ;  /* 0x0000001311097211 */ /* 0x001fc600008f0eff */
[----:B------:R0:W-:Y:S01]  /*5b80*/  STL [R1+0x61c], R10 ;  /* 0x00061c0a01007387 */ /* 0x0001e20000100800 */
[----:B-1----:R-:W-:-:S03]  /*5b90*/  LEA.HI.X.SX32 R5, R7, R19, 0x1, P2 ;  /* 0x0000001307057211 */ /* 0x002fc600010f0eff */
[----:B------:R1:W-:Y:S04]  /*5ba0*/  STL [R1+0x618], R9 ;  /* 0x0006180901007387 */ /* 0x0003e80000100800 */
[----:B------:R2:W-:Y:S01]  /*5bb0*/  STL [R1+0x608], R5 ;  /* 0x0006080501007387 */ /* 0x0005e20000100800 */
[-C--:B0-----:R-:W-:Y:S02]  /*5bc0*/  LEA R10, P2, R22, R18.reuse, 0x1 ;  /* 0x00000012160a7211 */ /* 0x081fe400078408ff */
[-C--:B-1----:R-:W-:Y:S02]  /*5bd0*/  LEA R9, P0, R21, R18.reuse, 0x1 ;  /* 0x0000001215097211 */ /* 0x082fe400078008ff */
[----:B--2---:R-:W-:-:S03]  /*5be0*/  LEA R5, P1, R23, R18, 0x1 ;  /* 0x0000001217057211 */ /* 0x004fc600078208ff */
[----:B------:R-:W-:Y:S01]  /*5bf0*/  STL [R1+0x60c], R9 ;  /* 0x00060c0901007387 */ /* 0x000fe20000100800 */
[----:B------:R-:W-:-:S03]  /*5c00*/  IMAD R3, R15, 0x4, R22 ;  /* 0x000000040f037824 */ /* 0x000fc600078e0216 */
[----:B------:R0:W-:Y:S01]  /*5c10*/  STL [R1+0x610], R5 ;  /* 0x0006100501007387 */ /* 0x0001e20000100800 */
[----:B------:R-:W-:-:S03]  /*5c20*/  LEA.HI.X.SX32 R11, R22, R19, 0x1, P2 ;  /* 0x00000013160b7211 */ /* 0x000fc600010f0eff */
[----:B------:R1:W-:Y:S01]  /*5c30*/  STL [R1+0x614], R10 ;  /* 0x0006140a01007387 */ /* 0x0003e20000100800 */
[----:B------:R-:W-:Y:S01]  /*5c40*/  IMAD R0, R15, 0x4, R3 ;  /* 0x000000040f007824 */ /* 0x000fe200078e0203 */
[-C--:B0-----:R-:W-:Y:S02]  /*5c50*/  LEA.HI.X.SX32 R5, R21, R19.reuse, 0x1, P0 ;  /* 0x0000001315057211 */ /* 0x081fe400000f0eff */
[----:B-1----:R-:W-:-:S03]  /*5c60*/  LEA.HI.X.SX32 R10, R23, R19, 0x1, P1 ;  /* 0x00000013170a7211 */ /* 0x002fc600008f0eff */
[----:B------:R-:W-:Y:S01]  /*5c70*/  STL [R1+0x578], R5 ;  /* 0x0005780501007387 */ /* 0x000fe20000100800 */
[----:B------:R-:W-:-:S03]  /*5c80*/  IMAD R4, R15, 0x4, R0 ;  /* 0x000000040f047824 */ /* 0x000fc600078e0200 */
[----:B------:R0:W-:Y:S04]  /*5c90*/  STL [R1+0x57c], R10 ;  /* 0x00057c0a01007387 */ /* 0x0001e80000100800 */
[----:B------:R1:W-:Y:S01]  /*5ca0*/  STL [R1+0x580], R11 ;  /* 0x0005800b01007387 */ /* 0x0003e20000100800 */
[----:B------:R-:W-:Y:S01]  /*5cb0*/  IMAD R8, R15, 0x4, R4 ;  /* 0x000000040f087824 */ /* 0x000fe200078e0204 */
[-C--:B0-----:R-:W-:Y:S02]  /*5cc0*/  LEA R10, P0, R3, R18.reuse, 0x1 ;  /* 0x00000012030a7211 */ /* 0x081fe400078008ff */
[----:B-1----:R-:W-:-:S03]  /*5cd0*/  LEA R11, P1, R0, R18, 0x1 ;  /* 0x00000012000b7211 */ /* 0x002fc600078208ff */
[----:B------:R-:W-:Y:S01]  /*5ce0*/  STL [R1+0x588], R10 ;  /* 0x0005880a01007387 */ /* 0x000fe20000100800 */
[----:B------:R-:W-:-:S03]  /*5cf0*/  LEA R12, P2, R4, R18, 0x1 ;  /* 0x00000012040c7211 */ /* 0x000fc600078408ff */
[----:B------:R0:W-:Y:S01]  /*5d00*/  STL [R1+0x590], R11 ;  /* 0x0005900b01007387 */ /* 0x0001e20000100800 */
[----:B------:R-:W-:Y:S01]  /*5d10*/  IMAD R2, R15, 0x4, R8 ;  /* 0x000000040f027824 */ /* 0x000fe200078e0208 */
[-C--:B------:R-:W-:Y:S02]  /*5d20*/  LEA.HI.X.SX32 R4, R4, R19.reuse, 0x1, P2 ;  /* 0x0000001304047211 */ /* 0x080fe400010f0eff */
[----:B------:R-:W-:Y:S01]  /*5d30*/  STL [R1+0x598], R12 ;  /* 0x0005980c01007387 */ /* 0x000fe20000100800 */
[-C--:B0-----:R-:W-:Y:S02]  /*5d40*/  LEA.HI.X.SX32 R11, R3, R19.reuse, 0x1, P0 ;  /* 0x00000013030b7211 */ /* 0x081fe400000f0eff */
[----:B------:R-:W-:Y:S01]  /*5d50*/  LEA.HI.X.SX32 R3, R0, R19, 0x1, P1 ;  /* 0x0000001300037211 */ /* 0x000fe200008f0eff */
[C---:B------:R-:W-:Y:S02]  /*5d60*/  IMAD R6, R15.reuse, 0x4, R2 ;  /* 0x000000040f067824 */ /* 0x040fe400078e0202 */
[----:B------:R-:W-:Y:S04]  /*5d70*/  STL [R1+0x584], R11 ;  /* 0x0005840b01007387 */ /* 0x000fe80000100800 */
[----:B------:R0:W-:Y:S01]  /*5d80*/  STL [R1+0x58c], R3 ;  /* 0x00058c0301007387 */ /* 0x0001e20000100800 */
[----:B------:R-:W-:-:S03]  /*5d90*/  IMAD R7, R15, 0x4, R6 ;  /* 0x000000040f077824 */ /* 0x000fc600078e0206 */
[----:B------:R1:W-:Y:S01]  /*5da0*/  STL [R1+0x594], R4 ;  /* 0x0005940401007387 */ /* 0x0003e20000100800 */
[-C--:B0-----:R-:W-:Y:S02]  /*5db0*/  LEA R3, P0, R8, R18.reuse, 0x1 ;  /* 0x0000001208037211 */ /* 0x081fe400078008ff */
[----:B-1----:R-:W-:-:S03]  /*5dc0*/  LEA R4, P1, R2, R18, 0x1 ;  /* 0x0000001202047211 */ /* 0x002fc600078208ff */
[----:B------:R-:W-:Y:S01]  /*5dd0*/  STL [R1+0x5a0], R3 ;  /* 0x0005a00301007387 */ /* 0x000fe20000100800 */
[----:B------:R-:W-:Y:S01]  /*5de0*/  LEA R11, P2, R6, R18, 0x1 ;  /* 0x00000012060b7211 */ /* 0x000fe200078408ff */
[C---:B------:R-:W-:Y:S02]  /*5df0*/  IMAD R9, R15.reuse, 0x4, R7 ;  /* 0x000000040f097824 */ /* 0x040fe400078e0207 */
[----:B------:R0:W-:Y:S02]  /*5e00*/  STL [R1+0x5a8], R4 ;  /* 0x0005a80401007387 */ /* 0x0001e40000100800 */
[----:B------:R-:W-:Y:S02]  /*5e10*/  IMAD R5, R15, 0x4, R9 ;  /* 0x000000040f057824 */ /* 0x000fe400078e0209 */
[----:B------:R-:W-:Y:S01]  /*5e20*/  STL [R1+0x5b0], R11 ;  /* 0x0005b00b01007387 */ /* 0x000fe20000100800 */
[-C--:B0-----:R-:W-:Y:S02]  /*5e30*/  LEA.HI.X.SX32 R4, R8, R19.reuse, 0x1, P0 ;  /* 0x0000001308047211 */ /* 0x081fe400000f0eff */
[----:B------:R-:W-:-:S02]  /*5e40*/  LEA.HI.X.SX32 R8, R2, R19, 0x1, P1 ;  /* 0x0000001302087211 */ /* 0x000fc400008f0eff */
[----:B------:R-:W-:Y:S01]  /*5e50*/  LEA.HI.X.SX32 R2, R6, R19, 0x1, P2 ;  /* 0x0000001306027211 */ /* 0x000fe200010f0eff */
[----:B------:R-:W-:Y:S01]  /*5e60*/  STL [R1+0x59c], R4 ;  /* 0x00059c0401007387 */ /* 0x000fe20000100800 */
[----:B------:R-:W-:-:S03]  /*5e70*/  LEA R6, P0, R7, R18, 0x1 ;  /* 0x0000001207067211 */ /* 0x000fc600078008ff */
[----:B------:R0:W-:Y:S04]  /*5e80*/  STL [R1+0x5a4], R8 ;  /* 0x0005a40801007387 */ /* 0x0001e80000100800 */
[----:B------:R1:W-:Y:S01]  /*5e90*/  STL [R1+0x5ac], R2 ;  /* 0x0005ac0201007387 */ /* 0x0003e20000100800 */
[----:B------:R-:W-:Y:S01]  /*5ea0*/  IMAD R10, R15, 0x4, R5 ;  /* 0x000000040f0a7824 */ /* 0x000fe200078e0205 */
[-C--:B0-----:R-:W-:Y:S02]  /*5eb0*/  LEA R8, P2, R5, R18.reuse, 0x1 ;  /* 0x0000001205087211 */ /* 0x081fe400078408ff */
[----:B-1----:R-:W-:Y:S01]  /*5ec0*/  LEA R2, P1, R9, R18, 0x1 ;  /* 0x0000001209027211 */ /* 0x002fe200078208ff */
[----:B------:R-:W-:Y:S04]  /*5ed0*/  STL [R1+0x5b8], R6 ;  /* 0x0005b80601007387 */ /* 0x000fe80000100800 */
[----:B------:R0:W-:Y:S01]  /*5ee0*/  STL [R1+0x5c0], R2 ;  /* 0x0005c00201007387 */ /* 0x0001e20000100800 */
[----:B------:R-:W-:-:S03]  /*5ef0*/  IMAD R0, R15, 0x4, R10 ;  /* 0x000000040f007824 */ /* 0x000fc600078e020a */
[----:B------:R1:W-:Y:S01]  /*5f00*/  STL [R1+0x5c8], R8 ;  /* 0x0005c80801007387 */ /* 0x0003e20000100800 */
[-C--:B0-----:R-:W-:Y:S02]  /*5f10*/  LEA.HI.X.SX32 R2, R7, R19.reuse, 0x1, P0 ;  /* 0x0000001307027211 */ /* 0x081fe400000f0eff */
[-C--:B------:R-:W-:Y:S02]  /*5f20*/  LEA.HI.X.SX32 R7, R5, R19.reuse, 0x1, P2 ;  /* 0x0000001305077211 */ /* 0x080fe400010f0eff */
[----:B-1----:R-:W-:Y:S01]  /*5f30*/  LEA.HI.X.SX32 R8, R9, R19, 0x1, P1 ;  /* 0x0000001309087211 */ /* 0x002fe200008f0eff */
[----:B------:R-:W-:Y:S01]  /*5f40*/  STL [R1+0x5b4], R2 ;  /* 0x0005b40201007387 */ /* 0x000fe20000100800 */
[C---:B------:R-:W-:Y:S01]  /*5f50*/  IMAD R3, R15.reuse, 0x4, R0 ;  /* 0x000000040f037824 */ /* 0x040fe200078e0200 */
[----:B------:R-:W-:Y:S02]  /*5f60*/  LEA R5, P0, R10, R18, 0x1 ;  /* 0x000000120a057211 */ /* 0x000fe400078008ff */
[----:B------:R0:W-:Y:S04]  /*5f70*/  STL [R1+0x5bc], R8 ;  /* 0x0005bc0801007387 */ /* 0x0001e80000100800 */
[----:B------:R1:W-:Y:S01]  /*5f80*/  STL [R1+0x5c4], R7 ;  /* 0x0005c40701007387 */ /* 0x0003e20000100800 */
[----:B------:R-:W-:-:S03]  /*5f90*/  IMAD R4, R15, 0x4, R3 ;  /* 0x000000040f047824 */ /* 0x000fc600078e0203 */
[----:B------:R-:W-:Y:S01]  /*5fa0*/  STL [R1+0x5d0], R5 ;  /* 0x0005d00501007387 */ /* 0x000fe20000100800 */
[-C--:B0-----:R-:W-:Y:S02]  /*5fb0*/  LEA R8, P2, R3, R18.reuse, 0x1 ;  /* 0x0000001203087211 */ /* 0x081fe400078408ff */
[----:B-1----:R-:W-:Y:S01]  /*5fc0*/  LEA R7, P1, R0, R18, 0x1 ;  /* 0x0000001200077211 */ /* 0x002fe200078208ff */
[----:B------:R-:W-:-:S04]  /*5fd0*/  IMAD R6, R15, 0x4, R4 ;  /* 0x000000040f067824 */ /* 0x000fc800078e0204 */
[----:B------:R0:W-:Y:S01]  /*5fe0*/  STL [R1+0x5d8], R7 ;  /* 0x0005d80701007387 */ /* 0x0001e20000100800 */
[-C--:B------:R-:W-:Y:S02]  /*5ff0*/  LEA.HI.X.SX32 R0, R0, R19.reuse, 0x1, P1 ;  /* 0x0000001300007211 */ /* 0x080fe400008f0eff */
[----:B------:R-:W-:Y:S01]  /*6000*/  LEA.HI.X.SX32 R3, R3, R19, 0x1, P2 ;  /* 0x0000001303037211 */ /* 0x000fe200010f0eff */
[----:B------:R1:W-:Y:S01]  /*6010*/  STL [R1+0x5e0], R8 ;  /* 0x0005e00801007387 */ /* 0x0003e20000100800 */
[----:B------:R-:W-:-:S03]  /*6020*/  IMAD R2, R15, 0x4, R6 ;  /* 0x000000040f027824 */ /* 0x000fc600078e0206 */
[----:B------:R-:W2:Y:S01]  /*6030*/  LDL.LU R20, [R1+0x13c] ;  /* 0x00013c0001147983 */ /* 0x000ea20000300800 */
[----:B0-----:R-:W-:Y:S02]  /*6040*/  LEA.HI.X.SX32 R7, R10, R19, 0x1, P0 ;  /* 0x000000130a077211 */ /* 0x001fe400000f0eff */
[----:B-1----:R-:W-:-:S03]  /*6050*/  LEA R8, P0, R4, R18, 0x1 ;  /* 0x0000001204087211 */ /* 0x002fc600078008ff */
[----:B------:R0:W-:Y:S04]  /*6060*/  STL [R1+0x5cc], R7 ;  /* 0x0005cc0701007387 */ /* 0x0001e80000100800 */
[----:B------:R-:W3:Y:S04]  /*6070*/  LDL.LU R13, [R1+0x138] ;  /* 0x00013800010d7983 */ /* 0x000ee80000300800 */
[----:B------:R-:W-:Y:S01]  /*6080*/  STL [R1+0x5d4], R0 ;  /* 0x0005d40001007387 */ /* 0x000fe20000100800 */
[----:B0-----:R-:W-:-:S03]  /*6090*/  LEA R7, P1, R6, R18, 0x1 ;  /* 0x0000001206077211 */ /* 0x001fc600078208ff */
[----:B------:R0:W-:Y:S04]  /*60a0*/  STL [R1+0x5dc], R3 ;  /* 0x0005dc0301007387 */ /* 0x0001e80000100800 */
[----:B------:R-:W-:Y:S01]  /*60b0*/  STL [R1+0x5e8], R8 ;  /* 0x0005e80801007387 */ /* 0x000fe20000100800 */
[----:B------:R-:W-:-:S03]  /*60c0*/  LEA.HI.X.SX32 R4, R4, R19, 0x1, P0 ;  /* 0x0000001304047211 */ /* 0x000fc600000f0eff */
[----:B------:R-:W4:Y:S01]  /*60d0*/  LDL.LU R12, [R1+0x134] ;  /* 0x00013400010c7983 */ /* 0x000f220000300800 */
[----:B0-----:R-:W-:-:S03]  /*60e0*/  LEA R3, P2, R2, R18, 0x1 ;  /* 0x0000001202037211 */ /* 0x001fc600078408ff */
[----:B------:R-:W-:Y:S01]  /*60f0*/  STL [R1+0x5f0], R7 ;  /* 0x0005f00701007387 */ /* 0x000fe20000100800 */
[----:B------:R-:W-:-:S03]  /*6100*/  LEA.HI.X.SX32 R6, R6, R19, 0x1, P1 ;  /* 0x0000001306067211 */ /* 0x000fc600008f0eff */
[----:B------:R-:W5:Y:S04]  /*6110*/  LDL.LU R16, [R1+0x130] ;  /* 0x0001300001107983 */ /* 0x000f680000300800 */
[----:B------:R-:W-:Y:S04]  /*6120*/  STL [R1+0x5f8], R3 ;  /* 0x0005f80301007387 */ /* 0x000fe80000100800 */
[----:B------:R-:W5:Y:S04]  /*6130*/  LDL.LU R11, [R1+0x12c] ;  /* 0x00012c00010b7983 */ /* 0x000f680000300800 */
[----:B------:R0:W-:Y:S01]  /*6140*/  STL [R1+0x5e4], R4 ;  /* 0x0005e40401007387 */ /* 0x0001e20000100800 */
[----:B------:R-:W-:-:S03]  /*6150*/  IMAD R5, R15, 0x4, R2 ;  /* 0x000000040f057824 */ /* 0x000fc600078e0202 */
[----:B------:R-:W5:Y:S01]  /*6160*/  LDL.LU R26, [R1+0x128] ;  /* 0x00012800011a7983 */ /* 0x000f620000300800 */
[----:B0-----:R-:W-:-:S03]  /*6170*/  LEA.HI.X.SX32 R4, R2, R19, 0x1, P2 ;  /* 0x0000001302047211 */ /* 0x001fc600010f0eff */
[----:B------:R-:W-:Y:S04]  /*6180*/  STL [R1+0x5ec], R6 ;  /* 0x0005ec0601007387 */ /* 0x000fe80000100800 */
[----:B------:R-:W5:Y:S01]  /*6190*/  LDL.LU R28, [R1+0x124] ;  /* 0x00012400011c7983 */ /* 0x000f620000300800 */
[----:B------:R-:W-:-:S03]  /*61a0*/  IMAD R0, R15, 0x4, R5 ;  /* 0x000000040f007824 */ /* 0x000fc600078e0205 */
[----:B------:R0:W-:Y:S04]  /*61b0*/  STL [R1+0x5f4], R4 ;  /* 0x0005f40401007387 */ /* 0x0001e80000100800 */
[----:B------:R-:W5:Y:S04]  /*61c0*/  LDL.LU R25, [R1+0x120] ;  /* 0x0001200001197983 */ /* 0x000f680000300800 */
[----:B------:R-:W5:Y:S01]  /*61d0*/  LDL.LU R27, [R1+0x11c] ;  /* 0x00011c00011b7983 */ /* 0x000f620000300800 */
[----:B------:R-:W-:Y:S01]  /*61e0*/  IMAD R3, R15, 0x4, R0 ;  /* 0x000000040f037824 */ /* 0x000fe200078e0200 */
[----:B0-----:R-:W-:-:S02]  /*61f0*/  LEA R4, P0, R5, R18, 0x1 ;  /* 0x0000001205047211 */ /* 0x001fc400078008ff */
[----:B------:R-:W5:Y:S01]  /*6200*/  LDL.LU R24, [R1+0x118] ;  /* 0x0001180001187983 */ /* 0x000f620000300800 */
[----:B------:R-:W-:-:S03]  /*6210*/  IMAD R2, R15, 0x4, R3 ;  /* 0x000000040f027824 */ /* 0x000fc600078e0203 */
[----:B------:R-:W5:Y:S04]  /*6220*/  LDL.LU R29, [R1+0x114] ;  /* 0x00011400011d7983 */ /* 0x000f680000300800 */
[----:B------:R0:W-:Y:S04]  /*6230*/  STL [R1+0x5fc], R4 ;  /* 0x0005fc0401007387 */ /* 0x0001e80000100800 */
[----:B------:R-:W5:Y:S01]  /*6240*/  LDL.LU R15, [R1+0x110] ;  /* 0x00011000010f7983 */ /* 0x000f620000300800 */
[-C--:B------:R-:W-:Y:S02]  /*6250*/  LEA R6, P1, R0, R18.reuse, 0x1 ;  /* 0x0000001200067211 */ /* 0x080fe400078208ff */
[----:B0-----:R-:W-:-:S03]  /*6260*/  LEA R4, P2, R3, R18, 0x1 ;  /* 0x0000001203047211 */ /* 0x001fc600078408ff */
[----:B------:R0:W-:Y:S01]  /*6270*/  STL [R1+0x600], R6 ;  /* 0x0006000601007387 */ /* 0x0001e20000100800 */
[----:B------:R-:W-:-:S03]  /*6280*/  LEA.HI.X.SX32 R5, R5, R19, 0x1, P0 ;  /* 0x0000001305057211 */ /* 0x000fc600000f0eff */
[----:B------:R1:W-:Y:S01]  /*6290*/  STL [R1+0x604], R4 ;  /* 0x0006040401007387 */ /* 0x0003e20000100800 */
[-C--:B------:R-:W-:Y:S02]  /*62a0*/  LEA.HI.X.SX32 R3, R3, R19.reuse, 0x1, P2 ;  /* 0x0000001303037211 */ /* 0x080fe400010f0eff */
[----:B0-----:R-:W-:Y:S02]  /*62b0*/  LEA R6, P3, R2, R18, 0x1 ;  /* 0x0000001202067211 */ /* 0x001fe400078608ff */
[----:B-1----:R-:W-:-:S03]  /*62c0*/  LEA.HI.X.SX32 R4, R0, R19, 0x1, P1 ;  /* 0x0000001300047211 */ /* 0x002fc600008f0eff */
[----:B------:R-:W-:Y:S01]  /*62d0*/  STL [R1+0x574], R6 ;  /* 0x0005740601007387 */ /* 0x000fe20000100800 */
[----:B------:R-:W-:-:S03]  /*62e0*/  LEA.HI.X.SX32 R0, R2, R19, 0x1, P3 ;  /* 0x0000001302007211 */ /* 0x000fc600018f0eff */
[----:B------:R-:W-:Y:S04]  /*62f0*/  STL [R1+0x568], R5 ;  /* 0x0005680501007387 */ /* 0x000fe80000100800 */
[----:B------:R2:W-:Y:S04]  /*6300*/  STL [R1+0x56c], R4 ;  /* 0x00056c0401007387 */ /* 0x0005e80000100800 */
[----:B------:R-:W-:Y:S04]  /*6310*/  STL [R1+0x570], R3 ;  /* 0x0005700301007387 */ /* 0x000fe80000100800 */
[----:B------:R4:W-:Y:S04]  /*6320*/  STL [R1+0x564], R0 ;  /* 0x0005640001007387 */ /* 0x0009e80000100800 */
[----:B------:R-:W5:Y:S04]  /*6330*/  LDL.LU R2, [R1+0x10c] ;  /* 0x00010c0001027983 */ /* 0x000f680000300800 */
[----:B------:R-:W5:Y:S04]  /*6340*/  LDL.LU R19, [R1+0x108] ;  /* 0x0001080001137983 */ /* 0x000f680000300800 */
[----:B------:R-:W5:Y:S04]  /*6350*/  LDL.LU R7, [R1+0x104] ;  /* 0x0001040001077983 */ /* 0x000f680000300800 */
[----:B------:R-:W5:Y:S01]  /*6360*/  LDL.LU R21, [R1+0x100] ;  /* 0x0001000001157983 */ /* 0x000f620000300800 */
[----:B--2---:R-:W-:-:S02]  /*6370*/  IMAD R4, R20, UR4, RZ ;  /* 0x0000000414047c24 */ /* 0x004fc4000f8e02ff */
[----:B---3--:R-:W-:Y:S02]  /*6380*/  IMAD R8, R13, UR4, RZ ;  /* 0x000000040d087c24 */ /* 0x008fe4000f8e02ff */
[----:B------:R-:W2:Y:S01]  /*6390*/  LDL.LU R13, [R1+0xfc] ;  /* 0x0000fc00010d7983 */ /* 0x000ea20000300800 */
[----:B----4-:R-:W-:-:S03]  /*63a0*/  IMAD R0, R12, UR4, RZ ;  /* 0x000000040c007c24 */ /* 0x010fc6000f8e02ff */
[----:B------:R-:W3:Y:S04]  /*63b0*/  LDL.LU R12, [R1+0xe0] ;  /* 0x0000e000010c7983 */ /* 0x000ee80000300800 */
[----:B------:R-:W4:Y:S01]  /*63c0*/  LDL.LU R17, [R1+0xf8] ;  /* 0x0000f80001117983 */ /* 0x000f220000300800 */
[----:B-----5:R-:W-:-:S03]  /*63d0*/  IMAD R18, R16, UR4, RZ ;  /* 0x0000000410127c24 */ /* 0x020fc6000f8e02ff */
[----:B------:R-:W5:Y:S04]  /*63e0*/  LDL.LU R20, [R1+0xf4] ;  /* 0x0000f40001147983 */ /* 0x000f680000300800 */
[----:B------:R-:W5:Y:S01]  /*63f0*/  LDL.LU R16, [R1+0xf0] ;  /* 0x0000f00001107983 */ /* 0x000f620000300800 */
[----:B------:R-:W-:-:S03]  /*6400*/  IMAD R22, R11, UR4, RZ ;  /* 0x000000040b167c24 */ /* 0x000fc6000f8e02ff */
[----:B------:R-:W5:Y:S01]  /*6410*/  LDL.LU R11, [R1+0xec] ;  /* 0x0000ec00010b7983 */ /* 0x000f620000300800 */
[----:B------:R-:W-:Y:S02]  /*6420*/  IMAD R6, R25, UR4, RZ ;  /* 0x0000000419067c24 */ /* 0x000fe4000f8e02ff */
[----:B------:R-:W-:-:S03]  /*6430*/  IMAD R3, R27, UR4, RZ ;  /* 0x000000041b037c24 */ /* 0x000fc6000f8e02ff */
[----:B------:R0:W-:Y:S01]  /*6440*/  STL [R1+0x8], R6 ;  /* 0x0000080601007387 */ /* 0x0001e20000100800 */
[----:B------:R-:W-:-:S03]  /*6450*/  IMAD R5, R24, UR4, RZ ;  /* 0x0000000418057c24 */ /* 0x000fc6000f8e02ff */
[----:B------:R-:W5:Y:S04]  /*6460*/  LDL.LU R25, [R1+0xe8] ;  /* 0x0000e80001197983 */ /* 0x000f680000300800 */
[----:B------:R1:W-:Y:S04]  /*6470*/  STL [R1+0x18], R3 ;  /* 0x0000180301007387 */ /* 0x0003e80000100800 */
[----:B------:R-:W-:Y:S01]  /*6480*/  STL [R1+0x20], R5 ;  /* 0x0000200501007387 */ /* 0x000fe20000100800 */
[----:B0-----:R-:W-:-:S03]  /*6490*/  IMAD R6, R15, UR4, RZ ;  /* 0x000000040f067c24 */ /* 0x001fc6000f8e02ff */
[----:B------:R-:W5:Y:S01]  /*64a0*/  LDL.LU R24, [R1+0xe4] ;  /* 0x0000e40001187983 */ /* 0x000f620000300800 */
[----:B-1----:R-:W-:-:S05]  /*64b0*/  IMAD R3, R29, UR4, RZ ;  /* 0x000000041d037c24 */ /* 0x002fca000f8e02ff */
[----:B------:R0:W-:Y:S04]  /*64c0*/  STL [R1+0x30], R3 ;  /* 0x0000300301007387 */ /* 0x0001e80000100800 */
[----:B0-----:R-:W5:Y:S04]  /*64d0*/  LDL.LU R3, [R1+0xdc] ;  /* 0x0000dc0001037983 */ /* 0x001f680000300800 */
[----:B------:R-:W5:Y:S04]  /*64e0*/  LDL.LU R5, [R1+0xd8] ;  /* 0x0000d80001057983 */ /* 0x000f680000300800 */
[----:B------:R0:W-:Y:S04]  /*64f0*/  STL [R1+0x40], R6 ;  /* 0x0000400601007387 */ /* 0x0001e80000100800 */
[----:B0-----:R-:W5:Y:S04]  /*6500*/  LDL.LU R6, [R1+0xd4] ;  /* 0x0000d40001067983 */ /* 0x001f680000300800 */
[----:B------:R-:W5:Y:S04]  /*6510*/  LDL.LU R10, [R1+0xd0] ;  /* 0x0000d000010a7983 */ /* 0x000f680000300800 */
[----:B------:R-:W5:Y:S04]  /*6520*/  LDL.LU R9, [R1+0xcc] ;  /* 0x0000cc0001097983 */ /* 0x000f680000300800 */
[----:B------:R-:W5:Y:S04]  /*6530*/  LDL.LU R23, [R1+0xc8] ;  /* 0x0000c80001177983 */ /* 0x000f680000300800 */
[----:B------:R-:W5:Y:S04]  /*6540*/  LDL.LU R27, [R1+0xc4] ;  /* 0x0000c400011b7983 */ /* 0x000f680000300800 */
[----:B------:R-:W5:Y:S04]  /*6550*/  LDL.LU R29, [R1+0xc0] ;  /* 0x0000c000011d7983 */ /* 0x000f680000300800 */
[----:B------:R-:W5:Y:S01]  /*6560*/  LDL.LU R15, [R1+0xbc] ;  /* 0x0000bc00010f7983 */ /* 0x000f620000300800 */
[----:B------:R-:W-:-:S05]  /*6570*/  IMAD R2, R2, UR4, RZ ;  /* 0x0000000402027c24 */ /* 0x000fca000f8e02ff */
[----:B------:R0:W-:Y:S02]  /*6580*/  STL [R1+0x50], R2 ;  /* 0x0000500201007387 */ /* 0x0001e40000100800 */
[----:B0-----:R-:W-:Y:S02]  /*6590*/  IMAD R2, R19, UR4, RZ ;  /* 0x0000000413027c24 */ /* 0x001fe4000f8e02ff */
[----:B------:R-:W-:-:S03]  /*65a0*/  IMAD R19, R7, UR4, RZ ;  /* 0x0000000407137c24 */ /* 0x000fc6000f8e02ff */
[----:B------:R0:W-:Y:S04]  /*65b0*/  STL [R1+0x58], R2 ;  /* 0x0000580201007387 */ /* 0x0001e80000100800 */
[----:B------:R-:W-:Y:S01]  /*65c0*/  STL [R1+0x68], R19 ;  /* 0x0000681301007387 */ /* 0x000fe20000100800 */
[----:B0-----:R-:W-:Y:S02]  /*65d0*/  IMAD R2, R21, UR4, RZ ;  /* 0x0000000415027c24 */ /* 0x001fe4000f8e02ff */
[----:B--2---:R-:W-:Y:S02]  /*65e0*/  IMAD R7, R13, UR4, RZ ;  /* 0x000000040d077c24 */ /* 0x004fe4000f8e02ff */
[----:B------:R-:W2:Y:S04]  /*65f0*/  LDL.LU R13, [R1+0xb8] ;  /* 0x0000b800010d7983 */ /* 0x000ea80000300800 */
[----:B------:R3:W-:Y:S04]  /*6600*/  STL [R1+0x78], R2 ;  /* 0x0000780201007387 */ /* 0x0007e80000100800 */
[----:B------:R0:W-:Y:S01]  /*6610*/  STL [R1+0x80], R7 ;  /* 0x0000800701007387 */ /* 0x0001e20000100800 */
[----:B---3--:R-:W-:-:S03]  /*6620*/  IMAD R2, R12, UR4, RZ ;  /* 0x000000040c027c24 */ /* 0x008fc6000f8e02ff */
[----:B------:R-:W3:Y:S01]  /*6630*/  LDL.LU R12, [R1+0xb4] ;  /* 0x0000b400010c7983 */ /* 0x000ee20000300800 */
[----:B----4-:R-:W-:-:S03]  /*6640*/  IMAD R17, R17, UR4, RZ ;  /* 0x0000000411117c24 */ /* 0x010fc6000f8e02ff */
[----:B------:R1:W-:Y:S04]  /*6650*/  STL [R1+0xe0], R2 ;  /* 0x0000e00201007387 */ /* 0x0003e80000100800 */
[----:B0-----:R-:W4:Y:S01]  /*6660*/  LDL.LU R7, [R1+0xb0] ;  /* 0x0000b00001077983 */ /* 0x001f220000300800 */
[----:B-----5:R-:W-:Y:S02]  /*6670*/  IMAD R16, R16, UR4, RZ ;  /* 0x0000000410107c24 */ /* 0x020fe4000f8e02ff */
[----:B-1----:R-:W-:Y:S01]  /*6680*/  IMAD R2, R20, UR4, RZ ;  /* 0x0000000414027c24 */ /* 0x002fe2000f8e02ff */
[----:B------:R0:W-:Y:S04]  /*6690*/  STL [R1+0x100], R17 ;  /* 0x0001001101007387 */ /* 0x0001e80000100800 */
[----:B------:R-:W5:Y:S04]  /*66a0*/  LDL.LU R21, [R1+0xac] ;  /* 0x0000ac0001157983 */ /* 0x000f680000300800 */
[----:B------:R1:W-:Y:S04]  /*66b0*/  STL [R1+0xf4], R2 ;  /* 0x0000f40201007387 */ /* 0x0003e80000100800 */
[----:B0-----:R-:W5:Y:S04]  /*66c0*/  LDL.LU R17, [R1+0xa8] ;  /* 0x0000a80001117983 */ /* 0x001f680000300800 */
[----:B------:R0:W-:Y:S01]  /*66d0*/  STL [R1+0xf0], R16 ;  /* 0x0000f01001007387 */ /* 0x0001e20000100800 */
[----:B-1----:R-:W-:-:S03]  /*66e0*/  IMAD R2, R11, UR4, RZ ;  /* 0x000000040b027c24 */ /* 0x002fc6000f8e02ff */
[----:B------:R-:W5:Y:S04]  /*66f0*/  LDL.LU R20, [R1+0xa4] ;  /* 0x0000a40001147983 */ /* 0x000f680000300800 */
[----:B0-----:R-:W5:Y:S04]  /*6700*/  LDL.LU R16, [R1+0xa0] ;  /* 0x0000a00001107983 */ /* 0x001f680000300800 */
[----:B------:R0:W-:Y:S01]  /*6710*/  STL [R1+0x104], R2 ;  /* 0x0001040201007387 */ /* 0x0001e20000100800 */
[----:B------:R-:W-:-:S03]  /*6720*/  IMAD R19, R25, UR4, RZ ;  /* 0x0000000419137c24 */ /* 0x000fc6000f8e02ff */
[----:B------:R-:W5:Y:S04]  /*6730*/  LDL.LU R11, [R1+0x9c] ;  /* 0x00009c00010b7983 */ /* 0x000f680000300800 */
[----:B------:R-:W5:Y:S04]  /*6740*/  LDL.LU R25, [R1+0x98] ;  /* 0x0000980001197983 */ /* 0x000f680000300800 */
[----:B------:R1:W-:Y:S01]  /*6750*/  STL [R1+0x110], R19 ;  /* 0x0001101301007387 */ /* 0x0003e20000100800 */
[----:B0-----:R-:W-:-:S03]  /*6760*/  IMAD R2, R24, UR4, RZ ;  /* 0x0000000418027c24 */ /* 0x001fc6000f8e02ff */
[----:B------:R-:W5:Y:S04]  /*6770*/  LDL.LU R24, [R1+0x90] ;  /* 0x0000900001187983 */ /* 0x000f680000300800 */
[----:B------:R0:W-:Y:S01]  /*6780*/  STL [R1+0x114], R2 ;  /* 0x0001140201007387 */ /* 0x0001e20000100800 */
[----:B-1----:R-:W-:Y:S02]  /*6790*/  IMAD R19, R3, UR4, RZ ;  /* 0x0000000403137c24 */ /* 0x002fe4000f8e02ff */
[----:B------:R-:W-:-:S03]  /*67a0*/  IMAD R3, R5, UR4, RZ ;  /* 0x0000000405037c24 */ /* 0x000fc6000f8e02ff */
[----:B------:R-:W-:Y:S04]  /*67b0*/  STL [R1+0x128], R19 ;  /* 0x0001281301007387 */ /* 0x000fe80000100800 */
[----:B------:R1:W-:Y:S01]  /*67c0*/  STL [R1+0x12c], R3 ;  /* 0x00012c0301007387 */ /* 0x0003e20000100800 */
[----:B0-----:R-:W-:Y:S02]  /*67d0*/  IMAD R2, R6, UR4, RZ ;  /* 0x0000000406027c24 */ /* 0x001fe4000f8e02ff */
[----:B------:R-:W-:-:S03]  /*67e0*/  IMAD R5, R10, UR4, RZ ;  /* 0x000000040a057c24 */ /* 0x000fc6000f8e02ff */
[----:B------:R0:W-:Y:S01]  /*67f0*/  STL [R1+0x138], R2 ;  /* 0x0001380201007387 */ /* 0x0001e20000100800 */
[----:B-1----:R-:W-:-:S03]  /*6800*/  IMAD R3, R9, UR4, RZ ;  /* 0x0000000409037c24 */ /* 0x002fc6000f8e02ff */
[----:B------:R1:W-:Y:S01]  /*6810*/  STL [R1+0x13c], R5 ;  /* 0x00013c0501007387 */ /* 0x0003e20000100800 */
[----:B0-----:R-:W-:-:S03]  /*6820*/  IMAD R2, R23, UR4, RZ ;  /* 0x0000000417027c24 */ /* 0x001fc6000f8e02ff */
[----:B------:R-:W-:Y:S01]  /*6830*/  STL [R1+0x158], R3 ;  /* 0x0001580301007387 */ /* 0x000fe20000100800 */
[----:B-1----:R-:W-:-:S03]  /*6840*/  IMAD R5, R27, UR4, RZ ;  /* 0x000000041b057c24 */ /* 0x002fc6000f8e02ff */
[----:B------:R0:W-:Y:S04]  /*6850*/  STL [R1+0x170], R2 ;  /* 0x0001700201007387 */ /* 0x0001e80000100800 */
[----:B------:R-:W-:Y:S01]  /*6860*/  STL [R1+0x174], R5 ;  /* 0x0001740501007387 */ /* 0x000fe20000100800 */
[----:B0-----:R-:W-:-:S03]  /*6870*/  IMAD R2, R15, UR4, RZ ;  /* 0x000000040f027c24 */ /* 0x001fc6000f8e02ff */
[----:B------:R-:W5:Y:S01]  /*6880*/  LDL.LU R15, [R1+0x88] ;  /* 0x00008800010f7983 */ /* 0x000f620000300800 */
[----:B------:R-:W-:-:S05]  /*6890*/  IMAD R3, R29, UR4, RZ ;  /* 0x000000041d037c24 */ /* 0x000fca000f8e02ff */
[----:B------:R2:W-:Y:S04]  /*68a0*/  STL [R1+0x178], R3 ;  /* 0x0001780301007387 */ /* 0x0005e80000100800 */
[----:B------:R-:W5:Y:S04]  /*68b0*/  LDL.LU R29, [R1+0x7c] ;  /* 0x00007c00011d7983 */ /* 0x000f680000300800 */
[----:B------:R3:W-:Y:S04]  /*68c0*/  STL [R1+0x17c], R2 ;  /* 0x00017c0201007387 */ /* 0x0007e80000100800 */
[----:B------:R-:W5:Y:S04]  /*68d0*/  LDL.LU R27, [R1+0x74] ;  /* 0x00007400011b7983 */ /* 0x000f680000300800 */
[----:B------:R-:W5:Y:S04]  /*68e0*/  LDL.LU R23, [R1+0x70] ;  /* 0x0000700001177983 */ /* 0x000f680000300800 */
[----:B------:R-:W5:Y:S01]  /*68f0*/  LDL.LU R19, [R1+0x6c] ;  /* 0x00006c0001137983 */ /* 0x000f620000300800 */
[----:B--2---:R-:W-:-:S03]  /*6900*/  IMAD R3, R13, UR4, RZ ;  /* 0x000000040d037c24 */ /* 0x004fc6000f8e02ff */
[----:B------:R-:W2:Y:S04]  /*6910*/  LDL.LU R13, [R1+0x64] ;  /* 0x00006400010d7983 */ /* 0x000ea80000300800 */
[----:B------:R4:W-:Y:S01]  /*6920*/  STL [R1+0x180], R3 ;  /* 0x0001800301007387 */ /* 0x0009e20000100800 */
[----:B---3--:R-:W-:-:S03]  /*6930*/  IMAD R2, R12, UR4, RZ ;  /* 0x000000040c027c24 */ /* 0x008fc6000f8e02ff */
[----:B------:R-:W3:Y:S04]  /*6940*/  LDL.LU R12, [R1+0x60] ;  /* 0x00006000010c7983 */ /* 0x000ee80000300800 */
[----:B------:R5:W-:Y:S01]  /*6950*/  STL [R1+0x184], R2 ;  /* 0x0001840201007387 */ /* 0x000be20000100800 */
[----:B----4-:R-:W-:-:S03]  /*6960*/  IMAD R3, R7, UR4, RZ ;  /* 0x0000000407037c24 */ /* 0x010fc6000f8e02ff */
[----:B------:R-:W4:Y:S04]  /*6970*/  LDL.LU R9, [R1+0x5c] ;  /* 0x00005c0001097983 */ /* 0x000f280000300800 */
[----:B------:R-:W-:Y:S04]  /*6980*/  STL [R1+0x188], R3 ;  /* 0x0001880301007387 */ /* 0x000fe80000100800 */
[----:B------:R-:W4:Y:S01]  /*6990*/  LDL.LU R5, [R1+0x4c] ;  /* 0x00004c0001057983 */ /* 0x000f220000300800 */
[----:B-----5:R-:W-:-:S05]  /*69a0*/  IMAD R2, R21, UR4, RZ ;  /* 0x0000000415027c24 */ /* 0x020fca000f8e02ff */
[----:B------:R0:W-:Y:S01]  /*69b0*/  STL [R1+0x18c], R2 ;  /* 0x00018c0201007387 */ /* 0x0001e20000100800 */
[----:B------:R-:W-:-:S03]  /*69c0*/  IMAD R6, R17, UR4, RZ ;  /* 0x0000000411067c24 */ /* 0x000fc6000f8e02ff */
[----:B0-----:R-:W5:Y:S01]  /*69d0*/  LDL.LU R2, [R1+0x48] ;  /* 0x0000480001027983 */ /* 0x001f620000300800 */
[----:B------:R-:W-:-:S03]  /*69e0*/  IMAD R3, R20, UR4, RZ ;  /* 0x0000000414037c24 */ /* 0x000fc6000f8e02ff */
[----:B------:R0:W-:Y:S01]  /*69f0*/  STL [R1+0x190], R6 ;  /* 0x0001900601007387 */ /* 0x0001e20000100800 */
[----:B------:R-:W-:-:S03]  /*6a00*/  IMAD R7, R16, UR4, RZ ;  /* 0x0000000410077c24 */ /* 0x000fc6000f8e02ff */
[----:B------:R1:W-:Y:S01]  /*6a10*/  STL [R1+0x194], R3 ;  /* 0x0001940301007387 */ /* 0x0003e20000100800 */
[----:B0-----:R-:W-:-:S03]  /*6a20*/  IMAD R6, R11, UR4, RZ ;  /* 0x000000040b067c24 */ /* 0x001fc6000f8e02ff */
[----:B-1----:R-:W5:Y:S04]  /*6a30*/  LDL.LU R3, [R1+0x44] ;  /* 0x0000440001037983 */ /* 0x002f680000300800 */
[----:B------:R0:W-:Y:S04]  /*6a40*/  STL [R1+0x198], R7 ;  /* 0x0001980701007387 */ /* 0x0001e80000100800 */
[----:B------:R1:W-:Y:S01]  /*6a50*/  STL [R1+0x19c], R6 ;  /* 0x00019c0601007387 */ /* 0x0003e20000100800 */
[----:B------:R-:W-:Y:S02]  /*6a60*/  IMAD R11, R24, UR4, RZ ;  /* 0x00000004180b7c24 */ /* 0x000fe4000f8e02ff */
[----:B0-----:R-:W-:Y:S01]  /*6a70*/  IMAD R7, R25, UR4, RZ ;  /* 0x0000000419077c24 */ /* 0x001fe2000f8e02ff */
[----:B-1----:R-:W5:Y:S04]  /*6a80*/  LDL.LU R6, [R1+0x3c] ;  /* 0x00003c0001067983 */ /* 0x002f680000300800 */
[----:B------:R0:W-:Y:S04]  /*6a90*/  STL [R1+0x1a0], R7 ;  /* 0x0001a00701007387 */ /* 0x0001e80000100800 */
[----:B------:R-:W5:Y:S04]  /*6aa0*/  LDL.LU R10, [R1+0x38] ;  /* 0x00003800010a7983 */ /* 0x000f680000300800 */
[----:B0-----:R-:W5:Y:S04]  /*6ab0*/  LDL.LU R7, [R1+0x34] ;  /* 0x0000340001077983 */ /* 0x001f680000300800 */
[----:B------:R0:W-:Y:S04]  /*6ac0*/  STL [R1+0x1a4], R11 ;  /* 0x0001a40b01007387 */ /* 0x0001e80000100800 */
[----:B------:R-:W5:Y:S04]  /*6ad0*/  LDL.LU R21, [R1+0x2c] ;  /* 0x00002c0001157983 */ /* 0x000f680000300800 */
[----:B------:R-:W5:Y:S04]  /*6ae0*/  LDL.LU R17, [R1+0x28] ;  /* 0x0000280001117983 */ /* 0x000f680000300800 */
[----:B------:R-:W5:Y:S04]  /*6af0*/  LDL.LU R20, [R1+0x24] ;  /* 0x0000240001147983 */ /* 0x000f680000300800 */
[----:B------:R-:W5:Y:S04]  /*6b00*/  LDL.LU R16, [R1+0x1c] ;  /* 0x00001c0001107983 */ /* 0x000f680000300800 */
[----:B0-----:R-:W5:Y:S04]  /*6b10*/  LDL.LU R11, [R1+0x14] ;  /* 0x00001400010b7983 */ /* 0x001f680000300800 */
[----:B------:R-:W5:Y:S04]  /*6b20*/  LDL.LU R25, [R1+0x10] ;  /* 0x0000100001197983 */ /* 0x000f680000300800 */
[----:B------:R-:W5:Y:S01]  /*6b30*/  LDL.LU R24, [R1+0xc] ;  /* 0x00000c0001187983 */ /* 0x000f620000300800 */
[----:B------:R-:W-:-:S05]  /*6b40*/  IMAD R15, R15, UR4, RZ ;  /* 0x000000040f0f7c24 */ /* 0x000fca000f8e02ff */
[----:B------:R0:W-:Y:S04]  /*6b50*/  STL [R1+0x1a8], R15 ;  /* 0x0001a80f01007387 */ /* 0x0001e80000100800 */
[----:B0-----:R-:W5:Y:S01]  /*6b60*/  LDL.LU R15, [R1+0x998] ;  /* 0x00099800010f7983 */ /* 0x001f620000300800 */
[----:B------:R-:W-:Y:S02]  /*6b70*/  IMAD R29, R29, UR4, RZ ;  /* 0x000000041d1d7c24 */ /* 0x000fe4000f8e02ff */
[----:B------:R-:W-:Y:S02]  /*6b80*/  IMAD R27, R27, UR4, RZ ;  /* 0x000000041b1b7c24 */ /* 0x000fe4000f8e02ff */
[----:B------:R-:W-:Y:S01]  /*6b90*/  IMAD R23, R23, UR4, RZ ;  /* 0x0000000417177c24 */ /* 0x000fe2000f8e02ff */
[----:B------:R-:W-:Y:S01]  /*6ba0*/  STL [R1+0x1ac], R29 ;  /* 0x0001ac1d01007387 */ /* 0x000fe20000100800 */
[----:B------:R-:W-:-:S03]  /*6bb0*/  IMAD R19, R19, UR4, RZ ;  /* 0x0000000413137c24 */ /* 0x000fc6000f8e02ff */
[----:B------:R-:W-:Y:S04]  /*6bc0*/  STL [R1+0x1b0], R27 ;  /* 0x0001b01b01007387 */ /* 0x000fe80000100800 */
[----:B------:R-:W-:Y:S04]  /*6bd0*/  STL [R1+0x1b4], R23 ;  /* 0x0001b41701007387 */ /* 0x000fe80000100800 */
[----:B------:R-:W-:Y:S01]  /*6be0*/  STL [R1+0x1b8], R19 ;  /* 0x0001b81301007387 */ /* 0x000fe20000100800 */
[----:B--2---:R-:W-:-:S05]  /*6bf0*/  IMAD R13, R13, UR4, RZ ;  /* 0x000000040d0d7c24 */ /* 0x004fca000f8e02ff */
[----:B------:R-:W-:Y:S01]  /*6c00*/  STL [R1+0x1bc], R13 ;  /* 0x0001bc0d01007387 */ /* 0x000fe20000100800 */
[----:B---3--:R-:W-:-:S05]  /*6c10*/  IMAD R12, R12, UR4, RZ ;  /* 0x000000040c0c7c24 */ /* 0x008fca000f8e02ff */
[----:B------:R-:W-:Y:S01]  /*6c20*/  STL [R1+0x1c0], R12 ;  /* 0x0001c00c01007387 */ /* 0x000fe20000100800 */
[----:B----4-:R-:W-:-:S03]  /*6c30*/  IMAD R9, R9, UR4, RZ ;  /* 0x0000000409097c24 */ /* 0x010fc6000f8e02ff */
[----:B------:R-:W-:Y:S01]  /*6c40*/  STL [R1+0x968], R12 ;  /* 0x0009680c01007387 */ /* 0x000fe20000100800 */
[----:B------:R-:W-:Y:S02]  /*6c50*/  IMAD R5, R5, UR4, RZ ;  /* 0x0000000405057c24 */ /* 0x000fe4000f8e02ff */
[----:B-----5:R-:W-:-:S05]  /*6c60*/  IMAD R2, R2, UR4, RZ ;  /* 0x0000000402027c24 */ /* 0x020fca000f8e02ff */
[----:B------:R0:W-:Y:S04]  /*6c70*/  STL [R1+0x1cc], R2 ;  /* 0x0001cc0201007387 */ /* 0x0001e80000100800 */
[----:B------:R-:W-:Y:S04]  /*6c80*/  STL [R1+0x96c], R13 ;  /* 0x00096c0d01007387 */ /* 0x000fe80000100800 */
[----:B------:R-:W-:Y:S01]  /*6c90*/  STL [R1+0x1c4], R9 ;  /* 0x0001c40901007387 */ /* 0x000fe20000100800 */
[----:B------:R-:W-:-:S05]  /*6ca0*/  IMAD R3, R3, UR4, RZ ;  /* 0x0000000403037c24 */ /* 0x000fca000f8e02ff */
[----:B------:R1:W-:Y:S04]  /*6cb0*/  STL [R1+0x1d0], R3 ;  /* 0x0001d00301007387 */ /* 0x0003e80000100800 */
[----:B------:R-:W-:Y:S01]  /*6cc0*/  STL [R1+0x1c8], R5 ;  /* 0x0001c80501007387 */ /* 0x000fe20000100800 */
[----:B0-----:R-:W-:-:S05]  /*6cd0*/  IMAD R2, R6, UR4, RZ ;  /* 0x0000000406027c24 */ /* 0x001fca000f8e02ff */
[----:B------:R0:W-:Y:S01]  /*6ce0*/  STL [R1+0x1d4], R2 ;  /* 0x0001d40201007387 */ /* 0x0001e20000100800 */
[----:B------:R-:W-:Y:S02]  /*6cf0*/  IMAD R6, R10, UR4, RZ ;  /* 0x000000040a067c24 */ /* 0x000fe4000f8e02ff */
[----:B-1----:R-:W-:-:S03]  /*6d00*/  IMAD R3, R7, UR4, RZ ;  /* 0x0000000407037c24 */ /* 0x002fc6000f8e02ff */
[----:B------:R1:W-:Y:S04]  /*6d10*/  STL [R1+0x1d8], R6 ;  /* 0x0001d80601007387 */ /* 0x0003e80000100800 */
[----:B------:R2:W-:Y:S01]  /*6d20*/  STL [R1+0x16c], R3 ;  /* 0x00016c0301007387 */ /* 0x0005e20000100800 */
[----:B0-----:R-:W-:Y:S02]  /*6d30*/  IMAD R2, R21, UR4, RZ ;  /* 0x0000000415027c24 */ /* 0x001fe4000f8e02ff */
[----:B-1----:R-:W-:-:S03]  /*6d40*/  IMAD R6, R17, UR4, RZ ;  /* 0x0000000411067c24 */ /* 0x002fc6000f8e02ff */
[----:B------:R0:W-:Y:S01]  /*6d50*/  STL [R1+0x168], R2 ;  /* 0x0001680201007387 */ /* 0x0001e20000100800 */
[----:B--2---:R-:W-:-:S03]  /*6d60*/  IMAD R3, R20, UR4, RZ ;  /* 0x0000000414037c24 */ /* 0x004fc6000f8e02ff */
[----:B------:R1:W-:Y:S01]  /*6d70*/  STL [R1+0x164], R6 ;  /* 0x0001640601007387 */ /* 0x0003e20000100800 */
[----:B0-----:R-:W-:-:S03]  /*6d80*/  IMAD R2, R16, UR4, RZ ;  /* 0x0000000410027c24 */ /* 0x001fc6000f8e02ff */
[----:B------:R0:W-:Y:S01]  /*6d90*/  STL [R1+0x154], R3 ;  /* 0x0001540301007387 */ /* 0x0001e20000100800 */
[----:B-1----:R-:W-:-:S03]  /*6da0*/  IMAD R6, R11, UR4, RZ ;  /* 0x000000040b067c24 */ /* 0x002fc6000f8e02ff */
[----:B------:R1:W-:Y:S01]  /*6db0*/  STL [R1+0x14c], R2 ;  /* 0x00014c0201007387 */ /* 0x0003e20000100800 */
[----:B0-----:R-:W-:-:S03]  /*6dc0*/  IMAD R3, R25, UR4, RZ ;  /* 0x0000000419037c24 */ /* 0x001fc6000f8e02ff */
[----:B------:R-:W-:Y:S01]  /*6dd0*/  STL [R1+0x148], R6 ;  /* 0x0001480601007387 */ /* 0x000fe20000100800 */
[----:B-1----:R-:W-:-:S03]  /*6de0*/  IMAD R2, R24, UR4, RZ ;  /* 0x0000000418027c24 */ /* 0x002fc6000f8e02ff */
[----:B------:R-:W2:Y:S04]  /*6df0*/  LDL R13, [R1+0x114] ;  /* 0x00011400010d7983 */ /* 0x000ea80000100800 */
[----:B------:R-:W-:Y:S04]  /*6e00*/  STL [R1+0x124], R3 ;  /* 0x0001240301007387 */ /* 0x000fe80000100800 */
[----:B------:R-:W3:Y:S04]  /*6e10*/  LDL R12, [R1+0x128] ;  /* 0x00012800010c7983 */ /* 0x000ee80000100800 */
[----:B------:R0:W-:Y:S04]  /*6e20*/  STL [R1+0x120], R2 ;  /* 0x0001200201007387 */ /* 0x0001e80000100800 */
[----:B------:R1:W-:Y:S01]  /*6e30*/  STL.64 [R1+0x970], R4 ;  /* 0x0009700401007387 */ /* 0x0003e20000100a00 */
[----:B0-----:R-:W-:-:S04]  /*6e40*/  IMAD.WIDE R2, R4, 0x2, R14 ;  /* 0x0000000204027825 */ /* 0x001fc800078e020e */
[--C-:B------:R-:W-:Y:S01]  /*6e50*/  IMAD.WIDE R6, R8, 0x2, R14.reuse ;  /* 0x0000000208067825 */ /* 0x100fe200078e020e */
[----:B-1----:R-:W4:Y:S04]  /*6e60*/  LDL R4, [R1+0x104] ;  /* 0x0001040001047983 */ /* 0x002f280000100800 */
[----:B------:R-:W5:Y:S01]  /*6e70*/  LDL R5, [R1+0x110] ;  /* 0x0001100001057983 */ /* 0x000f620000100800 */
[----:B------:R-:W-:-:S03]  /*6e80*/  IMAD.WIDE R10, R0, 0x2, R14 ;  /* 0x00000002000a7825 */ /* 0x000fc600078e020e */
[----:B------:R0:W-:Y:S01]  /*6e90*/  STL.64 [R1+0x8b0], R2 ;  /* 0x0008b00201007387 */ /* 0x0001e20000100a00 */
[----:B------:R-:W-:-:S03]  /*6ea0*/  IMAD.WIDE R16, R18, 0x2, R14 ;  /* 0x0000000212107825 */ /* 0x000fc600078e020e */
[----:B0-----:R-:W2:Y:S04]  /*6eb0*/  LDL R2, [R1+0x40] ;  /* 0x0000400001027983 */ /* 0x001ea80000100800 */
[----:B------:R-:W3:Y:S04]  /*6ec0*/  LDL R3, [R1+0x50] ;  /* 0x0000500001037983 */ /* 0x000ee80000100800 */
[----:B------:R0:W-:Y:S04]  /*6ed0*/  STL.64 [R1+0x978], R8 ;  /* 0x0009780801007387 */ /* 0x0001e80000100a00 */
[----:B0-----:R-:W4:Y:S04]  /*6ee0*/  LDL R8, [R1+0xf4] ;  /* 0x0000f40001087983 */ /* 0x001f280000100800 */
[----:B------:R-:W5:Y:S04]  /*6ef0*/  LDL R9, [R1+0xf0] ;  /* 0x0000f00001097983 */ /* 0x000f680000100800 */
[----:B------:R0:W-:Y:S04]  /*6f00*/  STL [R1+0x8e0], R6 ;  /* 0x0008e00601007387 */ /* 0x0001e80000100800 */
[----:B0-----:R-:W2:Y:S04]  /*6f10*/  LDL R6, [R1+0x30] ;  /* 0x0000300001067983 */ /* 0x001ea80000100800 */
[----:B------:R0:W-:Y:S01]  /*6f20*/  STL [R1+0x8a8], R7 ;  /* 0x0008a80701007387 */ /* 0x0001e20000100800 */
[----:B------:R-:W-:-:S03]  /*6f30*/  IMAD.WIDE R20, R22, 0x2, R14 ;  /* 0x0000000216147825 */ /* 0x000fc600078e020e */
[----:B0-----:R-:W3:Y:S04]  /*6f40*/  LDL R7, [R1+0x20] ;  /* 0x0000200001077983 */ /* 0x001ee80000100800 */
[----:B------:R0:W-:Y:S04]  /*6f50*/  STL.64 [R1+0x8b8], R10 ;  /* 0x0008b80a01007387 */ /* 0x0001e80000100a00 */
[----:B0-----:R-:W4:Y:S04]  /*6f60*/  LDL R10, [R1+0x8] ;  /* 0x00000800010a7983 */ /* 0x001f280000100800 */
[----:B------:R-:W5:Y:S04]  /*6f70*/  LDL R11, [R1+0x18] ;  /* 0x00001800010b7983 */ /* 0x000f680000100800 */
[----:B------:R0:W-:Y:S04]  /*6f80*/  STL.64 [R1+0x980], R18 ;  /* 0x0009801201007387 */ /* 0x0001e80000100a00 */
[----:B0-----:R-:W2:Y:S04]  /*6f90*/  LDL R18, [R1+0xe0] ;  /* 0x0000e00001127983 */ /* 0x001ea80000100800 */
[----:B------:R-:W2:Y:S04]  /*6fa0*/  LDL R19, [R1+0x100] ;  /* 0x0001000001137983 */ /* 0x000ea80000100800 */
[----:B------:R-:W-:Y:S04]  /*6fb0*/  STL.64 [R1+0x8c0], R16 ;  /* 0x0008c01001007387 */ /* 0x000fe80000100a00 */
[----:B------:R0:W-:Y:S04]  /*6fc0*/  STL.64 [R1+0x988], R22 ;  /* 0x0009881601007387 */ /* 0x0001e80000100a00 */
[----:B0-----:R-:W2:Y:S04]  /*6fd0*/  LDL R22, [R1+0x78] ;  /* 0x0000780001167983 */ /* 0x001ea80000100800 */
[----:B------:R-:W2:Y:S04]  /*6fe0*/  LDL R23, [R1+0x80] ;  /* 0x0000800001177983 */ /* 0x000ea80000100800 */
[----:B------:R0:W-:Y:S04]  /*6ff0*/  STL.64 [R1+0x8c8], R20 ;  /* 0x0008c81401007387 */ /* 0x0001e80000100a00 */
[----:B0-----:R-:W2:Y:S04]  /*7000*/  LDL R20, [R1+0x58] ;  /* 0x0000580001147983 */ /* 0x001ea80000100800 */
[----:B------:R-:W2:Y:S01]  /*7010*/  LDL R21, [R1+0x68] ;  /* 0x0000680001157983 */ /* 0x000ea20000100800 */
[----:B------:R-:W-:-:S02]  /*7020*/  IMAD R26, R26, UR4, RZ ;  /* 0x000000041a1a7c24 */ /* 0x000fc4000f8e02ff */
[----:B------:R-:W-:Y:S02]  /*7030*/  IMAD R28, R28, UR4, RZ ;  /* 0x000000041c1c7c24 */ /* 0x000fe4000f8e02ff */
[--C-:B------:R-:W-:Y:S01]  /*7040*/  IMAD.WIDE R24, R26, 0x2, R14.reuse ;  /* 0x000000021a187825 */ /* 0x100fe200078e020e */
[----:B------:R-:W-:Y:S03]  /*7050*/  STL.64 [R1+0x990], R26 ;  /* 0x0009901a01007387 */ /* 0x000fe60000100a00 */
[--C-:B------:R-:W-:Y:S01]  /*7060*/  IMAD.WIDE R16, R28, 0x2, R14.reuse ;  /* 0x000000021c107825 */ /* 0x100fe200078e020e */
[----:B------:R-:W-:Y:S04]  /*7070*/  STL.64 [R1+0x8d0], R24 ;  /* 0x0008d01801007387 */ /* 0x000fe80000100a00 */
[----:B------:R3:W-:Y:S02]  /*7080*/  STL.64 [R1], R16 ;  /* 0x0000001001007387 */ /* 0x0007e40000100a00 */
[----:B---3--:R-:W-:-:S04]  /*7090*/  IMAD.WIDE R16, R7, 0x2, R14 ;  /* 0x0000000207107825 */ /* 0x008fc800078e020e */
[----:B----4-:R-:W-:-:S04]  /*70a0*/  IMAD.WIDE R26, R10, 0x2, R14 ;  /* 0x000000020a1a7825 */ /* 0x010fc800078e020e */
[--C-:B-----5:R-:W-:Y:S01]  /*70b0*/  IMAD.WIDE R24, R11, 0x2, R14.reuse ;  /* 0x000000020b187825 */ /* 0x120fe200078e020e */
[----:B------:R-:W-:Y:S03]  /*70c0*/  STL.64 [R1+0x10], R26 ;  /* 0x0000101a01007387 */ /* 0x000fe60000100a00 */
[--C-:B--2---:R-:W-:Y:S01]  /*70d0*/  IMAD.WIDE R10, R6, 0x2, R14.reuse ;  /* 0x00000002060a7825 */ /* 0x104fe200078e020e */
[----:B------:R-:W-:Y:S03]  /*70e0*/  STL.64 [R1+0x28], R24 ;  /* 0x0000281801007387 */ /* 0x000fe60000100a00 */
[--C-:B------:R-:W-:Y:S01]  /*70f0*/  IMAD.WIDE R6, R2, 0x2, R14.reuse ;  /* 0x0000000202067825 */ /* 0x100fe200078e020e */
[----:B------:R0:W-:Y:S03]  /*7100*/  STL.64 [R1+0x38], R16 ;  /* 0x0000381001007387 */ /* 0x0001e60000100a00 */
[--C-:B------:R-:W-:Y:S01]  /*7110*/  IMAD.WIDE R2, R3, 0x2, R14.reuse ;  /* 0x0000000203027825 */ /* 0x100fe200078e020e */
[----:B------:R1:W-:Y:S04]  /*7120*/  STL.64 [R1+0x48], R10 ;  /* 0x0000480a01007387 */ /* 0x0003e80000100a00 */
[----:B0-----:R-:W2:Y:S04]  /*7130*/  LDL R16, [R1+0x12c] ;  /* 0x00012c0001107983 */ /* 0x001ea80000100800 */
[----:B------:R0:W-:Y:S04]  /*7140*/  STL.64 [R1+0x60], R6 ;  /* 0x0000600601007387 */ /* 0x0001e80000100a00 */
[----:B------:R-:W3:Y:S04]  /*7150*/  LDL R17, [R1+0x138] ;  /* 0x0001380001117983 */ /* 0x000ee80000100800 */
[----:B------:R4:W-:Y:S04]  /*7160*/  STL.64 [R1+0x70], R2 ;  /* 0x0000700201007387 */ /* 0x0009e80000100a00 */
[----:B-1----:R-:W5:Y:S04]  /*7170*/  LDL R10, [R1+0x13c] ;  /* 0x00013c00010a7983 */ /* 0x002f680000100800 */
[----:B------:R-:W5:Y:S04]  /*7180*/  LDL R11, [R1+0x158] ;  /* 0x00015800010b7983 */ /* 0x000f680000100800 */
[----:B0-----:R-:W5:Y:S04]  /*7190*/  LDL R7, [R1+0x170] ;  /* 0x0001700001077983 */ /* 0x001f680000100800 */
[----:B------:R-:W5:Y:S04]  /*71a0*/  LDL R6, [R1+0x174] ;  /* 0x0001740001067983 */ /* 0x000f680000100800 */
[----:B----4-:R-:W4:Y:S04]  /*71b0*/  LDL R2, [R1+0x178] ;  /* 0x0001780001027983 */ /* 0x010f280000100800 */
[----:B------:R-:W4:Y:S01]  /*71c0*/  LDL R3, [R1+0x17c] ;  /* 0x00017c0001037983 */ /* 0x000f220000100800 */
[----:B------:R-:W-:-:S04]  /*71d0*/  IMAD.WIDE R24, R20, 0x2, R14 ;  /* 0x0000000214187825 */ /* 0x000fc800078e020e */
[--C-:B------:R-:W-:Y:S01]  /*71e0*/  IMAD.WIDE R26, R21, 0x2, R14.reuse ;  /* 0x00000002151a7825 */ /* 0x100fe200078e020e */
[----:B------:R0:W-:Y:S03]  /*71f0*/  STL.64 [R1+0x90], R24 ;  /* 0x0000901801007387 */ /* 0x0001e60000100a00 */
[--C-:B------:R-:W-:Y:S01]  /*7200*/  IMAD.WIDE R20, R22, 0x2, R14.reuse ;  /* 0x0000000216147825 */ /* 0x100fe200078e020e */
[----:B------:R-:W-:Y:S04]  /*7210*/  STL.64 [R1+0xa0], R26 ;  /* 0x0000a01a01007387 */ /* 0x000fe80000100a00 */
[----:B------:R1:W-:Y:S01]  /*7220*/  STL.64 [R1+0xb0], R20 ;  /* 0x0000b01401007387 */ /* 0x0003e20000100a00 */
[----:B0-----:R-:W-:-:S04]  /*7230*/  IMAD.WIDE R24, R23, 0x2, R14 ;  /* 0x0000000217187825 */ /* 0x001fc800078e020e */
[--C-:B------:R-:W-:Y:S01]  /*7240*/  IMAD.WIDE R22, R18, 0x2, R14.reuse ;  /* 0x0000000212167825 */ /* 0x100fe200078e020e */
[----:B------:R-:W-:Y:S03]  /*7250*/  STL.64 [R1+0xc8], R24 ;  /* 0x0000c81801007387 */ /* 0x000fe60000100a00 */
[--C-:B-1----:R-:W-:Y:S01]  /*7260*/  IMAD.WIDE R20, R19, 0x2, R14.reuse ;  /* 0x0000000213147825 */ /* 0x102fe200078e020e */
[----:B------:R-:W-:Y:S03]  /*7270*/  STL.64 [R1+0xd8], R22 ;  /* 0x0000d81601007387 */ /* 0x000fe60000100a00 */
[--C-:B------:R-:W-:Y:S01]  /*7280*/  IMAD.WIDE R18, R8, 0x2, R14.reuse ;  /* 0x0000000208127825 */ /* 0x100fe200078e020e */
[----:B------:R0:W-:Y:S03]  /*7290*/  STL.64 [R1+0xe8], R20 ;  /* 0x0000e81401007387 */ /* 0x0001e60000100a00 */
[--C-:B------:R-:W-:Y:S01]  /*72a0*/  IMAD.WIDE R8, R9, 0x2, R14.reuse ;  /* 0x0000000209087825 */ /* 0x100fe200078e020e */
[----:B------:R1:W-:Y:S04]  /*72b0*/  STL.64 [R1+0xf8], R18 ;  /* 0x0000f81201007387 */ /* 0x0003e80000100a00 */
[----:B------:R1:W-:Y:S01]  /*72c0*/  STL.64 [R1+0x108], R8 ;  /* 0x0001080801007387 */ /* 0x0003e20000100a00 */
[----:B0-----:R-:W-:-:S04]  /*72d0*/  IMAD.WIDE R20, R4, 0x2, R14 ;  /* 0x0000000204147825 */ /* 0x001fc800078e020e */
[--C-:B-1----:R-:W-:Y:S01]  /*72e0*/  IMAD.WIDE R18, R5, 0x2, R14.reuse ;  /* 0x0000000205127825 */ /* 0x102fe200078e020e */
[----:B------:R-:W-:Y:S03]  /*72f0*/  STL.64 [R1+0x118], R20 ;  /* 0x0001181401007387 */ /* 0x000fe60000100a00 */
[--C-:B------:R-:W-:Y:S01]  /*7300*/  IMAD.WIDE R8, R13, 0x2, R14.reuse ;  /* 0x000000020d087825 */ /* 0x100fe200078e020e */
[----:B------:R0:W-:Y:S04]  /*7310*/  STL.64 [R1+0x130], R18 ;  /* 0x0001301201007387 */ /* 0x0001e80000100a00 */
[----:B------:R-:W4:Y:S01]  /*7320*/  LDL R27, [R1+0x180] ;  /* 0x00018000011b7983 */ /* 0x000f220000100800 */
[----:B------:R-:W-:-:S03]  /*7330*/  IMAD.WIDE R4, R12, 0x2, R14 ;  /* 0x000000020c047825 */ /* 0x000fc600078e020e */
[----:B------:R1:W-:Y:S04]  /*7340*/  STL.64 [R1+0x140], R8 ;  /* 0x0001400801007387 */ /* 0x0003e80000100a00 */
[----:B------:R-:W4:Y:S04]  /*7350*/  LDL R22, [R1+0x184] ;  /* 0x0001840001167983 */ /* 0x000f280000100800 */
[----:B------:R1:W-:Y:S04]  /*7360*/  STL.64 [R1+0x2e8], R4 ;  /* 0x0002e80401007387 */ /* 0x0003e80000100a00 */
[----:B------:R-:W4:Y:S04]  /*7370*/  LDL R23, [R1+0x188] ;  /* 0x0001880001177983 */ /* 0x000f280000100800 */
[----:B0-----:R-:W4:Y:S04]  /*7380*/  LDL R18, [R1+0x18c] ;  /* 0x00018c0001127983 */ /* 0x001f280000100800 */
[----:B------:R-:W4:Y:S04]  /*7390*/  LDL R19, [R1+0x190] ;  /* 0x0001900001137983 */ /* 0x000f280000100800 */
[----:B-1----:R-:W4:Y:S04]  /*73a0*/  LDL R8, [R1+0x194] ;  /* 0x0001940001087983 */ /* 0x002f280000100800 */
[----:B------:R-:W4:Y:S04]  /*73b0*/  LDL R9, [R1+0x198] ;  /* 0x0001980001097983 */ /* 0x000f280000100800 */
[----:B------:R-:W4:Y:S04]  /*73c0*/  LDL R4, [R1+0x19c] ;  /* 0x00019c0001047983 */ /* 0x000f280000100800 */
[----:B------:R-:W4:Y:S04]  /*73d0*/  LDL R5, [R1+0x1a0] ;  /* 0x0001a00001057983 */ /* 0x000f280000100800 */
[----:B------:R-:W4:Y:S04]  /*73e0*/  LDL R13, [R1+0x1a4] ;  /* 0x0001a400010d7983 */ /* 0x000f280000100800 */
[----:B------:R-:W4:Y:S01]  /*73f0*/  LDL R12, [R1+0x1a8] ;  /* 0x0001a800010c7983 */ /* 0x000f220000100800 */
[----:B--2---:R-:W-:-:S04]  /*7400*/  IMAD.WIDE R24, R16, 0x2, R14 ;  /* 0x0000000210187825 */ /* 0x004fc800078e020e */
[--C-:B---3--:R-:W-:Y:S01]  /*7410*/  IMAD.WIDE R16, R17, 0x2, R14.reuse ;  /* 0x0000000211107825 */ /* 0x108fe200078e020e */
[----:B------:R-:W-:Y:S04]  /*7420*/  STL.64 [R1+0x2f8], R24 ;  /* 0x0002f81801007387 */ /* 0x000fe80000100a00 */
[----:B------:R0:W-:Y:S01]  /*7430*/  STL.64 [R1+0x308], R16 ;  /* 0x0003081001007387 */ /* 0x0001e20000100a00 */
[----:B-----5:R-:W-:-:S04]  /*7440*/  IMAD.WIDE R20, R10, 0x2, R14 ;  /* 0x000000020a147825 */ /* 0x020fc800078e020e */
[--C-:B------:R-:W-:Y:S01]  /*7450*/  IMAD.WIDE R10, R11, 0x2, R14.reuse ;  /* 0x000000020b0a7825 */ /* 0x100fe200078e020e */
[----:B------:R-:W-:Y:S03]  /*7460*/  STL.64 [R1+0x318], R20 ;  /* 0x0003181401007387 */ /* 0x000fe60000100a00 */
[--C-:B0-----:R-:W-:Y:S01]  /*7470*/  IMAD.WIDE R16, R7, 0x2, R14.reuse ;  /* 0x0000000207107825 */ /* 0x101fe200078e020e */
[----:B------:R4:W-:Y:S03]  /*7480*/  STL.64 [R1+0x328], R10 ;  /* 0x0003280a01007387 */ /* 0x0009e60000100a00 */
[--C-:B------:R-:W-:Y:S01]  /*7490*/  IMAD.WIDE R6, R6, 0x2, R14.reuse ;  /* 0x0000000206067825 */ /* 0x100fe200078e020e */
[----:B------:R-:W-:Y:S04]  /*74a0*/  STL.64 [R1+0x338], R16 ;  /* 0x0003381001007387 */ /* 0x000fe80000100a00 */
[----:B------:R0:W-:Y:S01]  /*74b0*/  STL.64 [R1+0x348], R6 ;  /* 0x0003480601007387 */ /* 0x0001e20000100a00 */
[----:B----4-:R-:W-:-:S04]  /*74c0*/  IMAD.WIDE R10, R2, 0x2, R14 ;  /* 0x00000002020a7825 */ /* 0x010fc800078e020e */
[--C-:B------:R-:W-:Y:S01]  /*74d0*/  IMAD.WIDE R2, R3, 0x2, R14.reuse ;  /* 0x0000000203027825 */ /* 0x100fe200078e020e */
[----:B0-----:R-:W2:Y:S04]  /*74e0*/  LDL.LU R6, [R1+0x1cc] ;  /* 0x0001cc0001067983 */ /* 0x001ea80000300800 */
[----:B------:R0:W-:Y:S04]  /*74f0*/  STL.64 [R1+0x358], R10 ;  /* 0x0003580a01007387 */ /* 0x0001e80000100a00 */
[----:B------:R-:W3:Y:S04]  /*7500*/  LDL.LU R24, [R1+0x1d0] ;  /* 0x0001d00001187983 */ /* 0x000ee80000300800 */
[----:B------:R1:W-:Y:S04]  /*7510*/  STL.64 [R1+0x368], R2 ;  /* 0x0003680201007387 */ /* 0x0003e80000100a00 */
[----:B------:R-:W4:Y:S04]  /*7520*/  LDL.LU R25, [R1+0x1d4] ;  /* 0x0001d40001197983 */ /* 0x000f280000300800 */
[----:B------:R-:W5:Y:S04]  /*7530*/  LDL.LU R20, [R1+0x1d8] ;  /* 0x0001d80001147983 */ /* 0x000f680000300800 */
[----:B------:R-:W5:Y:S04]  /*7540*/  LDL.LU R21, [R1+0x16c] ;  /* 0x00016c0001157983 */ /* 0x000f680000300800 */
[----:B------:R-:W5:Y:S04]  /*7550*/  LDL.LU R16, [R1+0x168] ;  /* 0x0001680001107983 */ /* 0x000f680000300800 */
[----:B------:R-:W5:Y:S04]  /*7560*/  LDL.LU R17, [R1+0x164] ;  /* 0x0001640001117983 */ /* 0x000f680000300800 */
[----:B0-----:R-:W5:Y:S04]  /*7570*/  LDL.LU R10, [R1+0x154] ;  /* 0x00015400010a7983 */ /* 0x001f680000300800 */
[----:B------:R-:W5:Y:S04]  /*7580*/  LDL.LU R11, [R1+0x14c] ;  /* 0x00014c00010b7983 */ /* 0x000f680000300800 */
[----:B-1----:R-:W5:Y:S01]  /*7590*/  LDL.LU R2, [R1+0x148] ;  /* 0x0001480001027983 */ /* 0x002f620000300800 */
[----:B------:R-:W-:-:S03]  /*75a0*/  IMAD.WIDE R26, R27, 0x2, R14 ;  /* 0x000000021b1a7825 */ /* 0x000fc600078e020e */
[----:B------:R-:W5:Y:S04]  /*75b0*/  LDL.LU R3, [R1+0x124] ;  /* 0x0001240001037983 */ /* 0x000f680000300800 */
[----:B------:R-:W5:Y:S04]  /*75c0*/  LDL.LU R7, [R1+0x120] ;  /* 0x0001200001077983 */ /* 0x000f680000300800 */
[----:B------:R0:W-:Y:S02]  /*75d0*/  STL.64 [R1+0x378], R26 ;  /* 0x0003781a01007387 */ /* 0x0001e40000100a00 */
[----:B0-----:R-:W-:-:S04]  /*75e0*/  IMAD.WIDE R26, R22, 0x2, R14 ;  /* 0x00000002161a7825 */ /* 0x001fc800078e020e */
[--C-:B------:R-:W-:Y:S01]  /*75f0*/  IMAD.WIDE R22, R23, 0x2, R14.reuse ;  /* 0x0000000217167825 */ /* 0x100fe200078e020e */
[----:B------:R0:W-:Y:S04]  /*7600*/  STL.64 [R1+0x388], R26 ;  /* 0x0003881a01007387 */ /* 0x0001e80000100a00 */
[----:B0-----:R-:W2:Y:S04]  /*7610*/  LDL.LU.64 R26, [R1+0x990] ;  /* 0x00099000011a7983 */ /* 0x001ea80000300a00 */
[----:B------:R0:W-:Y:S02]  /*7620*/  STL.64 [R1+0x398], R22 ;  /* 0x0003981601007387 */ /* 0x0001e40000100a00 */
[----:B0-----:R-:W-:-:S04]  /*7630*/  IMAD.WIDE R22, R18, 0x2, R14 ;  /* 0x0000000212167825 */ /* 0x001fc800078e020e */
[--C-:B------:R-:W-:Y:S01]  /*7640*/  IMAD.WIDE R18, R19, 0x2, R14.reuse ;  /* 0x0000000213127825 */ /* 0x100fe200078e020e */
[----:B------:R0:W-:Y:S04]  /*7650*/  STL.64 [R1+0x3a8], R22 ;  /* 0x0003a81601007387 */ /* 0x0001e80000100a00 */
[----:B0-----:R-:W3:Y:S04]  /*7660*/  LDL.LU.64 R22, [R1+0x988] ;  /* 0x0009880001167983 */ /* 0x001ee80000300a00 */
[----:B------:R0:W-:Y:S02]  /*7670*/  STL.64 [R1+0x3b8], R18 ;  /* 0x0003b81201007387 */ /* 0x0001e40000100a00 */
[----:B0-----:R-:W-:-:S05]  /*7680*/  IMAD.WIDE R18, R8, 0x2, R14 ;  /* 0x0000000208127825 */ /* 0x001fca00078e020e */
[----:B------:R0:W-:Y:S04]  /*7690*/  STL.64 [R1+0x3c8], R18 ;  /* 0x0003c81201007387 */ /* 0x0001e80000100a00 */
[----:B0-----:R-:W4:Y:S01]  /*76a0*/  LDL.LU.64 R18, [R1+0x980] ;  /* 0x0009800001127983 */ /* 0x001f220000300a00 */
[----:B------:R-:W-:-:S05]  /*76b0*/  IMAD.WIDE R8, R9, 0x2, R14 ;  /* 0x0000000209087825 */ /* 0x000fca00078e020e */
[----:B------:R0:W-:Y:S02]  /*76c0*/  STL.64 [R1+0x3d8], R8 ;  /* 0x0003d80801007387 */ /* 0x0001e40000100a00 */
[----:B0-----:R-:W-:-:S04]  /*76d0*/  IMAD.WIDE R8, R4, 0x2, R14 ;  /* 0x0000000204087825 */ /* 0x001fc800078e020e */
[--C-:B------:R-:W-:Y:S01]  /*76e0*/  IMAD.WIDE R4, R5, 0x2, R14.reuse ;  /* 0x0000000205047825 */ /* 0x100fe200078e020e */
[----:B------:R0:W-:Y:S04]  /*76f0*/  STL.64 [R1+0x3e8], R8 ;  /* 0x0003e80801007387 */ /* 0x0001e80000100a00 */
[----:B0-----:R-:W5:Y:S04]  /*7700*/  LDL.LU.64 R8, [R1+0x978] ;  /* 0x0009780001087983 */ /* 0x001f680000300a00 */
[----:B------:R0:W-:Y:S02]  /*7710*/  STL.64 [R1+0x3f8], R4 ;  /* 0x0003f80401007387 */ /* 0x0001e40000100a00 */
[----:B0-----:R-:W-:-:S04]  /*7720*/  IMAD.WIDE R4, R13, 0x2, R14 ;  /* 0x000000020d047825 */ /* 0x001fc800078e020e */
[--C-:B------:R-:W-:Y:S01]  /*7730*/  IMAD.WIDE R12, R12, 0x2, R14.reuse ;  /* 0x000000020c0c7825 */ /* 0x100fe200078e020e */
[----:B------:R0:W-:Y:S04]  /*7740*/  STL.64 [R1+0x408], R4 ;  /* 0x0004080401007387 */ /* 0x0001e80000100a00 */
[----:B0-----:R-:W5:Y:S04]  /*7750*/  LDL.LU.64 R4, [R1+0x970] ;  /* 0x0009700001047983 */ /* 0x001f680000300a00 */
[----:B------:R0:W-:Y:S02]  /*7760*/  STL.64 [R1+0x418], R12 ;  /* 0x0004180c01007387 */ /* 0x0001e40000100a00 */
[----:B0-----:R-:W-:-:S05]  /*7770*/  IMAD.WIDE R12, R29, 0x2, R14 ;  /* 0x000000021d0c7825 */ /* 0x001fca00078e020e */
[----:B------:R2:W-:Y:S02]  /*7780*/  STL.64 [R1+0x428], R12 ;  /* 0x0004280c01007387 */ /* 0x0005e40000100a00 */
[----:B--2---:R-:W-:-:S05]  /*7790*/  IMAD.WIDE R12, R27, 0x2, R14 ;  /* 0x000000021b0c7825 */ /* 0x004fca00078e020e */
[----:B------:R3:W-:Y:S02]  /*77a0*/  STL.64 [R1+0x438], R12 ;  /* 0x0004380c01007387 */ /* 0x0007e40000100a00 */
[----:B---3--:R-:W-:-:S05]  /*77b0*/  IMAD.WIDE R12, R23, 0x2, R14 ;  /* 0x00000002170c7825 */ /* 0x008fca00078e020e */
[----:B------:R4:W-:Y:S02]  /*77c0*/  STL.64 [R1+0x448], R12 ;  /* 0x0004480c01007387 */ /* 0x0009e40000100a00 */
[----:B----4-:R-:W-:-:S05]  /*77d0*/  IMAD.WIDE R12, R19, 0x2, R14 ;  /* 0x00000002130c7825 */ /* 0x010fca00078e020e */
[----:B------:R0:W-:Y:S04]  /*77e0*/  STL.64 [R1+0x458], R12 ;  /* 0x0004580c01007387 */ /* 0x0001e80000100a00 */
[----:B0-----:R-:W2:Y:S02]  /*77f0*/  LDL.LU R13, [R1+0x96c] ;  /* 0x00096c00010d7983 */ /* 0x001ea40000300800 */
[----:B--2---:R-:W-:-:S05]  /*7800*/  IMAD.WIDE R12, R13, 0x2, R14 ;  /* 0x000000020d0c7825 */ /* 0x004fca00078e020e */
[----:B------:R0:W-:Y:S04]  /*7810*/  STL.64 [R1+0x468], R12 ;  /* 0x0004680c01007387 */ /* 0x0001e80000100a00 */
[----:B0-----:R-:W2:Y:S02]  /*7820*/  LDL.LU R12, [R1+0x968] ;  /* 0x00096800010c7983 */ /* 0x001ea40000300800 */
[----:B--2---:R-:W-:-:S05]  /*7830*/  IMAD.WIDE R12, R12, 0x2, R14 ;  /* 0x000000020c0c7825 */ /* 0x004fca00078e020e */
[----:B------:R5:W-:Y:S02]  /*7840*/  STL.64 [R1+0x478], R12 ;  /* 0x0004780c01007387 */ /* 0x000be40000100a00 */
[----:B-----5:R-:W-:-:S05]  /*7850*/  IMAD.WIDE R12, R9, 0x2, R14 ;  /* 0x00000002090c7825 */ /* 0x020fca00078e020e */
[----:B------:R0:W-:Y:S02]  /*7860*/  STL.64 [R1+0x488], R12 ;  /* 0x0004880c01007387 */ /* 0x0001e40000100a00 */
[----:B0-----:R-:W-:-:S05]  /*7870*/  IMAD.WIDE R12, R5, 0x2, R14 ;  /* 0x00000002050c7825 */ /* 0x001fca00078e020e */
[----:B------:R0:W-:Y:S02]  /*7880*/  STL.64 [R1+0x498], R12 ;  /* 0x0004980c01007387 */ /* 0x0001e40000100a00 */
[----:B0-----:R-:W-:-:S05]  /*7890*/  IMAD.WIDE R12, R6, 0x2, R14 ;  /* 0x00000002060c7825 */ /* 0x001fca00078e020e */
[----:B------:R0:W-:Y:S02]  /*78a0*/  STL.64 [R1+0x4a8], R12 ;  /* 0x0004a80c01007387 */ /* 0x0001e40000100a00 */
[----:B0-----:R-:W-:-:S05]  /*78b0*/  IMAD.WIDE R12, R24, 0x2, R14 ;  /* 0x00000002180c7825 */ /* 0x001fca00078e020e */
[----:B------:R0:W-:Y:S02]  /*78c0*/  STL.64 [R1+0x4b8], R12 ;  /* 0x0004b80c01007387 */ /* 0x0001e40000100a00 */
[----:B0-----:R-:W-:-:S05]  /*78d0*/  IMAD.WIDE R12, R25, 0x2, R14 ;  /* 0x00000002190c7825 */ /* 0x001fca00078e020e */
[----:B------:R0:W-:Y:S04]  /*78e0*/  STL.64 [R1+0x4c8], R12 ;  /* 0x0004c80c01007387 */ /* 0x0001e80000100a00 */
[----:B0-----:R-:W2:Y:S04]  /*78f0*/  LDL.LU.64 R12, [R1+0x960] ;  /* 0x00096000010c7983 */ /* 0x001ea80000300a00 */
[----:B------:R-:W-:Y:S04]  /*7900*/  STL [R1+0x8d8], R25 ;  /* 0x0008d81901007387 */ /* 0x000fe80000100800 */
[----:B------:R0:W-:Y:S02]  /*7910*/  STL [R1+0x8dc], R24 ;  /* 0x0008dc1801007387 */ /* 0x0001e40000100800 */
[----:B0-----:R-:W-:-:S05]  /*7920*/  IMAD.WIDE R24, R20, 0x2, R14 ;  /* 0x0000000214187825 */ /* 0x001fca00078e020e */
[----:B------:R0:W-:Y:S04]  /*7930*/  STL.64 [R1+0x4d8], R24 ;  /* 0x0004d81801007387 */ /* 0x0001e80000100a00 */
[----:B------:R1:W-:Y:S01]  /*7940*/  STL.64 [R1+0x8e8], R20 ;  /* 0x0008e81401007387 */ /* 0x0003e20000100a00 */
[----:B0-----:R-:W-:-:S04]  /*7950*/  IMAD.WIDE R24, R21, 0x2, R14 ;  /* 0x0000000215187825 */ /* 0x001fc800078e020e */
[--C-:B-1----:R-:W-:Y:S01]  /*7960*/  IMAD.WIDE R20, R16, 0x2, R14.reuse ;  /* 0x0000000210147825 */ /* 0x102fe200078e020e */
[----:B------:R0:W-:Y:S04]  /*7970*/  STL.64 [R1+0x4e8], R24 ;  /* 0x0004e81801007387 */ /* 0x0001e80000100a00 */
[----:B------:R1:W-:Y:S04]  /*7980*/  STL.64 [R1+0x8f0], R16 ;  /* 0x0008f01001007387 */ /* 0x0003e80000100a00 */
[----:B------:R3:W-:Y:S01]  /*7990*/  STL.64 [R1+0x4f8], R20 ;  /* 0x0004f81401007387 */ /* 0x0007e20000100a00 */
[----:B0-----:R-:W-:-:S04]  /*79a0*/  IMAD.WIDE R24, R17, 0x2, R14 ;  /* 0x0000000211187825 */ /* 0x001fc800078e020e */
[--C-:B-1----:R-:W-:Y:S01]  /*79b0*/  IMAD.WIDE R16, R11, 0x2, R14.reuse ;  /* 0x000000020b107825 */ /* 0x102fe200078e020e */
[----:B------:R-:W-:Y:S03]  /*79c0*/  STL.64 [R1+0x508], R24 ;  /* 0x0005081801007387 */ /* 0x000fe60000100a00 */
[--C-:B---3--:R-:W-:Y:S01]  /*79d0*/  IMAD.WIDE R20, R10, 0x2, R14.reuse ;  /* 0x000000020a147825 */ /* 0x108fe200078e020e */
[----:B------:R0:W-:Y:S04]  /*79e0*/  STL.64 [R1+0x8f8], R10 ;  /* 0x0008f80a01007387 */ /* 0x0001e80000100a00 */
[----:B------:R1:W-:Y:S04]  /*79f0*/  STL.64 [R1+0x518], R20 ;  /* 0x0005181401007387 */ /* 0x0003e80000100a00 */
[----:B------:R3:W-:Y:S04]  /*7a00*/  STL.64 [R1+0x528], R16 ;  /* 0x0005281001007387 */ /* 0x0007e80000100a00 */
[----:B0-----:R-:W4:Y:S01]  /*7a10*/  LDL.LU R10, [R1+0x58] ;  /* 0x00005800010a7983 */ /* 0x001f220000300800 */
[----:B-1----:R-:W-:-:S04]  /*7a20*/  IMAD.WIDE R20, R2, 0x2, R14 ;  /* 0x0000000202147825 */ /* 0x002fc800078e020e */
[--C-:B---3--:R-:W-:Y:S01]  /*7a30*/  IMAD.WIDE R16, R3, 0x2, R14.reuse ;  /* 0x0000000203107825 */ /* 0x108fe200078e020e */
[----:B------:R-:W-:Y:S04]  /*7a40*/  STL.64 [R1+0x538], R20 ;  /* 0x0005381401007387 */ /* 0x000fe80000100a00 */
[----:B------:R-:W3:Y:S04]  /*7a50*/  LDL.LU R11, [R1+0x68] ;  /* 0x00006800010b7983 */ /* 0x000ee80000300800 */
[----:B------:R0:W-:Y:S01]  /*7a60*/  STL.64 [R1+0x548], R16 ;  /* 0x0005481001007387 */ /* 0x0001e20000100a00 */
[----:B------:R-:W-:-:S03]  /*7a70*/  IMAD.WIDE R14, R7, 0x2, R14 ;  /* 0x00000002070e7825 */ /* 0x000fc600078e020e */
[----:B0-----:R-:W5:Y:S04]  /*7a80*/  LDL.LU R16, [R1+0x78] ;  /* 0x0000780001107983 */ /* 0x001f680000300800 */
[----:B------:R-:W5:Y:S04]  /*7a90*/  LDL.LU R17, [R1+0x80] ;  /* 0x0000800001117983 */ /* 0x000f680000300800 */
[----:B------:R-:W5:Y:S04]  /*7aa0*/  LDL.LU R20, [R1+0xe0] ;  /* 0x0000e00001147983 */ /* 0x000f680000300800 */
[----:B------:R-:W5:Y:S04]  /*7ab0*/  LDL.LU R21, [R1+0x100] ;  /* 0x0001000001157983 */ /* 0x000f680000300800 */
[----:B------:R-:W5:Y:S04]  /*7ac0*/  LDL.LU R24, [R1+0xf4] ;  /* 0x0000f40001187983 */ /* 0x000f680000300800 */
[----:B------:R-:W5:Y:S04]  /*7ad0*/  LDL.LU R25, [R1+0xf0] ;  /* 0x0000f00001197983 */ /* 0x000f680000300800 */
[----:B------:R0:W-:Y:S04]  /*7ae0*/  STL.64 [R1+0x900], R2 ;  /* 0x0009000201007387 */ /* 0x0001e80000100a00 */
[----:B0-----:R-:W4:Y:S04]  /*7af0*/  LDL.LU R2, [R1+0x40] ;  /* 0x0000400001027983 */ /* 0x001f280000300800 */
[----:B------:R-:W3:Y:S04]  /*7b00*/  LDL.LU R3, [R1+0x50] ;  /* 0x0000500001037983 */ /* 0x000ee80000300800 */
[----:B------:R0:W-:Y:S04]  /*7b10*/  STL.64 [R1+0x908], R6 ;  /* 0x0009080601007387 */ /* 0x0001e80000100a00 */
[----:B0-----:R-:W5:Y:S04]  /*7b20*/  LDL.LU R6, [R1+0x20] ;  /* 0x0000200001067983 */ /* 0x001f680000300800 */
[----:B------:R-:W-:Y:S04]  /*7b30*/  STL.64 [R1+0x558], R14 ;  /* 0x0005580e01007387 */ /* 0x000fe80000100a00 */
[----:B------:R-:W4:Y:S01]  /*7b40*/  LDL.LU R7, [R1+0x30] ;  /* 0x0000300001077983 */ /* 0x000f220000300800 */
[----:B--2---:R-:W-:-:S05]  /*7b50*/  IMAD.WIDE R4, R4, 0x2, R12 ;  /* 0x0000000204047825 */ /* 0x004fca00078e020c */
[----:B------:R0:W-:Y:S04]  /*7b60*/  STL.64 [R1+0x910], R4 ;  /* 0x0009100401007387 */ /* 0x0001e80000100a00 */
[----:B0-----:R-:W2:Y:S04]  /*7b70*/  LDL.LU R4, [R1+0x8] ;  /* 0x0000080001047983 */ /* 0x001ea80000300800 */
[----:B------:R-:W3:Y:S01]  /*7b80*/  LDL.LU R5, [R1+0x18] ;  /* 0x0000180001057983 */ /* 0x000ee20000300800 */
[----:B------:R-:W-:-:S04]  /*7b90*/  IMAD.WIDE R8, R8, 0x2, R12 ;  /* 0x0000000208087825 */ /* 0x000fc800078e020c */
[--C-:B------:R-:W-:Y:S01]  /*7ba0*/  IMAD.WIDE R14, R0, 0x2, R12.reuse ;  /* 0x00000002000e7825 */ /* 0x100fe200078e020c */
[----:B------:R-:W-:Y:S03]  /*7bb0*/  STL.64 [R1+0x918], R8 ;  /* 0x0009180801007387 */ /* 0x000fe60000100a00 */
[--C-:B------:R-:W-:Y:S01]  /*7bc0*/  IMAD.WIDE R18, R18, 0x2, R12.reuse ;  /* 0x0000000212127825 */ /* 0x100fe200078e020c */
[----:B------:R5:W-:Y:S03]  /*7bd0*/  STL.64 [R1+0x920], R14 ;  /* 0x0009200e01007387 */ /* 0x000be60000100a00 */
[--C-:B------:R-:W-:Y:S01]  /*7be0*/  IMAD.WIDE R22, R22, 0x2, R12.reuse ;  /* 0x0000000216167825 */ /* 0x100fe200078e020c */
[----:B------:R2:W-:Y:S03]  /*7bf0*/  STL.64 [R1+0x928], R18 ;  /* 0x0009281201007387 */ /* 0x0005e60000100a00 */
[--C-:B------:R-:W-:Y:S01]  /*7c00*/  IMAD.WIDE R26, R26, 0x2, R12.reuse ;  /* 0x000000021a1a7825 */ /* 0x100fe200078e020c */
[----:B------:R-:W-:Y:S03]  /*7c10*/  STL.64 [R1+0x930], R22 ;  /* 0x0009301601007387 */ /* 0x000fe60000100a00 */
[--C-:B------:R-:W-:Y:S01]  /*7c20*/  IMAD.WIDE R28, R28, 0x2, R12.reuse ;  /* 0x000000021c1c7825 */ /* 0x100fe200078e020c */
[----:B------:R-:W-:Y:S04]  /*7c30*/  STL.64 [R1+0x938], R26 ;  /* 0x0009381a01007387 */ /* 0x000fe80000100a00 */
[----:B------:R-:W-:Y:S01]  /*7c40*/  STL.64 [R1+0x940], R28 ;  /* 0x0009401c01007387 */ /* 0x000fe20000100a00 */
[----:B-----5:R-:W-:-:S04]  /*7c50*/  IMAD.WIDE R14, R6, 0x2, R12 ;  /* 0x00000002060e7825 */ /* 0x020fc800078e020c */
[----:B--2---:R-:W-:-:S04]  /*7c60*/  IMAD.WIDE R18, R4, 0x2, R12 ;  /* 0x0000000204127825 */ /* 0x004fc800078e020c */
[--C-:B---3--:R-:W-:Y:S01]  /*7c70*/  IMAD.WIDE R8, R5, 0x2, R12.reuse ;  /* 0x0000000205087825 */ /* 0x108fe200078e020c */
[----:B------:R-:W-:Y:S03]  /*7c80*/  STL.64 [R1+0x8], R18 ;  /* 0x0000081201007387 */ /* 0x000fe60000100a00 */
[--C-:B----4-:R-:W-:Y:S01]  /*7c90*/  IMAD.WIDE R4, R7, 0x2, R12.reuse ;  /* 0x0000000207047825 */ /* 0x110fe200078e020c */
        /* <DEDUP_REMOVED lines=8> */
[----:B------:R0:W-:Y:S04]  /*7d20*/  STL.64 [R1+0x50], R6 ;  /* 0x0000500601007387 */ /* 0x0001e80000100a00 */
[----:B------:R1:W-:Y:S04]  /*7d30*/  STL.64 [R1+0x58], R4 ;  /* 0x0000580401007387 */ /* 0x0003e80000100a00 */
[----:B------:R2:W-:Y:S01]  /*7d40*/  STL.64 [R1+0x68], R2 ;  /* 0x0000680201007387 */ /* 0x0005e20000100a00 */
[----:B0-----:R-:W-:-:S04]  /*7d50*/  IMAD.WIDE R6, R16, 0x2, R12 ;  /* 0x0000000210067825 */ /* 0x001fc800078e020c */
[--C-:B-1----:R-:W-:Y:S01]  /*7d60*/  IMAD.WIDE R4, R17, 0x2, R12.reuse ;  /* 0x0000000211047825 */ /* 0x102fe200078e020c */
[----:B------:R0:W-:Y:S03]  /*7d70*/  STL.64 [R1+0x78], R6 ;  /* 0x0000780601007387 */ /* 0x0001e60000100a00 */
[--C-:B--2---:R-:W-:Y:S01]  /*7d80*/  IMAD.WIDE R2, R20, 0x2, R12.reuse ;  /* 0x0000000214027825 */ /* 0x104fe200078e020c */
[----:B------:R1:W-:Y:S04]  /*7d90*/  STL.64 [R1+0x88], R4 ;  /* 0x0000880401007387 */ /* 0x0003e80000100a00 */
[----:B------:R2:W-:Y:S01]  /*7da0*/  STL.64 [R1+0x98], R2 ;  /* 0x0000980201007387 */ /* 0x0005e20000100a00 */
[----:B0-----:R-:W-:-:S04]  /*7db0*/  IMAD.WIDE R6, R21, 0x2, R12 ;  /* 0x0000000215067825 */ /* 0x001fc800078e020c */
[--C-:B-1----:R-:W-:Y:S01]  /*7dc0*/  IMAD.WIDE R4, R24, 0x2, R12.reuse ;  /* 0x0000000218047825 */ /* 0x102fe200078e020c */
[----:B------:R-:W-:Y:S04]  /*7dd0*/  STL.64 [R1+0xa8], R6 ;  /* 0x0000a80601007387 */ /* 0x000fe80000100a00 */
[----:B------:R-:W3:Y:S04]  /*7de0*/  LDL.LU R28, [R1+0x12c] ;  /* 0x00012c00011c7983 */ /* 0x000ee80000300800 */
[----:B------:R-:W-:Y:S04]  /*7df0*/  STL.64 [R1+0xb8], R4 ;  /* 0x0000b80401007387 */ /* 0x000fe80000100a00 */
[----:B------:R-:W4:Y:S01]  /*7e00*/  LDL.LU R29, [R1+0x138] ;  /* 0x00013800011d7983 */ /* 0x000f220000300800 */
[----:B--2---:R-:W-:-:S05]  /*7e10*/  IMAD.WIDE R2, R25, 0x2, R12 ;  /* 0x0000000219027825 */ /* 0x004fca00078e020c */
[----:B------:R-:W-:Y:S04]  /*7e20*/  STL.64 [R1+0xc0], R2 ;  /* 0x0000c00201007387 */ /* 0x000fe80000100a00 */
[----:B----4-:R0:W-:Y:S04]  /*7e30*/  STL [R1+0x948], R29 ;  /* 0x0009481d01007387 */ /* 0x0101e80000100800 */
[----:B0-----:R-:W2:Y:S04]  /*7e40*/  LDL.LU R29, [R1+0x128] ;  /* 0x00012800011d7983 */ /* 0x001ea80000300800 */
[----:B---3--:R0:W-:Y:S04]  /*7e50*/  STL [R1+0x94c], R28 ;  /* 0x00094c1c01007387 */ /* 0x0081e80000100800 */
[----:B0-----:R-:W3:Y:S04]  /*7e60*/  LDL.LU R28, [R1+0x114] ;  /* 0x00011400011c7983 */ /* 0x001ee80000300800 */
[----:B--2---:R0:W-:Y:S04]  /*7e70*/  STL [R1+0x950], R29 ;  /* 0x0009501d01007387 */ /* 0x0041e80000100800 */
[----:B0-----:R-:W2:Y:S04]  /*7e80*/  LDL.LU R29, [R1+0x110] ;  /* 0x00011000011d7983 */ /* 0x001ea80000300800 */
[----:B---3--:R0:W-:Y:S04]  /*7e90*/  STL [R1+0x954], R28 ;  /* 0x0009541c01007387 */ /* 0x0081e80000100800 */
[----:B0-----:R-:W3:Y:S04]  /*7ea0*/  LDL.LU R28, [R1+0x104] ;  /* 0x00010400011c7983 */ /* 0x001ee80000300800 */
[----:B--2---:R3:W-:Y:S04]  /*7eb0*/  STL [R1+0x958], R29 ;  /* 0x0009581d01007387 */ /* 0x0047e80000100800 */
[----:B------:R-:W2:Y:S04]  /*7ec0*/  LDL.LU R26, [R1+0x13c] ;  /* 0x00013c00011a7983 */ /* 0x000ea80000300800 */
        /* <DEDUP_REMOVED lines=16> */
[----:B---3--:R-:W-:-:S03]  /*7fd0*/  IMAD.WIDE R28, R28, 0x2, R12 ;  /* 0x000000021c1c7825 */ /* 0x008fc600078e020c */
[----:B------:R-:W3:Y:S04]  /*7fe0*/  LDL.LU R10, [R1+0x1ac] ;  /* 0x0001ac00010a7983 */ /* 0x000ee80000300800 */
[----:B------:R-:W3:Y:S04]  /*7ff0*/  LDL.LU R11, [R1+0x1b0] ;  /* 0x0001b000010b7983 */ /* 0x000ee80000300800 */
[----:B------:R-:W3:Y:S04]  /*8000*/  LDL.LU R16, [R1+0x1b4] ;  /* 0x0001b40001107983 */ /* 0x000ee80000300800 */
[----:B------:R-:W3:Y:S04]  /*8010*/  LDL.LU R17, [R1+0x1b8] ;  /* 0x0001b80001117983 */ /* 0x000ee80000300800 */
[----:B------:R-:W3:Y:S04]  /*8020*/  LDL.LU R20, [R1+0x1bc] ;  /* 0x0001bc0001147983 */ /* 0x000ee80000300800 */
[----:B------:R-:W3:Y:S04]  /*8030*/  LDL.LU R21, [R1+0x1c0] ;  /* 0x0001c00001157983 */ /* 0x000ee80000300800 */
[----:B------:R-:W3:Y:S04]  /*8040*/  LDL.LU R24, [R1+0x1c4] ;  /* 0x0001c40001187983 */ /* 0x000ee80000300800 */
[----:B------:R-:W3:Y:S04]  /*8050*/  LDL.LU R25, [R1+0x1c8] ;  /* 0x0001c80001197983 */ /* 0x000ee80000300800 */
[----:B------:R0:W-:Y:S04]  /*8060*/  STL.64 [R1+0xd0], R28 ;  /* 0x0000d01c01007387 */ /* 0x0001e80000100a00 */
[----:B0-----:R-:W2:Y:S02]  /*8070*/  LDL.LU R29, [R1+0x958] ;  /* 0x00095800011d7983 */ /* 0x001ea40000300800 */
[----:B--2---:R-:W-:-:S05]  /*8080*/  IMAD.WIDE R28, R29, 0x2, R12 ;  /* 0x000000021d1c7825 */ /* 0x004fca00078e020c */
        /* <DEDUP_REMOVED lines=12> */
[----:B------:R0:W-:Y:S02]  /*8150*/  STL.64 [R1+0x128], R28 ;  /* 0x0001281c01007387 */ /* 0x0001e40000100a00 */
[----:B0-----:R-:W-:-:S04]  /*8160*/  IMAD.WIDE R28, R26, 0x2, R12 ;  /* 0x000000021a1c7825 */ /* 0x001fc800078e020c */
[--C-:B----4-:R-:W-:Y:S01]  /*8170*/  IMAD.WIDE R26, R27, 0x2, R12.reuse ;  /* 0x000000021b1a7825 */ /* 0x110fe200078e020c */
[----:B------:R0:W-:Y:S04]  /*8180*/  STL.64 [R1+0x138], R28 ;  /* 0x0001381c01007387 */ /* 0x0001e80000100a00 */
[----:B0-----:R-:W2:Y:S04]  /*8190*/  LDL.LU.64 R28, [R1+0x940] ;  /* 0x00094000011c7983 */ /* 0x001ea80000300a00 */
[----:B------:R5:W-:Y:S02]  /*81a0*/  STL.64 [R1+0x158], R26 ;  /* 0x0001581a01007387 */ /* 0x000be40000100a00 */
[----:B-----5:R-:W-:-:S04]  /*81b0*/  IMAD.WIDE R26, R22, 0x2, R12 ;  /* 0x00000002161a7825 */ /* 0x020fc800078e020c */
[--C-:B------:R-:W-:Y:S01]  /*81c0*/  IMAD.WIDE R22, R23, 0x2, R12.reuse ;  /* 0x0000000217167825 */ /* 0x100fe200078e020c */
[----:B------:R0:W-:Y:S04]  /*81d0*/  STL.64 [R1+0x340], R26 ;  /* 0x0003401a01007387 */ /* 0x0001e80000100a00 */
[----:B0-----:R-:W4:Y:S04]  /*81e0*/  LDL.LU.64 R26, [R1+0x938] ;  /* 0x00093800011a7983 */ /* 0x001f280000300a00 */
        /* <DEDUP_REMOVED lines=9> */
[----:B0-----:R-:W2:Y:S04]  /*8280*/  LDL.LU.64 R18, [R1+0x928] ;  /* 0x0009280001127983 */ /* 0x001ea80000300a00 */
[----:B------:R0:W-:Y:S02]  /*8290*/  STL.64 [R1+0x390], R14 ;  /* 0x0003900e01007387 */ /* 0x0001e40000100a00 */
[----:B0-----:R-:W-:-:S05]  /*82a0*/  IMAD.WIDE R14, R0, 0x2, R12 ;  /* 0x00000002000e7825 */ /* 0x001fca00078e020c */
[----:B------:R0:W-:Y:S02]  /*82b0*/  STL.64 [R1+0x3a0], R14 ;  /* 0x0003a00e01007387 */ /* 0x0001e40000100a00 */
[----:B0-----:R-:W-:-:S04]  /*82c0*/  IMAD.WIDE R14, R8, 0x2, R12 ;  /* 0x00000002080e7825 */ /* 0x001fc800078e020c */
        /* <DEDUP_REMOVED lines=15> */
[----:B------:R0:W-:Y:S04]  /*83c0*/  STL.64 [R1+0x410], R6 ;  /* 0x0004100601007387 */ /* 0x0001e80000100a00 */
[----:B0-----:R-:W4:Y:S01]  /*83d0*/  LDL.LU.64 R6, [R1+0x908] ;  /* 0x0009080001067983 */ /* 0x001f220000300a00 */
[----:B------:R-:W-:-:S05]  /*83e0*/  IMAD.WIDE R2, R3, 0x2, R12 ;  /* 0x0000000203027825 */ /* 0x000fca00078e020c */
[----:B------:R3:W-:Y:S02]  /*83f0*/  STL.64 [R1+0x420], R2 ;  /* 0x0004200201007387 */ /* 0x0007e40000100a00 */
[----:B---3--:R-:W-:-:S04]  /*8400*/  IMAD.WIDE R2, R10, 0x2, R12 ;  /* 0x000000020a027825 */ /* 0x008fc800078e020c */
[--C-:B------:R-:W-:Y:S01]  /*8410*/  IMAD.WIDE R10, R11, 0x2, R12.reuse ;  /* 0x000000020b0a7825 */ /* 0x100fe200078e020c */
[----:B------:R0:W-:Y:S04]  /*8420*/  STL.64 [R1+0x430], R2 ;  /* 0x0004300201007387 */ /* 0x0001e80000100a00 */
[----:B0-----:R-:W3:Y:S04]  /*8430*/  LDL.LU.64 R2, [R1+0x900] ;  /* 0x0009000001027983 */ /* 0x001ee80000300a00 */
        /* <DEDUP_REMOVED lines=16> */
[----:B----4-:R-:W-:-:S02]  /*8540*/  IMAD.WIDE R24, R6, 0x2, R12 ;  /* 0x0000000206187825 */ /* 0x010fc400078e020c */
[----:B------:R-:W4:Y:S04]  /*8550*/  LDL.LU R6, [R1+0x8e0] ;  /* 0x0008e00001067983 */ /* 0x000f280000300800 */
[----:B------:R0:W-:Y:S04]  /*8560*/  STL.64 [R1+0x4b0], R24 ;  /* 0x0004b01801007387 */ /* 0x0001e80000100a00 */
[----:B0-----:R-:W5:Y:S02]  /*8570*/  LDL.LU R24, [R1+0x8dc] ;  /* 0x0008dc0001187983 */ /* 0x001f640000300800 */
[----:B-----5:R-:W-:-:S05]  /*8580*/  IMAD.WIDE R24, R24, 0x2, R12 ;  /* 0x0000000218187825 */ /* 0x020fca00078e020c */
[----:B------:R0:W-:Y:S04]  /*8590*/  STL.64 [R1+0x4c0], R24 ;  /* 0x0004c01801007387 */ /* 0x0001e80000100a00 */
[----:B0-----:R-:W5:Y:S02]  /*85a0*/  LDL.LU R25, [R1+0x8d8] ;  /* 0x0008d80001197983 */ /* 0x001f640000300800 */
[----:B-----5:R-:W-:-:S05]  /*85b0*/  IMAD.WIDE R24, R25, 0x2, R12 ;  /* 0x0000000219187825 */ /* 0x020fca00078e020c */
[----:B------:R3:W-:Y:S02]  /*85c0*/  STL.64 [R1+0x4d0], R24 ;  /* 0x0004d01801007387 */ /* 0x0007e40000100a00 */
[----:B---3--:R-:W-:-:S04]  /*85d0*/  IMAD.WIDE R24, R20, 0x2, R12 ;  /* 0x0000000214187825 */ /* 0x008fc800078e020c */
[--C-:B------:R-:W-:Y:S01]  /*85e0*/  IMAD.WIDE R20, R21, 0x2, R12.reuse ;  /* 0x0000000215147825 */ /* 0x100fe200078e020c */
[----:B------:R0:W-:Y:S04]  /*85f0*/  STL.64 [R1+0x4e0], R24 ;  /* 0x0004e01801007387 */ /* 0x0001e80000100a00 */
[----:B0-----:R-:W3:Y:S04]  /*8600*/  LDL.LU.64 R24, [R1+0x8d0] ;  /* 0x0008d00001187983 */ /* 0x001ee80000300a00 */
[----:B------:R2:W-:Y:S02]  /*8610*/  STL.64 [R1+0x4f0], R20 ;  /* 0x0004f01401007387 */ /* 0x0005e40000100a00 */
[----:B--2---:R-:W-:-:S04]  /*8620*/  IMAD.WIDE R20, R16, 0x2, R12 ;  /* 0x0000000210147825 */ /* 0x004fc800078e020c */
[--C-:B------:R-:W-:Y:S01]  /*8630*/  IMAD.WIDE R16, R17, 0x2, R12.reuse ;  /* 0x0000000211107825 */ /* 0x100fe200078e020c */
[----:B------:R0:W-:Y:S04]  /*8640*/  STL.64 [R1+0x500], R20 ;  /* 0x0005001401007387 */ /* 0x0001e80000100a00 */
[----:B0-----:R-:W2:Y:S04]  /*8650*/  LDL.LU.64 R20, [R1+0x8c8] ;  /* 0x0008c80001147983 */ /* 0x001ea80000300a00 */
        /* <DEDUP_REMOVED lines=8> */
[----:B------:R0:W-:Y:S03]  /*86e0*/  STL.64 [R1+0x148], R10 ;  /* 0x0001480a01007387 */ /* 0x0001e60000100a00 */
[----:B------:R-:W-:Y:S01]  /*86f0*/  IMAD.WIDE R12, R7, 0x2, R12 ;  /* 0x00000002070c7825 */ /* 0x000fe200078e020c */
[----:B0-----:R-:W3:Y:S04]  /*8700*/  LDL.LU.64 R10, [R1+0x8b8] ;  /* 0x0008b800010a7983 */ /* 0x001ee80000300a00 */
[----:B------:R0:W-:Y:S04]  /*8710*/  STL.64 [R1+0x550], R2 ;  /* 0x0005500201007387 */ /* 0x0001e80000100a00 */
[----:B0-----:R-:W4:Y:S04]  /*8720*/  LDL.LU.64 R2, [R1+0x8b0] ;  /* 0x0008b00001027983 */ /* 0x001f280000300a00 */
[----:B------:R-:W2:Y:S04]  /*8730*/  LDL.LU R7, [R1+0x8a8] ;  /* 0x0008a80001077983 */ /* 0x000ea80000300800 */
[----:B------:R0:W-:Y:S04]  /*8740*/  STL.64 [R1+0x890], R12 ;  /* 0x0008900c01007387 */ /* 0x0001e80000100a00 */
[----:B----4-:R-:W-:Y:S04]  /*8750*/  STL [R1+0x168], R2 ;  /* 0x0001680201007387 */ /* 0x010fe80000100800 */
[----:B------:R-:W-:Y:S04]  /*8760*/  STL [R1+0x164], R3 ;  /* 0x0001640301007387 */ /* 0x000fe80000100800 */
[----:B------:R-:W-:Y:S04]  /*8770*/  STL [R1+0x170], R4 ;  /* 0x0001700401007387 */ /* 0x000fe80000100800 */
[----:B0-----:R-:W4:Y:S04]  /*8780*/  LDL.LU.64 R12, [R1] ;  /* 0x00000000010c7983 */ /* 0x001f280000300a00 */
[----:B------:R-:W-:Y:S04]  /*8790*/  STL [R1+0x16c], R5 ;  /* 0x00016c0501007387 */ /* 0x000fe80000100800 */
[----:B------:R-:W-:Y:S04]  /*87a0*/  STL [R1+0x178], R6 ;  /* 0x0001780601007387 */ /* 0x000fe80000100800 */
[----:B--2---:R-:W-:Y:S04]  /*87b0*/  STL [R1+0x174], R7 ;  /* 0x0001740701007387 */ /* 0x004fe80000100800 */
[----:B------:R-:W-:Y:S04]  /*87c0*/  STL [R1+0x180], R8 ;  /* 0x0001800801007387 */ /* 0x000fe80000100800 */
[----:B------:R-:W-:Y:S04]  /*87d0*/  STL [R1+0x17c], R9 ;  /* 0x00017c0901007387 */ /* 0x000fe80000100800 */
[----:B---3--:R-:W-:Y:S04]  /*87e0*/  STL [R1+0x188], R10 ;  /* 0x0001880a01007387 */ /* 0x008fe80000100800 */
[----:B------:R-:W-:Y:S04]  /*87f0*/  STL [R1+0x184], R11 ;  /* 0x0001840b01007387 */ /* 0x000fe80000100800 */
[----:B------:R-:W-:Y:S04]  /*8800*/  STL [R1+0x190], R14 ;  /* 0x0001900e01007387 */ /* 0x000fe80000100800 */
[----:B------:R0:W-:Y:S04]  /*8810*/  STL [R1+0x18c], R15 ;  /* 0x00018c0f01007387 */ /* 0x0001e80000100800 */
[----:B0-----:R-:W2:Y:S04]  /*8820*/  LDL.LU.64 R14, [R1+0x28] ;  /* 0x00002800010e7983 */ /* 0x001ea80000300a00 */
[----:B-----5:R-:W-:Y:S04]  /*8830*/  STL [R1+0x198], R16 ;  /* 0x0001981001007387 */ /* 0x020fe80000100800 */
[----:B------:R-:W-:Y:S04]  /*8840*/  STL [R1+0x194], R17 ;  /* 0x0001941101007387 */ /* 0x000fe80000100800 */
[----:B------:R-:W-:Y:S04]  /*8850*/  STL [R1+0x1a0], R18 ;  /* 0x0001a01201007387 */ /* 0x000fe80000100800 */
[----:B------:R0:W-:Y:S04]  /*8860*/  STL [R1+0x19c], R19 ;  /* 0x00019c1301007387 */ /* 0x0001e80000100800 */
[----:B0-----:R-:W3:Y:S04]  /*8870*/  LDL.LU.64 R18, [R1+0x18] ;  /* 0x0000180001127983 */ /* 0x001ee80000300a00 */
[----:B------:R-:W5:Y:S04]  /*8880*/  LDL.LU.64 R10, [R1+0x38] ;  /* 0x00003800010a7983 */ /* 0x000f680000300a00 */
[----:B------:R-:W-:Y:S04]  /*8890*/  STL [R1+0x1a8], R20 ;  /* 0x0001a81401007387 */ /* 0x000fe80000100800 */
[----:B------:R0:W-:Y:S04]  /*88a0*/  STL [R1+0x1a4], R21 ;  /* 0x0001a41501007387 */ /* 0x0001e80000100800 */
[----:B0-----:R-:W2:Y:S04]  /*88b0*/  LDL.LU.64 R20, [R1+0x8] ;  /* 0x0000080001147983 */ /* 0x001ea80000300a00 */
[----:B------:R-:W5:Y:S04]  /*88c0*/  LDL.LU.64 R8, [R1+0x20] ;  /* 0x0000200001087983 */ /* 0x000f680000300a00 */
[----:B------:R-:W-:Y:S04]  /*88d0*/  STL [R1+0x1b0], R22 ;  /* 0x0001b01601007387 */ /* 0x000fe80000100800 */
[----:B------:R0:W-:Y:S04]  /*88e0*/  STL [R1+0x1ac], R23 ;  /* 0x0001ac1701007387 */ /* 0x0001e80000100800 */
[----:B0-----:R-:W3:Y:S04]  /*88f0*/  LDL.LU.64 R22, [R1+0x10] ;  /* 0x0000100001167983 */ /* 0x001ee80000300a00 */
[----:B------:R-:W5:Y:S04]  /*8900*/  LDL.LU.64 R6, [R1+0x48] ;  /* 0x0000480001067983 */ /* 0x000f680000300a00 */
[----:B------:R-:W-:Y:S04]  /*8910*/  STL [R1+0x1b8], R24 ;  /* 0x0001b81801007387 */ /* 0x000fe80000100800 */
[----:B------:R-:W-:Y:S04]  /*8920*/  STL [R1+0x1b4], R25 ;  /* 0x0001b41901007387 */ /* 0x000fe80000100800 */
[----:B------:R-:W5:Y:S04]  /*8930*/  LDL.LU.64 R4, [R1+0x30] ;  /* 0x0000300001047983 */ /* 0x000f680000300a00 */
[----:B------:R-:W-:Y:S04]  /*8940*/  STL [R1+0x1c0], R26 ;  /* 0x0001c01a01007387 */ /* 0x000fe80000100800 */
[----:B------:R-:W-:Y:S04]  /*8950*/  STL [R1+0x1bc], R27 ;  /* 0x0001bc1b01007387 */ /* 0x000fe80000100800 */
[----:B------:R-:W5:Y:S01]  /*8960*/  LDL.LU.64 R2, [R1+0x60] ;  /* 0x0000600001027983 */ /* 0x000f620000300a00 */
[----:B----4-:R-:W-:-:S03]  /*8970*/  IMAD.MOV.U32 R0, RZ, RZ, R13 ;  /* 0x000000ffff007224 */ /* 0x010fc600078e000d */
[----:B------:R0:W-:Y:S04]  /*8980*/  STL [R1+0x1c8], R12 ;  /* 0x0001c80c01007387 */ /* 0x0001e80000100800 */
[----:B0-----:R-:W4:Y:S04]  /*8990*/  LDL.LU.64 R12, [R1+0x40] ;  /* 0x00004000010c7983 */ /* 0x001f280000300a00 */
[----:B------:R0:W-:Y:S04]  /*89a0*/  STL [R1+0x1c4], R0 ;  /* 0x0001c40001007387 */ /* 0x0001e80000100800 */
[----:B------:R-:W-:Y:S04]  /*89b0*/  STL [R1+0x1d0], R28 ;  /* 0x0001d01c01007387 */ /* 0x000fe80000100800 */
[----:B------:R-:W-:Y:S04]  /*89c0*/  STL [R1+0x1cc], R29 ;  /* 0x0001cc1d01007387 */ /* 0x000fe80000100800 */
[----:B------:R-:W4:Y:S04]  /*89d0*/  LDL.LU.64 R16, [R1+0x70] ;  /* 0x0000700001107983 */ /* 0x000f280000300a00 */
[----:B---3--:R1:W-:Y:S01]  /*89e0*/  STL [R1+0x1d8], R22 ;  /* 0x0001d81601007387 */ /* 0x0083e20000100800 */
[----:B0-----:R-:W-:-:S03]  /*89f0*/  IMAD.MOV.U32 R0, RZ, RZ, R23 ;  /* 0x000000ffff007224 */ /* 0x001fc600078e0017 */
[----:B-1----:R-:W3:Y:S04]  /*8a00*/  LDL.LU.64 R22, [R1+0x50] ;  /* 0x0000500001167983 */ /* 0x002ee80000300a00 */
[----:B------:R0:W-:Y:S04]  /*8a10*/  STL [R1+0x1d4], R0 ;  /* 0x0001d40001007387 */ /* 0x0001e80000100800 */
[----:B--2---:R1:W-:Y:S01]  /*8a20*/  STL [R1+0x1e0], R20 ;  /* 0x0001e01401007387 */ /* 0x0043e20000100800 */
[----:B0-----:R-:W-:-:S03]  /*8a30*/  IMAD.MOV.U32 R0, RZ, RZ, R21 ;  /* 0x000000ffff007224 */ /* 0x001fc600078e0015 */
[----:B-1----:R-:W2:Y:S04]  /*8a40*/  LDL.LU.64 R20, [R1+0x90] ;  /* 0x0000900001147983 */ /* 0x002ea80000300a00 */
[----:B------:R0:W-:Y:S04]  /*8a50*/  STL [R1+0x1dc], R0 ;  /* 0x0001dc0001007387 */ /* 0x0001e80000100800 */
[----:B------:R1:W-:Y:S01]  /*8a60*/  STL [R1+0x1e8], R14 ;  /* 0x0001e80e01007387 */ /* 0x0003e20000100800 */
[----:B0-----:R-:W-:-:S03]  /*8a70*/  IMAD.MOV.U32 R0, RZ, RZ, R15 ;  /* 0x000000ffff007224 */ /* 0x001fc600078e000f */
[----:B-1----:R-:W2:Y:S04]  /*8a80*/  LDL.LU.64 R14, [R1+0x58] ;  /* 0x00005800010e7983 */ /* 0x002ea80000300a00 */
[----:B------:R0:W-:Y:S04]  /*8a90*/  STL [R1+0x1e4], R0 ;  /* 0x0001e40001007387 */ /* 0x0001e80000100800 */
[----:B------:R1:W-:Y:S01]  /*8aa0*/  STL [R1+0x1f0], R18 ;  /* 0x0001f01201007387 */ /* 0x0003e20000100800 */
[----:B0-----:R-:W-:-:S03]  /*8ab0*/  IMAD.MOV.U32 R0, RZ, RZ, R19 ;  /* 0x000000ffff007224 */ /* 0x001fc600078e0013 */
[----:B-1----:R-:W2:Y:S04]  /*8ac0*/  LDL.LU.64 R18, [R1+0xa0] ;  /* 0x0000a00001127983 */ /* 0x002ea80000300a00 */
[----:B------:R0:W-:Y:S04]  /*8ad0*/  STL [R1+0x1ec], R0 ;  /* 0x0001ec0001007387 */ /* 0x0001e80000100800 */
[----:B-----5:R1:W-:Y:S01]  /*8ae0*/  STL [R1+0x1f8], R10 ;  /* 0x0001f80a01007387 */ /* 0x0203e20000100800 */
[----:B0-----:R-:W-:-:S03]  /*8af0*/  IMAD.MOV.U32 R0, RZ, RZ, R11 ;  /* 0x000000ffff007224 */ /* 0x001fc600078e000b */
[----:B-1----:R-:W5:Y:S04]  /*8b00*/  LDL.LU.64 R10, [R1+0x68] ;  /* 0x00006800010a7983 */ /* 0x002f680000300a00 */
[----:B------:R0:W-:Y:S04]  /*8b10*/  STL [R1+0x1f4], R0 ;  /* 0x0001f40001007387 */ /* 0x0001e80000100800 */
[----:B------:R1:W-:Y:S01]  /*8b20*/  STL [R1+0x200], R8 ;  /* 0x0002000801007387 */ /* 0x0003e20000100800 */
        /* <DEDUP_REMOVED lines=15> */
[----:B----4-:R1:W-:Y:S01]  /*8c20*/  STL [R1+0x220], R12 ;  /* 0x0002200c01007387 */ /* 0x0103e20000100800 */
[----:B0-----:R-:W-:-:S03]  /*8c30*/  IMAD.MOV.U32 R0, RZ, RZ, R13 ;  /* 0x000000ffff007224 */ /* 0x001fc600078e000d */
[----:B-1----:R-:W4:Y:S04]  /*8c40*/  LDL.LU.64 R12, [R1+0xd8] ;  /* 0x0000d800010c7983 */ /* 0x002f280000300a00 */
[----:B------:R0:W-:Y:S04]  /*8c50*/  STL [R1+0x21c], R0 ;  /* 0x00021c0001007387 */ /* 0x0001e80000100800 */
[----:B------:R1:W-:Y:S01]  /*8c60*/  STL [R1+0x228], R16 ;  /* 0x0002281001007387 */ /* 0x0003e20000100800 */
[----:B0-----:R-:W-:-:S03]  /*8c70*/  IMAD.MOV.U32 R0, RZ, RZ, R17 ;  /* 0x000000ffff007224 */ /* 0x001fc600078e0011 */
[----:B-1----:R-:W4:Y:S04]  /*8c80*/  LDL.LU.64 R16, [R1+0x98] ;  /* 0x0000980001107983 */ /* 0x002f280000300a00 */
[----:B------:R0:W-:Y:S04]  /*8c90*/  STL [R1+0x224], R0 ;  /* 0x0002240001007387 */ /* 0x0001e80000100800 */
        /* <DEDUP_REMOVED lines=144> */
[----:B------:R-:W-:Y:S04]  /*95a0*/  STL [R1+0x350], R18 ;  /* 0x0003501201007387 */ /* 0x000fe80000100800 */
[----:B------:R-:W2:Y:S01]  /*95b0*/  LDL.LU.64 R24, [R1+0x3a8] ;  /* 0x0003a80001187983 */ /* 0x000ea20000300a00 */
[----:B0-----:R-:W-:-:S05]  /*95c0*/  IMAD.MOV.U32 R0, RZ, RZ, R19 ;  /* 0x000000ffff007224 */ /* 0x001fca00078e0013 */
        /* <DEDUP_REMOVED lines=9> */
[----:B------:R-:W-:Y:S04]  /*9660*/  STL [R1+0x368], R6 ;  /* 0x0003680601007387 */ /* 0x000fe80000100800 */
[----:B------:R-:W5:Y:S01]  /*9670*/  LDL.LU.64 R18, [R1+0x3c0] ;  /* 0x0003c00001127983 */ /* 0x000f620000300a00 */
[----:B0-----:R-:W-:-:S05]  /*9680*/  IMAD.MOV.U32 R0, RZ, RZ, R7 ;  /* 0x000000ffff007224 */ /* 0x001fca00078e0007 */
[----:B------:R0:W-:Y:S02]  /*9690*/  STL [R1+0x364], R0 ;  /* 0x0003640001007387 */ /* 0x0001e40000100800 */
[----:B0-----:R-:W-:Y:S02]  /*96a0*/  IMAD.MOV.U32 R0, RZ, RZ, R5 ;  /* 0x000000ffff007224 */ /* 0x001fe400078e0005 */
[----:B------:R-:W-:Y:S04]  /*96b0*/  STL [R1+0x370], R4 ;  /* 0x0003700401007387 */ /* 0x000fe80000100800 */
[----:B------:R-:W5:Y:S04]  /*96c0*/  LDL.LU.64 R6, [R1+0x3c8] ;  /* 0x0003c80001067983 */ /* 0x000f680000300a00 */
[----:B------:R0:W-:Y:S04]  /*96d0*/  STL [R1+0x36c], R0 ;  /* 0x00036c0001007387 */ /* 0x0001e80000100800 */
[----:B------:R1:W-:Y:S01]  /*96e0*/  STL [R1+0x378], R2 ;  /* 0x0003780201007387 */ /* 0x0003e20000100800 */
[----:B0-----:R-:W-:-:S03]  /*96f0*/  IMAD.MOV.U32 R0, RZ, RZ, R3 ;  /* 0x000000ffff007224 */ /* 0x001fc600078e0003 */
[----:B------:R-:W5:Y:S04]  /*9700*/  LDL.LU.64 R4, [R1+0x3d0] ;  /* 0x0003d00001047983 */ /* 0x000f680000300a00 */
[----:B----4-:R-:W-:Y:S04]  /*9710*/  STL [R1+0x380], R12 ;  /* 0x0003800c01007387 */ /* 0x010fe80000100800 */
[----:B------:R0:W-:Y:S04]  /*9720*/  STL [R1+0x374], R0 ;  /* 0x0003740001007387 */ /* 0x0001e80000100800 */
[----:B-1----:R-:W4:Y:S01]  /*9730*/  LDL.LU.64 R2, [R1+0x3d8] ;  /* 0x0003d80001027983 */ /* 0x002f220000300a00 */
[----:B0-----:R-:W-:-:S03]  /*9740*/  IMAD.MOV.U32 R0, RZ, RZ, R13 ;  /* 0x000000ffff007224 */ /* 0x001fc600078e000d */
[----:B------:R-:W-:Y:S04]  /*9750*/  STL [R1+0x388], R16 ;  /* 0x0003881001007387 */ /* 0x000fe80000100800 */
[----:B------:R0:W-:Y:S04]  /*9760*/  STL [R1+0x37c], R0 ;  /* 0x00037c0001007387 */ /* 0x0001e80000100800 */
[----:B------:R-:W4:Y:S01]  /*9770*/  LDL.LU.64 R12, [R1+0x3e0] ;  /* 0x0003e000010c7983 */ /* 0x000f220000300a00 */
[----:B0-----:R-:W-:-:S03]  /*9780*/  IMAD.MOV.U32 R0, RZ, RZ, R17 ;  /* 0x000000ffff007224 */ /* 0x001fc600078e0011 */
[----:B---3--:R-:W-:Y:S04]  /*9790*/  STL [R1+0x390], R22 ;  /* 0x0003901601007387 */ /* 0x008fe80000100800 */
[----:B------:R0:W-:Y:S04]  /*97a0*/  STL [R1+0x384], R0 ;  /* 0x0003840001007387 */ /* 0x0001e80000100800 */
[----:B------:R-:W3:Y:S01]  /*97b0*/  LDL.LU.64 R16, [R1+0x3e8] ;  /* 0x0003e80001107983 */ /* 0x000ee20000300a00 */
[----:B0-----:R-:W-:-:S03]  /*97c0*/  IMAD.MOV.U32 R0, RZ, RZ, R23 ;  /* 0x000000ffff007224 */ /* 0x001fc600078e0017 */
[----:B--2---:R-:W-:Y:S04]  /*97d0*/  STL [R1+0x398], R20 ;  /* 0x0003981401007387 */ /* 0x004fe80000100800 */
[----:B------:R0:W-:Y:S04]  /*97e0*/  STL [R1+0x38c], R0 ;  /* 0x00038c0001007387 */ /* 0x0001e80000100800 */
[----:B------:R-:W2:Y:S01]  /*97f0*/  LDL.LU.64 R22, [R1+0x3f0] ;  /* 0x0003f00001167983 */ /* 0x000ea20000300a00 */
[----:B0-----:R-:W-:-:S03]  /*9800*/  IMAD.MOV.U32 R0, RZ, RZ, R21 ;  /* 0x000000ffff007224 */ /* 0x001fc600078e0015 */
[----:B------:R-:W-:Y:S04]  /*9810*/  STL [R1+0x3a0], R14 ;  /* 0x0003a00e01007387 */ /* 0x000fe80000100800 */
[----:B------:R0:W-:Y:S04]  /*9820*/  STL [R1+0x394], R0 ;  /* 0x0003940001007387 */ /* 0x0001e80000100800 */
[----:B------:R-:W2:Y:S01]  /*9830*/  LDL.LU.64 R20, [R1+0x3f8] ;  /* 0x0003f80001147983 */ /* 0x000ea20000300a00 */
[----:B0-----:R-:W-:-:S03]  /*9840*/  IMAD.MOV.U32 R0, RZ, RZ, R15 ;  /* 0x000000ffff007224 */ /* 0x001fc600078e000f */
[----:B------:R-:W-:Y:S04]  /*9850*/  STL [R1+0x3a8], R24 ;  /* 0x0003a81801007387 */ /* 0x000fe80000100800 */
[----:B------:R0:W-:Y:S04]  /*9860*/  STL [R1+0x39c], R0 ;  /* 0x00039c0001007387 */ /* 0x0001e80000100800 */
[----:B------:R-:W2:Y:S01]  /*9870*/  LDL.LU.64 R14, [R1+0x400] ;  /* 0x00040000010e7983 */ /* 0x000ea20000300a00 */
[----:B0-----:R-:W-:-:S03]  /*9880*/  IMAD.MOV.U32 R0, RZ, RZ, R25 ;  /* 0x000000ffff007224 */ /* 0x001fc600078e0019 */
[----:B-----5:R-:W-:Y:S04]  /*9890*/  STL [R1+0x3b0], R10 ;  /* 0x0003b00a01007387 */ /* 0x020fe80000100800 */
[----:B------:R0:W-:Y:S02]  /*98a0*/  STL [R1+0x3a4], R0 ;  /* 0x0003a40001007387 */ /* 0x0001e40000100800 */
[----:B0-----:R-:W-:Y:S02]  /*98b0*/  IMAD.MOV.U32 R0, RZ, RZ, R11 ;  /* 0x000000ffff007224 */ /* 0x001fe400078e000b */
[----:B------:R-:W5:Y:S04]  /*98c0*/  LDL.LU.64 R10, [R1+0x408] ;  /* 0x00040800010a7983 */ /* 0x000f680000300a00 */
        /* <DEDUP_REMOVED lines=11> */
[----:B------:R-:W-:Y:S04]  /*9980*/  STL [R1+0x3d0], R4 ;  /* 0x0003d00401007387 */ /* 0x000fe80000100800 */
[----:B------:R0:W-:Y:S04]  /*9990*/  STL [R1+0x3c4], R0 ;  /* 0x0003c40001007387 */ /* 0x0001e80000100800 */
[----:B-1----:R-:W5:Y:S01]  /*99a0*/  LDL.LU.64 R6, [R1+0x420] ;  /* 0x0004200001067983 */ /* 0x002f620000300a00 */
[----:B0-----:R-:W-:-:S03]  /*99b0*/  IMAD.MOV.U32 R0, RZ, RZ, R5 ;  /* 0x000000ffff007224 */ /* 0x001fc600078e0005 */
[----:B----4-:R-:W-:Y:S04]  /*99c0*/  STL [R1+0x3d8], R2 ;  /* 0x0003d80201007387 */ /* 0x010fe80000100800 */
[----:B------:R0:W-:Y:S04]  /*99d0*/  STL [R1+0x3cc], R0 ;  /* 0x0003cc0001007387 */ /* 0x0001e80000100800 */
[----:B------:R-:W4:Y:S01]  /*99e0*/  LDL.LU.64 R4, [R1+0x428] ;  /* 0x0004280001047983 */ /* 0x000f220000300a00 */
        /* <DEDUP_REMOVED lines=16> */
[----:B0-----:R-:W-:-:S05]  /*9af0*/  IMAD.MOV.U32 R0, RZ, RZ, R21 ;  /* 0x000000ffff007224 */ /* 0x001fca00078e0015 */
[----:B------:R0:W-:Y:S04]  /*9b00*/  STL [R1+0x3f4], R0 ;  /* 0x0003f40001007387 */ /* 0x0001e80000100800 */
[----:B------:R1:W-:Y:S04]  /*9b10*/  STL [R1+0x400], R14 ;  /* 0x0004000e01007387 */ /* 0x0003e80000100800 */
[----:B------:R-:W2:Y:S01]  /*9b20*/  LDL.LU.64 R24, [R1+0x450] ;  /* 0x0004500001187983 */ /* 0x000ea20000300a00 */
[----:B0-----:R-:W-:-:S03]  /*9b30*/  IMAD.MOV.U32 R0, RZ, RZ, R15 ;  /* 0x000000ffff007224 */ /* 0x001fc600078e000f */
[----:B-1----:R-:W2:Y:S04]  /*9b40*/  LDL.LU.64 R14, [R1+0x458] ;  /* 0x00045800010e7983 */ /* 0x002ea80000300a00 */
[----:B------:R0:W-:Y:S04]  /*9b50*/  STL [R1+0x3fc], R0 ;  /* 0x0003fc0001007387 */ /* 0x0001e80000100800 */
[----:B-----5:R1:W-:Y:S01]  /*9b60*/  STL [R1+0x408], R10 ;  /* 0x0004080a01007387 */ /* 0x0203e20000100800 */
[----:B0-----:R-:W-:-:S03]  /*9b70*/  IMAD.MOV.U32 R0, RZ, RZ, R11 ;  /* 0x000000ffff007224 */ /* 0x001fc600078e000b */
[----:B------:R-:W5:Y:S04]  /*9b80*/  LDL.LU.64 R22, [R1+0x460] ;  /* 0x0004600001167983 */ /* 0x000f680000300a00 */
[----:B------:R-:W-:Y:S04]  /*9b90*/  STL [R1+0x410], R8 ;  /* 0x0004100801007387 */ /* 0x000fe80000100800 */
[----:B------:R0:W-:Y:S04]  /*9ba0*/  STL [R1+0x404], R0 ;  /* 0x0004040001007387 */ /* 0x0001e80000100800 */
[----:B-1----:R-:W5:Y:S01]  /*9bb0*/  LDL.LU.64 R10, [R1+0x468] ;  /* 0x00046800010a7983 */ /* 0x002f620000300a00 */
[----:B0-----:R-:W-:-:S03]  /*9bc0*/  IMAD.MOV.U32 R0, RZ, RZ, R9 ;  /* 0x000000ffff007224 */ /* 0x001fc600078e0009 */
[----:B------:R-:W-:Y:S04]  /*9bd0*/  STL [R1+0x418], R18 ;  /* 0x0004181201007387 */ /* 0x000fe80000100800 */
[----:B------:R0:W-:Y:S04]  /*9be0*/  STL [R1+0x40c], R0 ;  /* 0x00040c0001007387 */ /* 0x0001e80000100800 */
[----:B------:R-:W5:Y:S04]  /*9bf0*/  LDL.LU.64 R8, [R1+0x470] ;  /* 0x0004700001087983 */ /* 0x000f680000300a00 */
[----:B------:R-:W5:Y:S01]  /*9c00*/  LDL.LU.64 R20, [R1+0x478] ;  /* 0x0004780001147983 */ /* 0x000f620000300a00 */
[----:B0-----:R-:W-:-:S05]  /*9c10*/  IMAD.MOV.U32 R0, RZ, RZ, R19 ;  /* 0x000000ffff007224 */ /* 0x001fca00078e0013 */
[----:B------:R0:W-:Y:S04]  /*9c20*/  STL [R1+0x414], R0 ;  /* 0x0004140001007387 */ /* 0x0001e80000100800 */
[----:B------:R1:W-:Y:S01]  /*9c30*/  STL [R1+0x420], R6 ;  /* 0x0004200601007387 */ /* 0x0003e20000100800 */
[----:B0-----:R-:W-:-:S03]  /*9c40*/  IMAD.MOV.U32 R0, RZ, RZ, R7 ;  /* 0x000000ffff007224 */ /* 0x001fc600078e0007 */
[----:B-1----:R-:W5:Y:S04]  /*9c50*/  LDL.LU.64 R6, [R1+0x480] ;  /* 0x0004800001067983 */ /* 0x002f680000300a00 */
[----:B------:R4:W-:Y:S02]  /*9c60*/  STL [R1+0x41c], R0 ;  /* 0x00041c0001007387 */ /* 0x0009e40000100800 */
[----:B----4-:R-:W-:Y:S02]  /*9c70*/  IMAD.MOV.U32 R0, RZ, RZ, R5 ;  /* 0x000000ffff007224 */ /* 0x010fe400078e0005 */
[----:B------:R0:W-:Y:S04]  /*9c80*/  STL [R1+0x428], R4 ;  /* 0x0004280401007387 */ /* 0x0001e80000100800 */
[----:B0-----:R-:W4:Y:S04]  /*9c90*/  LDL.LU.64 R4, [R1+0x488] ;  /* 0x0004880001047983 */ /* 0x001f280000300a00 */
[----:B------:R0:W-:Y:S04]  /*9ca0*/  STL [R1+0x424], R0 ;  /* 0x0004240001007387 */ /* 0x0001e80000100800 */
[----:B------:R1:W-:Y:S04]  /*9cb0*/  STL [R1+0x430], R2 ;  /* 0x0004300201007387 */ /* 0x0003e80000100800 */
[----:B------:R-:W4:Y:S01]  /*9cc0*/  LDL.LU.64 R18, [R1+0x490] ;  /* 0x0004900001127983 */ /* 0x000f220000300a00 */
[----:B0-----:R-:W-:-:S03]  /*9cd0*/  IMAD.MOV.U32 R0, RZ, RZ, R3 ;  /* 0x000000ffff007224 */ /* 0x001fc600078e0003 */
[----:B---3--:R-:W-:Y:S04]  /*9ce0*/  STL [R1+0x438], R12 ;  /* 0x0004380c01007387 */ /* 0x008fe80000100800 */
[----:B------:R0:W-:Y:S04]  /*9cf0*/  STL [R1+0x42c], R0 ;  /* 0x00042c0001007387 */ /* 0x0001e80000100800 */
[----:B-1----:R-:W3:Y:S01]  /*9d00*/  LDL.LU.64 R2, [R1+0x498] ;  /* 0x0004980001027983 */ /* 0x002ee20000300a00 */
[----:B0-----:R-:W-:-:S03]  /*9d10*/  IMAD.MOV.U32 R0, RZ, RZ, R13 ;  /* 0x000000ffff007224 */ /* 0x001fc600078e000d */
[----:B--2---:R-:W-:Y:S04]  /*9d20*/  STL [R1+0x440], R16 ;  /* 0x0004401001007387 */ /* 0x004fe80000100800 */
[----:B------:R0:W-:Y:S04]  /*9d30*/  STL [R1+0x434], R0 ;  /* 0x0004340001007387 */ /* 0x0001e80000100800 */
[----:B------:R-:W2:Y:S01]  /*9d40*/  LDL.LU.64 R12, [R1+0x4a0] ;  /* 0x0004a000010c7983 */ /* 0x000ea20000300a00 */
[----:B0-----:R-:W-:-:S03]  /*9d50*/  IMAD.MOV.U32 R0, RZ, RZ, R17 ;  /* 0x000000ffff007224 */ /* 0x001fc600078e0011 */
[----:B------:R-:W2:Y:S04]  /*9d60*/  LDL.LU.64 R16, [R1+0x4a8] ;  /* 0x0004a80001107983 */ /* 0x000ea80000300a00 */
[----:B------:R0:W-:Y:S04]  /*9d70*/  STL [R1+0x43c], R0 ;  /* 0x00043c0001007387 */ /* 0x0001e80000100800 */
[----:B------:R-:W-:Y:S01]  /*9d80*/  STL [R1+0x448], R26 ;  /* 0x0004481a01007387 */ /* 0x000fe20000100800 */
[----:B0-----:R-:W-:-:S03]  /*9d90*/  IMAD.MOV.U32 R0, RZ, RZ, R27 ;  /* 0x000000ffff007224 */ /* 0x001fc600078e001b */
[----:B------:R-:W-:Y:S04]  /*9da0*/  STL [R1+0x450], R24 ;  /* 0x0004501801007387 */ /* 0x000fe80000100800 */
[----:B------:R0:W-:Y:S04]  /*9db0*/  STL [R1+0x444], R0 ;  /* 0x0004440001007387 */ /* 0x0001e80000100800 */
[----:B------:R-:W-:Y:S01]  /*9dc0*/  STL [R1+0x458], R14 ;  /* 0x0004580e01007387 */ /* 0x000fe20000100800 */
[----:B0-----:R-:W-:-:S05]  /*9dd0*/  IMAD.MOV.U32 R0, RZ, RZ, R25 ;  /* 0x000000ffff007224 */ /* 0x001fca00078e0019 */
[----:B------:R0:W-:Y:S04]  /*9de0*/  STL [R1+0x44c], R0 ;  /* 0x00044c0001007387 */ /* 0x0001e80000100800 */
[----:B-----5:R-:W-:Y:S01]  /*9df0*/  STL [R1+0x460], R22 ;  /* 0x0004601601007387 */ /* 0x020fe20000100800 */
[----:B0-----:R-:W-:-:S05]  /*9e00*/  IMAD.MOV.U32 R0, RZ, RZ, R15 ;  /* 0x000000ffff007224 */ /* 0x001fca00078e000f */
[----:B------:R0:W-:Y:S04]  /*9e10*/  STL [R1+0x454], R0 ;  /* 0x0004540001007387 */ /* 0x0001e80000100800 */
[----:B------:R-:W5:Y:S01]  /*9e20*/  LDL.LU.64 R14, [R1+0x4b0] ;  /* 0x0004b000010e7983 */ /* 0x000f620000300a00 */
[----:B0-----:R-:W-:-:S03]  /*9e30*/  IMAD.MOV.U32 R0, RZ, RZ, R23 ;  /* 0x000000ffff007224 */ /* 0x001fc600078e0017 */
[----:B------:R-:W-:Y:S04]  /*9e40*/  STL [R1+0x468], R10 ;  /* 0x0004680a01007387 */ /* 0x000fe80000100800 */
[----:B------:R0:W-:Y:S02]  /*9e50*/  STL [R1+0x45c], R0 ;  /* 0x00045c0001007387 */ /* 0x0001e40000100800 */
[----:B0-----:R-:W-:Y:S02]  /*9e60*/  IMAD.MOV.U32 R0, RZ, RZ, R11 ;  /* 0x000000ffff007224 */ /* 0x001fe400078e000b */
[----:B------:R-:W5:Y:S04]  /*9e70*/  LDL.LU.64 R10, [R1+0x4b8] ;  /* 0x0004b800010a7983 */ /* 0x000f680000300a00 */
[----:B------:R0:W-:Y:S04]  /*9e80*/  STL [R1+0x464], R0 ;  /* 0x0004640001007387 */ /* 0x0001e80000100800 */
[----:B------:R1:W-:Y:S01]  /*9e90*/  STL [R1+0x470], R8 ;  /* 0x0004700801007387 */ /* 0x0003e20000100800 */
[----:B0-----:R-:W-:-:S03]  /*9ea0*/  IMAD.MOV.U32 R0, RZ, RZ, R9 ;  /* 0x000000ffff007224 */ /* 0x001fc600078e0009 */
[----:B------:R-:W-:Y:S04]  /*9eb0*/  STL [R1+0x478], R20 ;  /* 0x0004781401007387 */ /* 0x000fe80000100800 */
[----:B------:R0:W-:Y:S04]  /*9ec0*/  STL [R1+0x46c], R0 ;  /* 0x00046c0001007387 */ /* 0x0001e80000100800 */
[----:B-1----:R-:W5:Y:S01]  /*9ed0*/  LDL.LU.64 R8, [R1+0x4c0] ;  /* 0x0004c00001087983 */ /* 0x002f620000300a00 */
[----:B0-----:R-:W-:-:S03]  /*9ee0*/  IMAD.MOV.U32 R0, RZ, RZ, R21 ;  /* 0x000000ffff007224 */ /* 0x001fc600078e0015 */
[----:B------:R-:W-:Y:S04]  /*9ef0*/  STL [R1+0x480], R6 ;  /* 0x0004800601007387 */ /* 0x000fe80000100800 */
[----:B------:R0:W-:Y:S02]  /*9f00*/  STL [R1+0x474], R0 ;  /* 0x0004740001007387 */ /* 0x0001e40000100800 */
[----:B0-----:R-:W-:Y:S02]  /*9f10*/  IMAD.MOV.U32 R0, RZ, RZ, R7 ;  /* 0x000000ffff007224 */ /* 0x001fe400078e0007 */
[----:B------:R-:W5:Y:S04]  /*9f20*/  LDL.LU.64 R6, [R1+0x4c8] ;  /* 0x0004c80001067983 */ /* 0x000f680000300a00 */
[----:B------:R4:W-:Y:S02]  /*9f30*/  STL [R1+0x47c], R0 ;  /* 0x00047c0001007387 */ /* 0x0009e40000100800 */
[----:B----4-:R-:W-:-:S02]  /*9f40*/  IMAD.MOV.U32 R0, RZ, RZ, R5 ;  /* 0x000000ffff007224 */ /* 0x010fc400078e0005 */
[----:B------:R0:W-:Y:S04]  /*9f50*/  STL [R1+0x488], R4 ;  /* 0x0004880401007387 */ /* 0x0001e80000100800 */
[----:B------:R-:W-:Y:S04]  /*9f60*/  STL [R1+0x490], R18 ;  /* 0x0004901201007387 */ /* 0x000fe80000100800 */
[----:B------:R1:W-:Y:S04]  /*9f70*/  STL [R1+0x484], R0 ;  /* 0x0004840001007387 */ /* 0x0003e80000100800 */
[----:B0-----:R-:W4:Y:S01]  /*9f80*/  LDL.LU.64 R4, [R1+0x4d0] ;  /* 0x0004d00001047983 */ /* 0x001f220000300a00 */
[----:B-1----:R-:W-:-:S03]  /*9f90*/  IMAD.MOV.U32 R0, RZ, RZ, R19 ;  /* 0x000000ffff007224 */ /* 0x002fc600078e0013 */
[----:B---3--:R-:W-:Y:S04]  /*9fa0*/  STL [R1+0x498], R2 ;  /* 0x0004980201007387 */ /* 0x008fe80000100800 */
[----:B------:R0:W-:Y:S02]  /*9fb0*/  STL [R1+0x48c], R0 ;  /* 0x00048c0001007387 */ /* 0x0001e40000100800 */
[----:B0-----:R-:W-:Y:S02]  /*9fc0*/  IMAD.MOV.U32 R0, RZ, RZ, R3 ;  /* 0x000000ffff007224 */ /* 0x001fe400078e0003 */
[----:B------:R-:W3:Y:S04]  /*9fd0*/  LDL.LU.64 R2, [R1+0x4d8] ;  /* 0x0004d80001027983 */ /* 0x000ee80000300a00 */
[----:B------:R0:W-:Y:S04]  /*9fe0*/  STL [R1+0x494], R0 ;  /* 0x0004940001007387 */ /* 0x0001e80000100800 */
[----:B--2---:R1:W-:Y:S01]  /*9ff0*/  STL [R1+0x4a0], R12 ;  /* 0x0004a00c01007387 */ /* 0x0043e20000100800 */
[----:B0-----:R-:W-:-:S03]  /*a000*/  IMAD.MOV.U32 R0, RZ, RZ, R13 ;  /* 0x000000ffff007224 */ /* 0x001fc600078e000d */
[----:B------:R-:W-:Y:S04]  /*a010*/  STL [R1+0x4a8], R16 ;  /* 0x0004a81001007387 */ /* 0x000fe80000100800 */
[----:B------:R-:W-:Y:S04]  /*a020*/  STL [R1+0x49c], R0 ;  /* 0x00049c0001007387 */ /* 0x000fe80000100800 */
[----:B-1----:R-:W2:Y:S04]  /*a030*/  LDL.LU.64 R12, [R1+0x4f0] ;  /* 0x0004f000010c7983 */ /* 0x002ea80000300a00 */
[----:B--2---:R0:W-:Y:S04]  /*a040*/  STL.64 [R1+0x898], R12 ;  /* 0x0008980c01007387 */ /* 0x0041e80000100a00 */
[----:B0-----:R-:W2:Y:S01]  /*a050*/  LDL.LU.64 R12, [R1+0x4e8] ;  /* 0x0004e800010c7983 */ /* 0x001ea20000300a00 */
[----:B------:R-:W-:-:S03]  /*a060*/  IMAD.MOV.U32 R0, RZ, RZ, R17 ;  /* 0x000000ffff007224 */ /* 0x000fc600078e0011 */
[----:B--2---:R0:W-:Y:S04]  /*a070*/  STL.64 [R1+0x8a0], R12 ;  /* 0x0008a00c01007387 */ /* 0x0041e80000100a00 */
[----:B0-----:R-:W2:Y:S04]  /*a080*/  LDL.LU.64 R12, [R1+0x4e0] ;  /* 0x0004e000010c7983 */ /* 0x001ea80000300a00 */
[----:B------:R-:W2:Y:S04]  /*a090*/  LDL.LU.64 R28, [R1+0x4f8] ;  /* 0x0004f800011c7983 */ /* 0x000ea80000300a00 */
[----:B------:R0:W-:Y:S04]  /*a0a0*/  STL [R1+0x4a4], R0 ;  /* 0x0004a40001007387 */ /* 0x0001e80000100800 */
[----:B-----5:R-:W-:Y:S04]  /*a0b0*/  STL [R1+0x4b0], R14 ;  /* 0x0004b00e01007387 */ /* 0x020fe80000100800 */
[----:B------:R-:W5:Y:S01]  /*a0c0*/  LDL.LU.64 R26, [R1+0x500] ;  /* 0x00050000011a7983 */ /* 0x000f620000300a00 */
[----:B0-----:R-:W-:-:S03]  /*a0d0*/  IMAD.MOV.U32 R0, RZ, RZ, R15 ;  /* 0x000000ffff007224 */ /* 0x001fc600078e000f */
[----:B------:R-:W5:Y:S04]  /*a0e0*/  LDL.LU.64 R24, [R1+0x508] ;  /* 0x0005080001187983 */ /* 0x000f680000300a00 */
[----:B------:R0:W-:Y:S04]  /*a0f0*/  STL [R1+0x4ac], R0 ;  /* 0x0004ac0001007387 */ /* 0x0001e80000100800 */
[----:B------:R-:W-:Y:S04]  /*a100*/  STL [R1+0x4b8], R10 ;  /* 0x0004b80a01007387 */ /* 0x000fe80000100800 */
        /* <DEDUP_REMOVED lines=14> */
[----:B----4-:R1:W-:Y:S04]  /*a1f0*/  STL [R1+0x4d0], R4 ;  /* 0x0004d00401007387 */ /* 0x0103e80000100800 */
[----:B------:R-:W4:Y:S01]  /*a200*/  LDL.LU.64 R8, [R1+0x148] ;  /* 0x0001480001087983 */ /* 0x000f220000300a00 */
[----:B0-----:R-:W-:-:S03]  /*a210*/  IMAD.MOV.U32 R0, RZ, RZ, R5 ;  /* 0x000000ffff007224 */ /* 0x001fc600078e0005 */
[----:B------:R-:W4:Y:S04]  /*a220*/  LDL.LU.64 R6, [R1+0x548] ;  /* 0x0005480001067983 */ /* 0x000f280000300a00 */
[----:B------:R0:W-:Y:S04]  /*a230*/  STL [R1+0x4cc], R0 ;  /* 0x0004cc0001007387 */ /* 0x0001e80000100800 */
[----:B---3--:R3:W-:Y:S04]  /*a240*/  STL [R1+0x4d8], R2 ;  /* 0x0004d80201007387 */ /* 0x0087e80000100800 */
[----:B-1----:R-:W4:Y:S01]  /*a250*/  LDL.LU.64 R4, [R1+0x550] ;  /* 0x0005500001047983 */ /* 0x002f220000300a00 */
[----:B0-----:R-:W-:-:S03]  /*a260*/  IMAD.MOV.U32 R0, RZ, RZ, R3 ;  /* 0x000000ffff007224 */ /* 0x001fc600078e0003 */
[----:B---3--:R-:W3:Y:S04]  /*a270*/  LDL.LU.64 R2, [R1+0x558] ;  /* 0x0005580001027983 */ /* 0x008ee80000300a00 */
[----:B------:R0:W-:Y:S04]  /*a280*/  STL [R1+0x4d4], R0 ;  /* 0x0004d40001007387 */ /* 0x0001e80000100800 */
[----:B--2---:R1:W-:Y:S01]  /*a290*/  STL [R1+0x4e0], R12 ;  /* 0x0004e00c01007387 */ /* 0x0043e20000100800 */
[----:B0-----:R-:W-:-:S03]  /*a2a0*/  IMAD.MOV.U32 R0, RZ, RZ, R13 ;  /* 0x000000ffff007224 */ /* 0x001fc600078e000d */
[----:B-1----:R-:W2:Y:S04]  /*a2b0*/  LDL.LU.64 R12, [R1+0x8a0] ;  /* 0x0008a000010c7983 */ /* 0x002ea80000300a00 */
[----:B--2---:R-:W-:Y:S04]  /*a2c0*/  STL [R1+0x4e8], R12 ;  /* 0x0004e80c01007387 */ /* 0x004fe80000100800 */
[----:B------:R0:W-:Y:S02]  /*a2d0*/  STL [R1+0x4dc], R0 ;  /* 0x0004dc0001007387 */ /* 0x0001e40000100800 */
[----:B0-----:R-:W-:-:S02]  /*a2e0*/  IMAD.MOV.U32 R0, RZ, RZ, R13 ;  /* 0x000000ffff007224 */ /* 0x001fc400078e000d */
[----:B------:R-:W2:Y:S04]  /*a2f0*/  LDL.LU.64 R12, [R1+0x898] ;  /* 0x00089800010c7983 */ /* 0x000ea80000300a00 */
[----:B--2---:R-:W-:Y:S04]  /*a300*/  STL [R1+0x4f0], R12 ;  /* 0x0004f00c01007387 */ /* 0x004fe80000100800 */
[----:B------:R0:W-:Y:S02]  /*a310*/  STL [R1+0x4e4], R0 ;  /* 0x0004e40001007387 */ /* 0x0001e40000100800 */
[----:B0-----:R-:W-:-:S02]  /*a320*/  IMAD.MOV.U32 R0, RZ, RZ, R13 ;  /* 0x000000ffff007224 */ /* 0x001fc400078e000d */
[----:B------:R-:W2:Y:S04]  /*a330*/  LDL.LU.64 R12, [R1+0x890] ;  /* 0x00089000010c7983 */ /* 0x000ea80000300a00 */
[----:B------:R-:W-:Y:S04]  /*a340*/  STL [R1+0x4f8], R28 ;  /* 0x0004f81c01007387 */ /* 0x000fe80000100800 */
[----:B------:R0:W-:Y:S04]  /*a350*/  STL [R1+0x4ec], R0 ;  /* 0x0004ec0001007387 */ /* 0x0001e80000100800 */
[----:B-----5:R-:W-:Y:S01]  /*a360*/  STL [R1+0x500], R26 ;  /* 0x0005001a01007387 */ /* 0x020fe20000100800 */
[----:B0-----:R-:W-:-:S05]  /*a370*/  IMAD.MOV.U32 R0, RZ, RZ, R29 ;  /* 0x000000ffff007224 */ /* 0x001fca00078e001d */
[----:B------:R0:W-:Y:S04]  /*a380*/  STL [R1+0x4f4], R0 ;  /* 0x0004f40001007387 */ /* 0x0001e80000100800 */
[----:B------:R-:W-:Y:S01]  /*a390*/  STL [R1+0x508], R24 ;  /* 0x0005081801007387 */ /* 0x000fe20000100800 */
        /* <DEDUP_REMOVED lines=20> */
[----:B----4-:R-:W-:Y:S01]  /*a4e0*/  STL [R1+0x540], R8 ;  /* 0x0005400801007387 */ /* 0x010fe20000100800 */
        /* <DEDUP_REMOVED lines=8> */
[----:B---3--:R-:W-:Y:S01]  /*a570*/  STL [R1+0x558], R2 ;  /* 0x0005580201007387 */ /* 0x008fe20000100800 */
[----:B0-----:R-:W-:Y:S01]  /*a580*/  IMAD.MOV.U32 R0, RZ, RZ, R5 ;  /* 0x000000ffff007224 */ /* 0x001fe200078e0005 */
[----:B------:R-:W0:Y:S04]  /*a590*/  S2R R4, SR_TID.X ;  /* 0x0000000000047919 */ /* 0x000e280000002100 */
[----:B------:R1:W-:Y:S02]  /*a5a0*/  STL [R1+0x54c], R0 ;  /* 0x00054c0001007387 */ /* 0x0003e40000100800 */
[----:B-1----:R-:W1:Y:S01]  /*a5b0*/  S2R R0, SR_TID.X ;  /* 0x0000000000007919 */ /* 0x002e620000002100 */
[----:B------:R-:W-:-:S05]  /*a5c0*/  IMAD.MOV.U32 R2, RZ, RZ, R3 ;  /* 0x000000ffff027224 */ /* 0x000fca00078e0003 */
[----:B------:R3:W-:Y:S01]  /*a5d0*/  STL [R1+0x554], R2 ;  /* 0x0005540201007387 */ /* 0x0007e20000100800 */
[----:B0-----:R-:W-:Y:S02]  /*a5e0*/  LOP3.LUT R3, R4, 0x40, RZ, 0xc0, !PT ;  /* 0x0000004004037812 */ /* 0x001fe400078ec0ff */
[----:B-1----:R-:W-:-:S04]  /*a5f0*/  SHF.R.U32.HI R0, RZ, 0x5, R0 ;  /* 0x00000005ff007819 */ /* 0x002fc80000011600 */
[----:B------:R-:W-:-:S04]  /*a600*/  SGXT.U32 R0, R0, 0x2 ;  /* 0x000000020000781a */ /* 0x000fc80000000000 */
[C---:B---3--:R-:W-:Y:S02]  /*a610*/  LOP3.LUT R2, R0.reuse, 0x44, RZ, 0xfc, !PT ;  /* 0x0000004400027812 */ /* 0x048fe400078efcff */
[C---:B------:R-:W-:Y:S02]  /*a620*/  LOP3.LUT R2, R0.reuse, 0x50, RZ, 0xfc, !PT ;  /* 0x0000005000027812 */ /* 0x040fe400078efcff */
[C---:B------:R-:W-:Y:S02]  /*a630*/  LOP3.LUT R5, R0.reuse, 0x40, RZ, 0xfc, !PT ;  /* 0x0000004000057812 */ /* 0x040fe400078efcff */
[C---:B------:R-:W-:Y:S02]  /*a640*/  LOP3.LUT R2, R0.reuse, 0x5c, RZ, 0xfc, !PT ;  /* 0x0000005c00027812 */ /* 0x040fe400078efcff */
[C---:B------:R-:W-:Y:S02]  /*a650*/  LOP3.LUT R5, R0.reuse, 0x4c, RZ, 0xfc, !PT ;  /* 0x0000004c00057812 */ /* 0x040fe400078efcff */
[----:B------:R-:W-:-:S02]  /*a660*/  LOP3.LUT R2, R0, 0x68, RZ, 0xfc, !PT ;  /* 0x0000006800027812 */ /* 0x000fc400078efcff */
[C---:B------:R-:W-:Y:S02]  /*a670*/  LOP3.LUT R5, R0.reuse, 0x58, RZ, 0xfc, !PT ;  /* 0x0000005800057812 */ /* 0x040fe400078efcff */
        /* <DEDUP_REMOVED lines=16> */
[C---:B------:R-:W-:Y:S01]  /*a780*/  LOP3.LUT R2, R0.reuse, 0xd0, RZ, 0xfc, !PT ;  /* 0x000000d000027812 */ /* 0x040fe200078efcff */
[----:B--2---:R-:W-:Y:S04]  /*a790*/  STL [R1+0x560], R12 ;  /* 0x0005600c01007387 */ /* 0x004fe80000100800 */
[----:B------:R-:W-:Y:S04]  /*a7a0*/  STL [R1+0x55c], R13 ;  /* 0x00055c0d01007387 */ /* 0x000fe80000100800 */
[----:B------:R0:W-:Y:S01]  /*a7b0*/  STL [R1+0x888], R3 ;  /* 0x0008880301007387 */ /* 0x0001e20000100800 */
[----:B------:R-:W-:-:S02]  /*a7c0*/  LOP3.LUT R5, R0, 0xcc, RZ, 0xfc, !PT ;  /* 0x000000cc00057812 */ /* 0x000fc400078efcff */
[C---:B0-----:R-:W-:Y:S01]  /*a7d0*/  LOP3.LUT R3, R0.reuse, 0x48, RZ, 0xfc, !PT ;  /* 0x0000004800037812 */ /* 0x041fe200078efcff */
[----:B------:R-:W2:Y:S01]  /*a7e0*/  LDL R7, [R1+0x880] ;  /* 0x0008800001077983 */ /* 0x000ea20000100800 */
        /* <DEDUP_REMOVED lines=20> */
[----:B------:R-:W-:Y:S01]  /*a930*/  LOP3.LUT R2, R0, 0xf8, RZ, 0xfc, !PT ;  /* 0x000000f800027812 */ /* 0x000fe200078efcff */
[----:B------:R-:W0:Y:S03]  /*a940*/  LDC R3, c[0x0][0x23c] ;  /* 0x00008f00ff037b82 */ /* 0x000e260000000800 */
[----:B------:R-:W3:Y:S05]  /*a950*/  LDL R5, [R1+0x150] ;  /* 0x0001500001057983 */ /* 0x000eea0000100800 */
[----:B------:R-:W1:Y:S01]  /*a960*/  LDC R0, c[0x0][0x230] ;  /* 0x00008c00ff007b82 */ /* 0x000e620000000800 */
[----:B0-----:R-:W-:-:S02]  /*a970*/  IMAD.SHL.U32 R2, R3, 0x100, RZ ;  /* 0x0000010003027824 */ /* 0x001fc400078e00ff */
[----:B-1----:R-:W-:-:S05]  /*a980*/  VIADD R0, R0, 0xff ;  /* 0x000000ff00007836 */ /* 0x002fca0000000000 */
[----:B------:R-:W-:-:S04]  /*a990*/  SHF.R.S32.HI R3, RZ, 0x1f, R0 ;  /* 0x0000001fff037819 */ /* 0x000fc80000011400 */
[----:B------:R-:W-:-:S04]  /*a9a0*/  LEA.HI R3, R3, R0, RZ, 0x8 ;  /* 0x0000000003037211 */ /* 0x000fc800078f40ff */
[----:B------:R-:W-:Y:S02]  /*a9b0*/  SHF.R.S32.HI R6, RZ, 0x8, R3 ;  /* 0x00000008ff067819 */ /* 0x000fe40000011403 */
[----:B------:R-:W4:Y:S01]  /*a9c0*/  LDL R3, [R1+0x84] ;  /* 0x0000840001037983 */ /* 0x000f220000100800 */
[----:B------:R-:W-:Y:S02]  /*a9d0*/  SHF.R.S32.HI R28, RZ, 0x6, R4 ;  /* 0x00000006ff1c7819 */ /* 0x000fe40000011404 */
[----:B------:R-:W-:Y:S01]  /*a9e0*/  SHF.R.S32.HI R0, RZ, 0x1f, R2 ;  /* 0x0000001fff007819 */ /* 0x000fe20000011402 */
[----:B------:R0:W-:Y:S01]  /*a9f0*/  STL [R1+0xe0], RZ ;  /* 0x0000e0ff01007387 */ /* 0x0001e20000100800 */
[----:B------:R-:W-:Y:S02]  /*aa00*/  LOP3.LUT R4, R4, 0x7f, RZ, 0xc0, !PT ;  /* 0x0000007f04047812 */ /* 0x000fe400078ec0ff */
[----:B------:R-:W-:Y:S01]  /*aa10*/  SGXT R28, R28, 0x1 ;  /* 0x000000011c1c781a */ /* 0x000fe20000000200 */
[----:B------:R0:W-:Y:S01]  /*aa20*/  STL [R1+0xe4], RZ ;  /* 0x0000e4ff01007387 */ /* 0x0001e20000100800 */
[----:B------:R-:W-:Y:S01]  /*aa30*/  SHF.L.U64.HI R0, R2, 0x1, R0 ;  /* 0x0000000102007819 */ /* 0x000fe20000010200 */
[----:B------:R-:W-:-:S02]  /*aa40*/  IMAD.SHL.U32 R2, R4, 0x2, RZ ;  /* 0x0000000204027824 */ /* 0x000fc400078e00ff */
[----:B------:R0:W-:Y:S01]  /*aa50*/  STL [R1+0xe8], RZ ;  /* 0x0000e8ff01007387 */ /* 0x0001e20000100800 */
[----:B------:R-:W-:-:S03]  /*aa60*/  LOP3.LUT R28, R28, 0x90, RZ, 0xc0, !PT ;  /* 0x000000901c1c7812 */ /* 0x000fc600078ec0ff */
[----:B------:R0:W-:Y:S04]  /*aa70*/  STL [R1+0xec], RZ ;  /* 0x0000ecff01007387 */ /* 0x0001e80000100800 */
[----:B------:R0:W-:Y:S04]  /*aa80*/  STL [R1+0xd0], RZ ;  /* 0x0000d0ff01007387 */ /* 0x0001e80000100800 */
[----:B------:R0:W-:Y:S01]  /*aa90*/  STL [R1+0xd4], RZ ;  /* 0x0000d4ff01007387 */ /* 0x0001e20000100800 */
[----:B------:R-:W-:-:S03]  /*aaa0*/  LOP3.LUT R6, R2, 0x20, RZ, 0x3c, !PT ;  /* 0x0000002002067812 */ /* 0x000fc600078e3cff */
[----:B------:R0:W-:Y:S01]  /*aab0*/  STL [R1+0xd8], RZ ;  /* 0x0000d8ff01007387 */ /* 0x0001e20000100800 */
[----:B------:R-:W-:-:S03]  /*aac0*/  LOP3.LUT R4, R2, 0x30, RZ, 0x3c, !PT ;  /* 0x0000003002047812 */ /* 0x000fc600078e3cff */
[----:B------:R0:W-:Y:S01]  /*aad0*/  STL [R1+0xdc], RZ ;  /* 0x0000dcff01007387 */ /* 0x0001e20000100800 */
[----:B------:R-:W-:-:S03]  /*aae0*/  LOP3.LUT R6, R2, 0x50, RZ, 0x3c, !PT ;  /* 0x0000005002067812 */ /* 0x000fc600078e3cff */
[----:B------:R0:W-:Y:S01]  /*aaf0*/  STL [R1+0xc0], RZ ;  /* 0x0000c0ff01007387 */ /* 0x0001e20000100800 */
[----:B------:R-:W-:-:S03]  /*ab00*/  LOP3.LUT R4, R2, 0x60, RZ, 0x3c, !PT ;  /* 0x0000006002047812 */ /* 0x000fc600078e3cff */
[----:B------:R0:W-:Y:S04]  /*ab10*/  STL [R1+0xc4], RZ ;  /* 0x0000c4ff01007387 */ /* 0x0001e80000100800 */
[----:B------:R0:W-:Y:S04]  /*ab20*/  STL [R1+0xc8], RZ ;  /* 0x0000c8ff01007387 */ /* 0x0001e80000100800 */
[----:B------:R0:W-:Y:S04]  /*ab30*/  STL [R1+0xcc], RZ ;  /* 0x0000ccff01007387 */ /* 0x0001e80000100800 */
[----:B------:R0:W-:Y:S04]  /*ab40*/  STL [R1+0xb0], RZ ;  /* 0x0000b0ff01007387 */ /* 0x0001e80000100800 */
[----:B------:R0:W-:Y:S04]  /*ab50*/  STL [R1+0xb4], RZ ;  /* 0x0000b4ff01007387 */ /* 0x0001e80000100800 */
[----:B------:R0:W-:Y:S04]  /*ab60*/  STL [R1+0xb8], RZ ;  /* 0x0000b8ff01007387 */ /* 0x0001e80000100800 */
[----:B------:R0:W-:Y:S01]  /*ab70*/  STL [R1+0xbc], RZ ;  /* 0x0000bcff01007387 */ /* 0x0001e20000100800 */
[----:B------:R-:W-:-:S04]  /*ab80*/  USHF.L.U32 UR6, UR6, 0x8, URZ ;  /* 0x0000000806067899 */ /* 0x000fc8000800063f */
[----:B------:R-:W-:Y:S01]  /*ab90*/  USHF.R.S32.HI UR7, URZ, 0x1f, UR6 ;  /* 0x0000001f3f077899 */ /* 0x000fe20008011406 */
[----:B------:R-:W-:Y:S01]  /*aba0*/  UMOV UR4, URZ ;  /* 0x0000003f00047c82 */ /* 0x000fe20008000000 */
[----:B------:R-:W-:Y:S02]  /*abb0*/  USHF.L.U32 UR10, UR6, 0x1, URZ ;  /* 0x00000001060a7899 */ /* 0x000fe4000800063f */
[----:B------:R-:W-:Y:S01]  /*abc0*/  USHF.L.U64.HI UR7, UR6, 0x1, UR7 ;  /* 0x0000000106077899 */ /* 0x000fe20008010207 */
[----:B--2---:R-:W-:Y:S02]  /*abd0*/  LOP3.LUT R28, R28, 0x7e, R7, 0x78, !PT ;  /* 0x0000007e1c1c7812 */ /* 0x004fe400078e7807 */
[C---:B------:R-:W-:Y:S02]  /*abe0*/  LOP3.LUT R7, R2.reuse, 0x10, RZ, 0x3c, !PT ;  /* 0x0000001002077812 */ /* 0x040fe400078e3cff */
[C---:B------:R-:W-:Y:S02]  /*abf0*/  LOP3.LUT R7, R2.reuse, 0x40, RZ, 0x3c, !PT ;  /* 0x0000004002077812 */ /* 0x040fe400078e3cff */
[----:B------:R-:W-:-:S02]  /*ac00*/  LOP3.LUT R2, R2, 0x70, RZ, 0x3c, !PT ;  /* 0x0000007002027812 */ /* 0x000fc400078e3cff */
[----:B------:R-:W-:Y:S02]  /*ac10*/  LOP3.LUT R29, R28, 0x20, RZ, 0x3c, !PT ;  /* 0x000000201c1d7812 */ /* 0x000fe400078e3cff */
[----:B---3--:R-:W-:-:S05]  /*ac20*/  LOP3.LUT R4, R5, 0x40, RZ, 0x3c, !PT ;  /* 0x0000004005047812 */ /* 0x008fca00078e3cff */
[----:B------:R0:W-:Y:S01]  /*ac30*/  STL [R1+0x154], R4 ;  /* 0x0001540401007387 */ /* 0x0001e20000100800 */
[----:B----4-:R-:W-:-:S05]  /*ac40*/  LOP3.LUT R2, R3, 0x20, RZ, 0x3c, !PT ;  /* 0x0000002003027812 */ /* 0x010fca00078e3cff */
[----:B------:R0:W-:Y:S02]  /*ac50*/  STL [R1+0x88], R2 ;  /* 0x0000880201007387 */ /* 0x0001e40000100800 */
.L_x_2:
[----:B-----5:R-:W2:Y:S04]  /*ac60*/  LDL R3, [R1+0x564] ;  /* 0x0005640001037983 */ /* 0x020ea80000100800 */
[----:B0-----:R-:W2:Y:S01]  /*ac70*/  LDL R2, [R1+0x574] ;  /* 0x0005740001027983 */ /* 0x001ea20000100800 */
[----:B------:R-:W-:-:S03]  /*ac80*/  UIMAD UR6, UR4, -0x100, UR11 ;  /* 0xffffff00040678a4 */ /* 0x000fc6000f8e020b */
[----:B------:R-:W-:Y:S04]  /*ac90*/  STL [R1+0xf68], R8 ;  /* 0x000f680801007387 */ /* 0x000fe80000100800 */
[----:B------:R0:W-:Y:S04]  /*aca0*/  STL [R1+0xf64], R7 ;  /* 0x000f640701007387 */ /* 0x0001e80000100800 */
[----:B------:R-:W-:Y:S04]  /*acb0*/  STL [R1+0xf60], R6 ;  /* 0x000f600601007387 */ /* 0x000fe80000100800 */
[----:B------:R-:W-:Y:S01]  /*acc0*/  STL [R1+0xf5c], R20 ;  /* 0x000f5c1401007387 */ /* 0x000fe20000100800 */
[----:B0-----:R-:W0:Y:S03]  /*acd0*/  S2R R7, SR_TID.X ;  /* 0x0000000000077919 */ /* 0x001e260000002100 */
[----:B------:R-:W-:Y:S04]  /*ace0*/  STL [R1+0xf58], R4 ;  /* 0x000f580401007387 */ /* 0x000fe80000100800 */
[----:B------:R-:W-:Y:S04]  /*acf0*/  STL [R1+0xf38], R16 ;  /* 0x000f381001007387 */ /* 0x000fe80000100800 */
[----:B------:R-:W-:Y:S04]  /*ad00*/  STL [R1+0xf40], R16 ;  /* 0x000f401001007387 */ /* 0x000fe80000100800 */
[----:B------:R-:W-:Y:S04]  /*ad10*/  STL [R1+0xf4c], R16 ;  /* 0x000f4c1001007387 */ /* 0x000fe80000100800 */
[----:B------:R-:W-:Y:S04]  /*ad20*/  STL [R1+0xf54], R16 ;  /* 0x000f541001007387 */ /* 0x000fe80000100800 */
[----:B------:R-:W-:Y:S04]  /*ad30*/  STL [R1+0xf14], R14 ;  /* 0x000f140e01007387 */ /* 0x000fe80000100800 */
[----:B------:R-:W-:Y:S01]  /*ad40*/  STL [R1+0xf28], R14 ;  /* 0x000f280e01007387 */ /* 0x000fe20000100800 */
[----:B0-----:R-:W-:-:S03]  /*ad50*/  SHF.R.U32.HI R11, RZ, 0x5, R7 ;  /* 0x00000005ff0b7819 */ /* 0x001fc60000011607 */
[----:B------:R-:W-:Y:S01]  /*ad60*/  STL [R1+0xf3c], R14 ;  /* 0x000f3c0e01007387 */ /* 0x000fe20000100800 */
[----:B------:R-:W-:Y:S02]  /*ad70*/  SHF.R.U32.HI R7, RZ, 0x5, R7 ;  /* 0x00000005ff077819 */ /* 0x000fe40000011607 */
[----:B------:R-:W-:Y:S01]  /*ad80*/  SGXT.U32 R11, R11, 0x2 ;  /* 0x000000020b0b781a */ /* 0x000fe20000000000 */
[----:B------:R0:W-:Y:S01]  /*ad90*/  STL [R1+0xf44], R14 ;  /* 0x000f440e01007387 */ /* 0x0001e20000100800 */
[----:B------:R-:W-:-:S03]  /*ada0*/  SGXT.U32 R7, R7, 0x2 ;  /* 0x000000020707781a */ /* 0x000fc60000000000 */
[----:B------:R-:W-:Y:S04]  /*adb0*/  STL [R1+0xefc], R10 ;  /* 0x000efc0a01007387 */ /* 0x000fe80000100800 */
[----:B------:R-:W-:Y:S01]  /*adc0*/  STL [R1+0xf0c], R10 ;  /* 0x000f0c0a01007387 */ /* 0x000fe20000100800 */
[----:B0-----:R-:W-:-:S03]  /*add0*/  LOP3.LUT R14, R11, 0x4, RZ, 0xfc, !PT ;  /* 0x000000040b0e7812 */ /* 0x001fc600078efcff */
[----:B------:R-:W-:Y:S01]  /*ade0*/  STL [R1+0xf2c], R10 ;  /* 0x000f2c0a01007387 */ /* 0x000fe20000100800 */
[----:B------:R-:W-:-:S03]  /*adf0*/  ISETP.GE.AND P0, PT, R14, UR6, PT ;  /* 0x000000060e007c0c */ /* 0x000fc6000bf06270 */
[----:B------:R-:W-:Y:S01]  /*ae00*/  STL [R1+0xf48], R10 ;  /* 0x000f480a01007387 */ /* 0x000fe20000100800 */
[C---:B------:R-:W-:Y:S02]  /*ae10*/  LOP3.LUT R14, R7.reuse, 0x8, RZ, 0xfc, !PT ;  /* 0x00000008070e7812 */ /* 0x040fe400078efcff */
[----:B------:R-:W-:Y:S01]  /*ae20*/  PRMT R13, RZ, 0x7610, R13 ;  /* 0x00007610ff0d7816 */ /* 0x000fe2000000000d */
[----:B------:R-:W-:Y:S01]  /*ae30*/  STL [R1+0xef8], R15 ;  /* 0x000ef80f01007387 */ /* 0x000fe20000100800 */
[----:B------:R-:W-:Y:S02]  /*ae40*/  ISETP.GE.AND P1, PT, R14, UR6, PT ;  /* 0x000000060e007c0c */ /* 0x000fe4000bf26270 */
[----:B------:R-:W-:Y:S01]  /*ae50*/  LOP3.LUT R7, R7, 0xc, RZ, 0xfc, !PT ;  /* 0x0000000c07077812 */ /* 0x000fe200078efcff */
[----:B------:R-:W-:Y:S03]  /*ae60*/  STL [R1+0xef4], R21 ;  /* 0x000ef41501007387 */ /* 0x000fe60000100800 */
[----:B------:R-:W-:Y:S01]  /*ae70*/  ISETP.GE.AND P2, PT, R7, UR6, PT ;  /* 0x0000000607007c0c */ /* 0x000fe2000bf46270 */
[----:B------:R-:W-:Y:S04]  /*ae80*/  STL [R1+0xf00], R21 ;  /* 0x000f001501007387 */ /* 0x000fe80000100800 */
[----:B------:R-:W-:Y:S04]  /*ae90*/  STL [R1+0xf10], R21 ;  /* 0x000f101501007387 */ /* 0x000fe80000100800 */
[----:B------:R0:W-:Y:S01]  /*aea0*/  STL [R1+0xf50], R21 ;  /* 0x000f501501007387 */ /* 0x0001e20000100800 */
[----:B-1----:R-:W1:Y:S03]  /*aeb0*/  S2R R11, SR_TID.X ;  /* 0x00000000000b7919 */ /* 0x002e660000002100 */
[----:B------:R-:W-:Y:S01]  /*aec0*/  STL [R1+0xef0], R22 ;  /* 0x000ef01601007387 */ /* 0x000fe20000100800 */
[----:B0-----:R-:W-:-:S03]  /*aed0*/  PRMT R21, RZ, 0x7610, R21 ;  /* 0x00007610ff157816 */ /* 0x001fc60000000015 */
[----:B------:R-:W-:Y:S04]  /*aee0*/  STL [R1+0xf04], R22 ;  /* 0x000f041601007387 */ /* 0x000fe80000100800 */
[----:B------:R-:W-:Y:S04]  /*aef0*/  STL [R1+0xf18], R22 ;  /* 0x000f181601007387 */ /* 0x000fe80000100800 */
[----:B------:R-:W-:Y:S04]  /*af00*/  STL [R1+0xf30], R22 ;  /* 0x000f301601007387 */ /* 0x000fe80000100800 */
[----:B------:R-:W-:Y:S04]  /*af10*/  STL [R1+0xeec], R5 ;  /* 0x000eec0501007387 */ /* 0x000fe80000100800 */
[----:B------:R-:W-:Y:S04]  /*af20*/  STL [R1+0xf08], R5 ;  /* 0x000f080501007387 */ /* 0x000fe80000100800 */
[----:B------:R-:W-:Y:S04]  /*af30*/  STL [R1+0xf1c], R5 ;  /* 0x000f1c0501007387 */ /* 0x000fe80000100800 */
[----:B------:R-:W-:Y:S01]  /*af40*/  STL [R1+0xf34], R5 ;  /* 0x000f340501007387 */ /* 0x000fe20000100800 */
[----:B-1----:R-:W-:-:S03]  /*af50*/  SHF.R.U32.HI R11, RZ, 0x5, R11 ;  /* 0x00000005ff0b7819 */ /* 0x002fc6000001160b */
[----:B------:R-:W-:Y:S01]  /*af60*/  STL [R1+0xee8], R27 ;  /* 0x000ee81b01007387 */ /* 0x000fe20000100800 */
[----:B------:R-:W-:-:S03]  /*af70*/  SGXT.U32 R11, R11, 0x2 ;  /* 0x000000020b0b781a */ /* 0x000fc60000000000 */
[----:B------:R-:W-:Y:S04]  /*af80*/  STL [R1+0xf20], R27 ;  /* 0x000f201b01007387 */ /* 0x000fe80000100800 */
[----:B------:R-:W-:Y:S04]  /*af90*/  STL [R1+0xee4], R26 ;  /* 0x000ee41a01007387 */ /* 0x000fe80000100800 */
[----:B------:R0:W-:Y:S04]  /*afa0*/  STL [R1+0xf24], R26 ;  /* 0x000f241a01007387 */ /* 0x0001e80000100800 */
[----:B------:R-:W-:Y:S04]  /*afb0*/  STL [R1+0xee0], R25 ;  /* 0x000ee01901007387 */ /* 0x000fe80000100800 */
[----:B------:R-:W-:Y:S04]  /*afc0*/  STL [R1+0xedc], R24 ;  /* 0x000edc1801007387 */ /* 0x000fe80000100800 */
[----:B--2---:R-:W2:Y:S01]  /*afd0*/  @!P0 LDG.E.U16 R21, desc[UR8][R2.64] ;  /* 0x0000000802158981 */ /* 0x004ea2000c1e1500 */
[----:B------:R-:W-:-:S03]  /*afe0*/  LOP3.LUT R11, R11, 0x10, RZ, 0xfc, !PT ;  /* 0x000000100b0b7812 */ /* 0x000fc600078efcff */
[----:B------:R-:W-:Y:S04]  /*aff0*/  STL [R1+0xed8], R23 ;  /* 0x000ed81701007387 */ /* 0x000fe80000100800 */
[----:B------:R-:W-:Y:S04]  /*b000*/  STL [R1+0xed0], R9 ;  /* 0x000ed00901007387 */ /* 0x000fe80000100800 */
[----:B------:R-:W-:Y:S04]  /*b010*/  STL [R1+0xed4], R9 ;  /* 0x000ed40901007387 */ /* 0x000fe80000100800 */
[----:B------:R-:W-:Y:S04]  /*b020*/  STL [R1+0xecc], R17 ;  /* 0x000ecc1101007387 */ /* 0x000fe80000100800 */
[----:B------:R-:W-:Y:S01]  /*b030*/  STL [R1+0xec8], R18 ;  /* 0x000ec81201007387 */ /* 0x000fe20000100800 */
[----:B------:R-:W-:-:S03]  /*b040*/  ISETP.GE.AND P3, PT, R11, UR6, PT ;  /* 0x000000060b007c0c */ /* 0x000fc6000bf66270 */
[----:B------:R-:W-:Y:S04]  /*b050*/  STL [R1+0xec4], R19 ;  /* 0x000ec41301007387 */ /* 0x000fe80000100800 */
[----:B------:R-:W-:Y:S04]  /*b060*/  STL [R1+0xec0], R28 ;  /* 0x000ec01c01007387 */ /* 0x000fe80000100800 */
[----:B------:R-:W-:Y:S04]  /*b070*/  STL [R1+0xe84], R29 ;  /* 0x000e841d01007387 */ /* 0x000fe80000100800 */
[----:B------:R-:W-:Y:S04]  /*b080*/  STL [R1+0x954], R0 ;  /* 0x0009540001007387 */ /* 0x000fe80000100800 */
[----:B------:R-:W3:Y:S04]  /*b090*/  LDL R14, [R1+0x600] ;  /* 0x00060000010e7983 */ /* 0x000ee80000100800 */
[----:B0-----:R-:W4:Y:S04]  /*b0a0*/  LDL R26, [R1+0x568] ;  /* 0x00056800011a7983 */ /* 0x001f280000100800 */
[----:B------:R-:W4:Y:S04]  /*b0b0*/  LDL R11, [R1+0x5fc] ;  /* 0x0005fc00010b7983 */ /* 0x000f280000100800 */
[----:B------:R-:W3:Y:S01]  /*b0c0*/  LDL R2, [R1+0x570] ;  /* 0x0005700001027983 */ /* 0x000ee20000100800 */
[----:B------:R-:W0:Y:S03]  /*b0d0*/  S2R R7, SR_TID.X ;  /* 0x0000000000077919 */ /* 0x000e260000002100 */
[----:B--2---:R1:W-:Y:S04]  /*b0e0*/  STL [R1+0xa0], R21 ;  /* 0x0000a01501007387 */ /* 0x0043e80000100800 */
[----:B------:R-:W3:Y:S01]  /*b0f0*/  LDL R3, [R1+0x604] ;  /* 0x0006040001037983 */ /* 0x000ee20000100800 */
[----:B0-----:R-:W-:-:S04]  /*b100*/  SHF.R.U32.HI R7, RZ, 0x5, R7 ;  /* 0x00000005ff077819 */ /* 0x001fc80000011607 */
[----:B------:R-:W-:-:S04]  /*b110*/  SGXT.U32 R7, R7, 0x2 ;  /* 0x000000020707781a */ /* 0x000fc80000000000 */
[----:B-1----:R-:W-:Y:S02]  /*b120*/  LOP3.LUT R21, R7, 0x14, RZ, 0xfc, !PT ;  /* 0x0000001407157812 */ /* 0x002fe400078efcff */
[----:B------:R-:W0:Y:S01]  /*b130*/  S2R R7, SR_TID.X ;  /* 0x0000000000077919 */ /* 0x000e220000002100 */
[----:B---3--:R-:W-:-:S04]  /*b140*/  @!P1 LOP3.LUT R3, R3, R2, RZ, 0x3c, !PT ;  /* 0x0000000203039212 */ /* 0x008fc800078e3cff */
[----:B------:R-:W-:-:S04]  /*b150*/  @!P1 LOP3.LUT R2, R3, R2, RZ, 0x3c, !PT ;  /* 0x0000000203029212 */ /* 0x000fc800078e3cff */
[----:B------:R-:W-:-:S05]  /*b160*/  @!P1 LOP3.LUT R3, R3, R2, RZ, 0x3c, !PT ;  /* 0x0000000203039212 */ /* 0x000fca00078e3cff */
[----:B------:R1:W2:Y:S04]  /*b170*/  @!P1 LDG.E.U16 R13, desc[UR8][R2.64] ;  /* 0x00000008020d9981 */ /* 0x0002a8000c1e1500 */
[----:B------:R-:W3:Y:S01]  /*b180*/  LDL R3, [R1+0x56c] ;  /* 0x00056c0001037983 */ /* 0x000ee20000100800 */
[----:B0-----:R-:W-:Y:S02]  /*b190*/  SHF.R.U32.HI R27, RZ, 0x5, R7 ;  /* 0x00000005ff1b7819 */ /* 0x001fe40000011607 */
[----:B------:R-:W-:Y:S01]  /*b1a0*/  PRMT R8, RZ, 0x7610, R8 ;  /* 0x00007610ff087816 */ /* 0x000fe20000000008 */
[----:B------:R-:W2:Y:S01]  /*b1b0*/  LDL R7, [R1+0x5f8] ;  /* 0x0005f80001077983 */ /* 0x000ea20000100800 */
[----:B------:R-:W-:-:S04]  /*b1c0*/  SGXT.U32 R27, R27, 0x2 ;  /* 0x000000021b1b781a */ /* 0x000fc80000000000 */
[----:B-1----:R-:W-:-:S04]  /*b1d0*/  LOP3.LUT R2, R27, 0x18, RZ, 0xfc, !PT ;  /* 0x000000181b027812 */ /* 0x002fc800078efcff */
[----:B------:R-:W-:Y:S01]  /*b1e0*/  ISETP.GE.AND P1, PT, R2, UR6, PT ;  /* 0x0000000602007c0c */ /* 0x000fe2000bf26270 */
[----:B------:R-:W-:Y:S01]  /*b1f0*/  @!P2 IMAD.MOV.U32 R2, RZ, RZ, R14 ;  /* 0x000000ffff02a224 */ /* 0x000fe200078e000e */
[----:B------:R-:W-:Y:S02]  /*b200*/  ISETP.GE.AND P0, PT, R21, UR6, PT ;  /* 0x0000000615007c0c */ /* 0x000fe4000bf06270 */
[----:B------:R-:W-:Y:S01]  /*b210*/  PRMT R12, RZ, 0x7610, R12 ;  /* 0x00007610ff0c7816 */ /* 0x000fe2000000000c */
[----:B------:R-:W2:Y:S04]  /*b220*/  LDL R21, [R1+0x5f4] ;  /* 0x0005f40001157983 */ /* 0x000ea80000100800 */
[----:B---3--:R4:W3:Y:S02]  /*b230*/  @!P2 LDG.E.U16 R8, desc[UR8][R2.64] ;  /* 0x000000080208a981 */ /* 0x0088e4000c1e1500 */
[----:B----4-:R-:W-:-:S02]  /*b240*/  @!P3 IMAD.MOV.U32 R2, RZ, RZ, R11 ;  /* 0x000000ffff02b224 */ /* 0x010fc400078e000b */
[----:B------:R-:W-:-:S05]  /*b250*/  @!P3 IMAD.MOV.U32 R3, RZ, RZ, R26 ;  /* 0x000000ffff03b224 */ /* 0x000fca00078e001a */
[----:B------:R2:W4:Y:S01]  /*b260*/  @!P3 LDG.E.U16 R12, desc[UR8][R2.64] ;  /* 0x00000008020cb981 */ /* 0x000522000c1e1500 */
[----:B------:R-:W-:Y:S01]  /*b270*/  PRMT R4, RZ, 0x7610, R4 ;  /* 0x00007610ff047816 */ /* 0x000fe20000000004 */
[----:B--2---:R-:W-:Y:S02]  /*b280*/  @!P0 IMAD.MOV.U32 R2, RZ, RZ, R7 ;  /* 0x000000ffff028224 */ /* 0x004fe400078e0007 */
[----:B------:R-:W-:-:S05]  /*b290*/  @!P0 IMAD.MOV.U32 R3, RZ, RZ, R21 ;  /* 0x000000ffff038224 */ /* 0x000fca00078e0015 */
[----:B------:R-:W2:Y:S04]  /*b2a0*/  @!P0 LDG.E.U16 R4, desc[UR8][R2.64] ;  /* 0x0000000802048981 */ /* 0x000ea8000c1e1500 */
[----:B---3--:R0:W-:Y:S04]  /*b2b0*/  STL [R1+0x11c], R8 ;  /* 0x00011c0801007387 */ /* 0x0081e80000100800 */
[----:B0-----:R-:W3:Y:S04]  /*b2c0*/  LDL.LU R8, [R1+0xf68] ;  /* 0x000f680001087983 */ /* 0x001ee80000300800 */
[----:B------:R-:W3:Y:S04]  /*b2d0*/  LDL R11, [R1+0x5e8] ;  /* 0x0005e800010b7983 */ /* 0x000ee80000100800 */
[----:B----4-:R-:W-:Y:S04]  /*b2e0*/  STL [R1+0xebc], R12 ;  /* 0x000ebc0c01007387 */ /* 0x010fe80000100800 */
[----:B------:R-:W4:Y:S04]  /*b2f0*/  LDL R2, [R1+0x5ec] ;  /* 0x0005ec0001027983 */ /* 0x000f280000100800 */
[----:B------:R-:W4:Y:S01]  /*b300*/  LDL R3, [R1+0x5f0] ;  /* 0x0005f00001037983 */ /* 0x000f220000100800 */
[----:B------:R-:W0:Y:S01]  /*b310*/  S2R R14, SR_TID.X ;  /* 0x00000000000e7919 */ /* 0x000e220000002100 */
[----:B------:R-:W1:Y:S02]  /*b320*/  S2R R7, SR_TID.X ;  /* 0x0000000000077919 */ /* 0x000e640000002100 */
[----:B------:R-:W4:Y:S04]  /*b330*/  LDL R26, [R1+0x5dc] ;  /* 0x0005dc00011a7983 */ /* 0x000f280000100800 */
[----:B------:R-:W4:Y:S01]  /*b340*/  LDL R21, [R1+0x5d4] ;  /* 0x0005d40001157983 */ /* 0x000f220000100800 */
[----:B0-----:R-:W-:-:S02]  /*b350*/  SHF.R.U32.HI R14, RZ, 0x5, R14 ;  /* 0x00000005ff0e7819 */ /* 0x001fc4000001160e */
[----:B-1----:R-:W-:Y:S02]  /*b360*/  SHF.R.U32.HI R7, RZ, 0x5, R7 ;  /* 0x00000005ff077819 */ /* 0x002fe40000011607 */
[----:B------:R-:W-:Y:S02]  /*b370*/  SGXT.U32 R14, R14, 0x2 ;  /* 0x000000020e0e781a */ /* 0x000fe40000000000 */
[----:B------:R-:W-:Y:S02]  /*b380*/  SGXT.U32 R7, R7, 0x2 ;  /* 0x000000020707781a */ /* 0x000fe40000000000 */
[----:B------:R-:W-:Y:S02]  /*b390*/  LOP3.LUT R14, R14, 0x20, RZ, 0xfc, !PT ;  /* 0x000000200e0e7812 */ /* 0x000fe400078efcff */
[----:B------:R-:W-:Y:S02]  /*b3a0*/  LOP3.LUT R7, R7, 0x24, RZ, 0xfc, !PT ;  /* 0x0000002407077812 */ /* 0x000fe400078efcff */
[----:B------:R-:W-:-:S02]  /*b3b0*/  ISETP.GE.AND P3, PT, R14, UR6, PT ;  /* 0x000000060e007c0c */ /* 0x000fc4000bf66270 */
[----:B------:R-:W4:Y:S01]  /*b3c0*/  LDL R14, [R1+0x5e0] ;  /* 0x0005e000010e7983 */ /* 0x000f220000100800 */
[----:B------:R-:W-:-:S03]  /*b3d0*/  ISETP.GE.AND P0, PT, R7, UR6, PT ;  /* 0x0000000607007c0c */ /* 0x000fc6000bf06270 */
[----:B--2---:R0:W-:Y:S04]  /*b3e0*/  STL [R1+0xa4], R4 ;  /* 0x0000a40401007387 */ /* 0x0041e80000100800 */
[----:B0-----:R-:W2:Y:S04]  /*b3f0*/  LDL R4, [R1+0x5d8] ;  /* 0x0005d80001047983 */ /* 0x001ea80000100800 */
[----:B------:R-:W2:Y:S01]  /*b400*/  LDL.LU R7, [R1+0xf64] ;  /* 0x000f640001077983 */ /* 0x000ea20000300800 */
[----:B---3--:R-:W-:Y:S02]  /*b410*/  PRMT R8, RZ, 0x7610, R8 ;  /* 0x00007610ff087816 */ /* 0x008fe40000000008 */
[----:B----4-:R-:W-:-:S04]  /*b420*/  @!P1 LOP3.LUT R3, R3, R2, RZ, 0x3c, !PT ;  /* 0x0000000203039212 */ /* 0x010fc800078e3cff */
[----:B------:R-:W-:-:S04]  /*b430*/  @!P1 LOP3.LUT R2, R3, R2, RZ, 0x3c, !PT ;  /* 0x0000000203029212 */ /* 0x000fc800078e3cff */
[----:B------:R-:W-:-:S05]  /*b440*/  @!P1 LOP3.LUT R3, R3, R2, RZ, 0x3c, !PT ;  /* 0x0000000203039212 */ /* 0x000fca00078e3cff */
[----:B------:R0:W3:Y:S04]  /*b450*/  @!P1 LDG.E.U16 R8, desc[UR8][R2.64] ;  /* 0x0000000802089981 */ /* 0x0000e8000c1e1500 */
[----:B------:R-:W4:Y:S01]  /*b460*/  LDL R3, [R1+0x5e4] ;  /* 0x0005e40001037983 */ /* 0x000f220000100800 */
[----:B------:R-:W1:Y:S02]  /*b470*/  S2R R27, SR_TID.X ;  /* 0x00000000001b7919 */ /* 0x000e640000002100 */
[----:B-1----:R-:W-:-:S04]  /*b480*/  SHF.R.U32.HI R27, RZ, 0x5, R27 ;  /* 0x00000005ff1b7819 */ /* 0x002fc8000001161b */
[----:B------:R-:W-:-:S04]  /*b490*/  SGXT.U32 R27, R27, 0x2 ;  /* 0x000000021b1b781a */ /* 0x000fc80000000000 */
[----:B------:R-:W-:-:S04]  /*b4a0*/  LOP3.LUT R27, R27, 0x1c, RZ, 0xfc, !PT ;  /* 0x0000001c1b1b7812 */ /* 0x000fc800078efcff */
[----:B------:R-:W-:Y:S02]  /*b4b0*/  ISETP.GE.AND P2, PT, R27, UR6, PT ;  /* 0x000000061b007c0c */ /* 0x000fe4000bf46270 */
[----:B------:R-:W1:Y:S01]  /*b4c0*/  S2R R27, SR_TID.X ;  /* 0x00000000001b7919 */ /* 0x000e620000002100 */
[----:B------:R-:W-:Y:S02]  /*b4d0*/  PRMT R6, RZ, 0x7610, R6 ;  /* 0x00007610ff067816 */ /* 0x000fe40000000006 */
[----:B--2---:R-:W-:Y:S02]  /*b4e0*/  PRMT R7, RZ, 0x7610, R7 ;  /* 0x00007610ff077816 */ /* 0x004fe40000000007 */
[----:B------:R-:W-:Y:S02]  /*b4f0*/  PRMT R20, RZ, 0x7610, R20 ;  /* 0x00007610ff147816 */ /* 0x000fe40000000014 */
[----:B-1----:R-:W-:-:S04]  /*b500*/  SHF.R.U32.HI R27, RZ, 0x5, R27 ;  /* 0x00000005ff1b7819 */ /* 0x002fc8000001161b */
[----:B------:R-:W-:-:S04]  /*b510*/  SGXT.U32 R27, R27, 0x2 ;  /* 0x000000021b1b781a */ /* 0x000fc80000000000 */
[----:B0-----:R-:W-:-:S04]  /*b520*/  LOP3.LUT R2, R27, 0x28, RZ, 0xfc, !PT ;  /* 0x000000281b027812 */ /* 0x001fc800078efcff */
[----:B------:R-:W-:Y:S01]  /*b530*/  ISETP.GE.AND P1, PT, R2, UR6, PT ;  /* 0x0000000602007c0c */ /* 0x000fe2000bf26270 */
[----:B------:R-:W-:-:S05]  /*b540*/  @!P2 IMAD.MOV.U32 R2, RZ, RZ, R11 ;  /* 0x000000ffff02a224 */ /* 0x000fca00078e000b */
[----:B----4-:R0:W2:Y:S02]  /*b550*/  @!P2 LDG.E.U16 R6, desc[UR8][R2.64] ;  /* 0x000000080206a981 */ /* 0x0100a4000c1e1500 */
[----:B0-----:R-:W-:Y:S02]  /*b560*/  @!P3 IMAD.MOV.U32 R2, RZ, RZ, R14 ;  /* 0x000000ffff02b224 */ /* 0x001fe400078e000e */
[----:B------:R-:W-:-:S05]  /*b570*/  @!P3 IMAD.MOV.U32 R3, RZ, RZ, R26 ;  /* 0x000000ffff03b224 */ /* 0x000fca00078e001a */
[----:B------:R0:W4:Y:S02]  /*b580*/  @!P3 LDG.E.U16 R7, desc[UR8][R2.64] ;  /* 0x000000080207b981 */ /* 0x000124000c1e1500 */
[----:B0-----:R-:W-:Y:S02]  /*b590*/  @!P0 IMAD.MOV.U32 R2, RZ, RZ, R4 ;  /* 0x000000ffff028224 */ /* 0x001fe400078e0004 */
[----:B------:R-:W-:-:S05]  /*b5a0*/  @!P0 IMAD.MOV.U32 R3, RZ, RZ, R21 ;  /* 0x000000ffff038224 */ /* 0x000fca00078e0015 */
[----:B------:R-:W3:Y:S01]  /*b5b0*/  @!P0 LDG.E.U16 R20, desc[UR8][R2.64] ;  /* 0x0000000802148981 */ /* 0x000ee2000c1e1500 */
[----:B------:R-:W0:Y:S01]  /*b5c0*/  S2R R11, SR_TID.X ;  /* 0x00000000000b7919 */ /* 0x000e220000002100 */
[----:B------:R-:W1:Y:S01]  /*b5d0*/  S2R R27, SR_TID.X ;  /* 0x00000000001b7919 */ /* 0x000e620000002100 */
[----:B0-----:R-:W-:-:S04]  /*b5e0*/  SHF.R.U32.HI R11, RZ, 0x5, R11 ;  /* 0x00000005ff0b7819 */ /* 0x001fc8000001160b */
[----:B------:R-:W-:-:S04]  /*b5f0*/  SGXT.U32 R11, R11, 0x2 ;  /* 0x000000020b0b781a */ /* 0x000fc80000000000 */
[----:B------:R-:W-:Y:S02]  /*b600*/  LOP3.LUT R26, R11, 0x30, RZ, 0xfc, !PT ;  /* 0x000000300b1a7812 */ /* 0x000fe400078efcff */
[----:B------:R-:W0:Y:S01]  /*b610*/  S2R R11, SR_TID.X ;  /* 0x00000000000b7919 */ /* 0x000e220000002100 */
[----:B-1----:R-:W-:-:S04]  /*b620*/  SHF.R.U32.HI R27, RZ, 0x5, R27 ;  /* 0x00000005ff1b7819 */ /* 0x002fc8000001161b */
[----:B------:R-:W-:-:S04]  /*b630*/  SGXT.U32 R27, R27, 0x2 ;  /* 0x000000021b1b781a */ /* 0x000fc80000000000 */
[----:B------:R-:W-:-:S04]  /*b640*/  LOP3.LUT R27, R27, 0x2c, RZ, 0xfc, !PT ;  /* 0x0000002c1b1b7812 */ /* 0x000fc800078efcff */
[----:B------:R-:W-:Y:S02]  /*b650*/  ISETP.GE.AND P2, PT, R27, UR6, PT ;  /* 0x000000061b007c0c */ /* 0x000fe4000bf46270 */
[----:B0-----:R-:W-:Y:S01]  /*b660*/  SHF.R.U32.HI R4, RZ, 0x5, R11 ;  /* 0x00000005ff047819 */ /* 0x001fe2000001160b */
[----:B--2---:R0:W-:Y:S04]  /*b670*/  STL [R1+0xac], R6 ;  /* 0x0000ac0601007387 */ /* 0x0041e80000100800 */
[----:B0-----:R-:W2:Y:S04]  /*b680*/  LDL.LU R6, [R1+0xf60] ;  /* 0x000f600001067983 */ /* 0x001ea80000300800 */
[----:B------:R-:W4:Y:S04]  /*b690*/  LDL R14, [R1+0x5c8] ;  /* 0x0005c800010e7983 */ /* 0x000f280000100800 */
[----:B------:R-:W4:Y:S04]  /*b6a0*/  LDL R27, [R1+0x5c0] ;  /* 0x0005c000011b7983 */ /* 0x000f280000100800 */
[----:B------:R-:W4:Y:S04]  /*b6b0*/  LDL R21, [R1+0x5b4] ;  /* 0x0005b40001157983 */ /* 0x000f280000100800 */
[----:B------:R-:W4:Y:S04]  /*b6c0*/  LDL R11, [R1+0x5b8] ;  /* 0x0005b800010b7983 */ /* 0x000f280000100800 */
[----:B---3--:R0:W-:Y:S04]  /*b6d0*/  STL [R1+0xf0], R20 ;  /* 0x0000f01401007387 */ /* 0x0081e80000100800 */
[----:B0-----:R-:W3:Y:S04]  /*b6e0*/  LDL.LU R20, [R1+0xf5c] ;  /* 0x000f5c0001147983 */ /* 0x001ee80000300800 */
[----:B------:R-:W4:Y:S04]  /*b6f0*/  LDL R2, [R1+0x5cc] ;  /* 0x0005cc0001027983 */ /* 0x000f280000100800 */
[----:B------:R-:W4:Y:S01]  /*b700*/  LDL R3, [R1+0x5d0] ;  /* 0x0005d00001037983 */ /* 0x000f220000100800 */
[----:B------:R-:W-:-:S04]  /*b710*/  SGXT.U32 R4, R4, 0x2 ;  /* 0x000000020404781a */ /* 0x000fc80000000000 */
[----:B------:R-:W-:-:S04]  /*b720*/  LOP3.LUT R4, R4, 0x34, RZ, 0xfc, !PT ;  /* 0x0000003404047812 */ /* 0x000fc800078efcff */
[----:B------:R-:W-:Y:S02]  /*b730*/  ISETP.GE.AND P4, PT, R4, UR6, PT ;  /* 0x0000000604007c0c */ /* 0x000fe4000bf86270 */
[----:B------:R-:W3:Y:S01]  /*b740*/  LDL.LU R4, [R1+0xf58] ;  /* 0x000f580001047983 */ /* 0x000ee20000300800 */
[----:B--2---:R-:W-:Y:S02]  /*b750*/  PRMT R6, RZ, 0x7610, R6 ;  /* 0x00007610ff067816 */ /* 0x004fe40000000006 */
[----:B----4-:R-:W-:-:S04]  /*b760*/  @!P1 LOP3.LUT R3, R3, R2, RZ, 0x3c, !PT ;  /* 0x0000000203039212 */ /* 0x010fc800078e3cff */
[----:B------:R-:W-:-:S04]  /*b770*/  @!P1 LOP3.LUT R2, R3, R2, RZ, 0x3c, !PT ;  /* 0x0000000203029212 */ /* 0x000fc800078e3cff */
[----:B------:R-:W-:-:S05]  /*b780*/  @!P1 LOP3.LUT R3, R3, R2, RZ, 0x3c, !PT ;  /* 0x0000000203039212 */ /* 0x000fca00078e3cff */
[----:B------:R0:W2:Y:S04]  /*b790*/  @!P1 LDG.E.U16 R6, desc[UR8][R2.64] ;  /* 0x0000000802069981 */ /* 0x0000a8000c1e1500 */
[----:B------:R-:W4:Y:S01]  /*b7a0*/  LDL R3, [R1+0x5c4] ;  /* 0x0005c40001037983 */ /* 0x000f220000100800 */
[----:B------:R-:W-:Y:S02]  /*b7b0*/  ISETP.GE.AND P3, PT, R26, UR6, PT ;  /* 0x000000061a007c0c */ /* 0x000fe4000bf66270 */
[----:B------:R-:W1:Y:S01]  /*b7c0*/  S2R R26, SR_TID.X ;  /* 0x00000000001a7919 */ /* 0x000e620000002100 */
[----:B------:R-:W-:Y:S02]  /*b7d0*/  PRMT R16, RZ, 0x7610, R16 ;  /* 0x00007610ff107816 */ /* 0x000fe40000000010 */
[----:B-1----:R-:W-:-:S04]  /*b7e0*/  SHF.R.U32.HI R26, RZ, 0x5, R26 ;  /* 0x00000005ff1a7819 */ /* 0x002fc8000001161a */
[----:B------:R-:W-:-:S04]  /*b7f0*/  SGXT.U32 R26, R26, 0x2 ;  /* 0x000000021a1a781a */ /* 0x000fc80000000000 */
[----:B0-----:R-:W-:-:S04]  /*b800*/  LOP3.LUT R2, R26, 0x38, RZ, 0xfc, !PT ;  /* 0x000000381a027812 */ /* 0x001fc800078efcff */
[----:B------:R-:W-:Y:S01]  /*b810*/  ISETP.GE.AND P0, PT, R2, UR6, PT ;  /* 0x0000000602007c0c */ /* 0x000fe2000bf06270 */
[----:B------:R-:W-:Y:S02]  /*b820*/  @!P2 IMAD.MOV.U32 R2, RZ, RZ, R14 ;  /* 0x000000ffff02a224 */ /* 0x000fe400078e000e */
[----:B------:R-:W2:Y:S04]  /*b830*/  LDL R14, [R1+0x5b0] ;  /* 0x0005b000010e7983 */ /* 0x000ea80000100800 */
[----:B----4-:R-:W4:Y:S01]  /*b840*/  @!P2 LDG.E.U16 R16, desc[UR8][R2.64] ;  /* 0x000000080210a981 */ /* 0x010f22000c1e1500 */
[----:B------:R-:W0:Y:S03]  /*b850*/  S2R R26, SR_TID.X ;  /* 0x00000000001a7919 */ /* 0x000e260000002100 */
[----:B----4-:R1:W-:Y:S04]  /*b860*/  STL [R1+0xf8], R16 ;  /* 0x0000f81001007387 */ /* 0x0103e80000100800 */
[----:B-1----:R-:W4:Y:S04]  /*b870*/  LDL.LU R16, [R1+0xf54] ;  /* 0x000f540001107983 */ /* 0x002f280000300800 */
[----:B------:R-:W2:Y:S01]  /*b880*/  LDL R3, [R1+0x5bc] ;  /* 0x0005bc0001037983 */ /* 0x000ea20000100800 */
[----:B0-----:R-:W-:-:S04]  /*b890*/  SHF.R.U32.HI R26, RZ, 0x5, R26 ;  /* 0x00000005ff1a7819 */ /* 0x001fc8000001161a */
[----:B------:R-:W-:-:S04]  /*b8a0*/  SGXT.U32 R26, R26, 0x2 ;  /* 0x000000021a1a781a */ /* 0x000fc80000000000 */
[----:B------:R-:W-:Y:S02]  /*b8b0*/  LOP3.LUT R2, R26, 0x3c, RZ, 0xfc, !PT ;  /* 0x0000003c1a027812 */ /* 0x000fe400078efcff */
[----:B---3--:R-:W-:Y:S02]  /*b8c0*/  PRMT R20, RZ, 0x7610, R20 ;  /* 0x00007610ff147816 */ /* 0x008fe40000000014 */
[----:B------:R-:W-:Y:S01]  /*b8d0*/  ISETP.GE.AND P1, PT, R2, UR6, PT ;  /* 0x0000000602007c0c */ /* 0x000fe2000bf26270 */
[----:B------:R-:W-:Y:S01]  /*b8e0*/  @!P3 IMAD.MOV.U32 R2, RZ, RZ, R27 ;  /* 0x000000ffff02b224 */ /* 0x000fe200078e001b */
[----:B------:R-:W-:Y:S01]  /*b8f0*/  PRMT R15, RZ, 0x7610, R15 ;  /* 0x00007610ff0f7816 */ /* 0x000fe2000000000f */
[----:B------:R-:W3:Y:S04]  /*b900*/  LDL R27, [R1+0x594] ;  /* 0x00059400011b7983 */ /* 0x000ee80000100800 */
[----:B--2---:R0:W2:Y:S02]  /*b910*/  @!P3 LDG.E.U16 R20, desc[UR8][R2.64] ;  /* 0x000000080214b981 */ /* 0x0040a4000c1e1500 */
[----:B0-----:R-:W-:-:S02]  /*b920*/  @!P4 IMAD.MOV.U32 R2, RZ, RZ, R11 ;  /* 0x000000ffff02c224 */ /* 0x001fc400078e000b */
[----:B------:R-:W-:-:S05]  /*b930*/  @!P4 IMAD.MOV.U32 R3, RZ, RZ, R21 ;  /* 0x000000ffff03c224 */ /* 0x000fca00078e0015 */
[----:B------:R0:W3:Y:S04]  /*b940*/  @!P4 LDG.E.U16 R15, desc[UR8][R2.64] ;  /* 0x00000008020fc981 */ /* 0x0000e8000c1e1500 */
[----:B------:R-:W2:Y:S01]  /*b950*/  LDL R3, [R1+0x5ac] ;  /* 0x0005ac0001037983 */ /* 0x000ea20000100800 */
[----:B------:R-:W0:Y:S01]  /*b960*/  S2R R11, SR_TID.X ;  /* 0x00000000000b7919 */ /* 0x000e220000002100 */
[----:B----4-:R-:W-:Y:S02]  /*b970*/  PRMT R16, RZ, 0x7610, R16 ;  /* 0x00007610ff107816 */ /* 0x010fe40000000010 */
[----:B0-----:R-:W-:-:S04]  /*b980*/  SHF.R.U32.HI R2, RZ, 0x5, R11 ;  /* 0x00000005ff027819 */ /* 0x001fc8000001160b */
[----:B------:R-:W-:-:S04]  /*b990*/  SGXT.U32 R2, R2, 0x2 ;  /* 0x000000020202781a */ /* 0x000fc80000000000 */
[C---:B------:R-:W-:Y:S02]  /*b9a0*/  LOP3.LUT R21, R2.reuse, 0x44, RZ, 0xfc, !PT ;  /* 0x0000004402157812 */ /* 0x040fe400078efcff */
[----:B------:R-:W-:-:S04]  /*b9b0*/  LOP3.LUT R2, R2, 0x48, RZ, 0xfc, !PT ;  /* 0x0000004802027812 */ /* 0x000fc800078efcff */
[----:B------:R-:W-:Y:S01]  /*b9c0*/  ISETP.GE.AND P4, PT, R2, UR6, PT ;  /* 0x0000000602007c0c */ /* 0x000fe2000bf86270 */
[----:B------:R-:W-:-:S05]  /*b9d0*/  @!P0 IMAD.MOV.U32 R2, RZ, RZ, R14 ;  /* 0x000000ffff028224 */ /* 0x000fca00078e000e */
[----:B--2---:R-:W2:Y:S01]  /*b9e0*/  @!P0 LDG.E.U16 R16, desc[UR8][R2.64] ;  /* 0x0000000802108981 */ /* 0x004ea2000c1e1500 */
[----:B------:R-:W-:-:S04]  /*b9f0*/  LOP3.LUT R26, R26, 0x40, RZ, 0xfc, !PT ;  /* 0x000000401a1a7812 */ /* 0x000fc800078efcff */
[----:B------:R-:W-:Y:S02]  /*ba00*/  ISETP.GE.AND P2, PT, R26, UR6, PT ;  /* 0x000000061a007c0c */ /* 0x000fe4000bf46270 */
[----:B------:R-:W4:Y:S01]  /*ba10*/  LDL R26, [R1+0x598] ;  /* 0x00059800011a7983 */ /* 0x000f220000100800 */
[----:B------:R-:W-:-:S03]  /*ba20*/  ISETP.GE.AND P3, PT, R21, UR6, PT ;  /* 0x0000000615007c0c */ /* 0x000fc6000bf66270 */
[----:B---3--:R0:W-:Y:S04]  /*ba30*/  STL [R1+0x100], R15 ;  /* 0x0001000f01007387 */ /* 0x0081e80000100800 */
[----:B------:R-:W3:Y:S04]  /*ba40*/  LDL R11, [R1+0x590] ;  /* 0x00059000010b7983 */ /* 0x000ee80000100800 */
[----:B0-----:R-:W3:Y:S04]  /*ba50*/  LDL R15, [R1+0x58c] ;  /* 0x00058c00010f7983 */ /* 0x001ee80000100800 */
[----:B------:R-:W3:Y:S04]  /*ba60*/  LDL.LU R21, [R1+0xf50] ;  /* 0x000f500001157983 */ /* 0x000ee80000300800 */
[----:B--2---:R0:W-:Y:S04]  /*ba70*/  STL [R1+0x18], R16 ;  /* 0x0000181001007387 */ /* 0x0041e80000100800 */
[----:B0-----:R-:W2:Y:S04]  /*ba80*/  LDL.LU R16, [R1+0xf4c] ;  /* 0x000f4c0001107983 */ /* 0x001ea80000300800 */
[----:B------:R-:W4:Y:S04]  /*ba90*/  LDL R2, [R1+0x5a4] ;  /* 0x0005a40001027983 */ /* 0x000f280000100800 */
[----:B------:R-:W4:Y:S01]  /*baa0*/  LDL R3, [R1+0x5a8] ;  /* 0x0005a80001037983 */ /* 0x000f220000100800 */
[----:B------:R-:W-:-:S02]  /*bab0*/  PRMT R10, RZ, 0x7610, R10 ;  /* 0x00007610ff0a7816 */ /* 0x000fc4000000000a */
[----:B----4-:R-:W-:-:S04]  /*bac0*/  @!P1 LOP3.LUT R3, R3, R2, RZ, 0x3c, !PT ;  /* 0x0000000203039212 */ /* 0x010fc800078e3cff */
[----:B------:R-:W-:-:S04]  /*bad0*/  @!P1 LOP3.LUT R2, R3, R2, RZ, 0x3c, !PT ;  /* 0x0000000203029212 */ /* 0x000fc800078e3cff */
[----:B------:R-:W-:-:S05]  /*bae0*/  @!P1 LOP3.LUT R3, R3, R2, RZ, 0x3c, !PT ;  /* 0x0000000203039212 */ /* 0x000fca00078e3cff */
[----:B------:R-:W4:Y:S04]  /*baf0*/  @!P1 LDG.E.U16 R10, desc[UR8][R2.64] ;  /* 0x00000008020a9981 */ /* 0x000f28000c1e1500 */
[----:B----4-:R0:W-:Y:S04]  /*bb00*/  STL [R1+0x104], R10 ;  /* 0x0001040a01007387 */ /* 0x0101e80000100800 */
[----:B0-----:R-:W4:Y:S04]  /*bb10*/  LDL.LU R10, [R1+0xf48] ;  /* 0x000f4800010a7983 */ /* 0x001f280000300800 */
[----:B------:R-:W3:Y:S04]  /*bb20*/  LDL R2, [R1+0x59c] ;  /* 0x00059c0001027983 */ /* 0x000ee80000100800 */
[----:B------:R-:W3:Y:S01]  /*bb30*/  LDL R3, [R1+0x5a0] ;  /* 0x0005a00001037983 */ /* 0x000ee20000100800 */
[----:B--2---:R-:W-:Y:S01]  /*bb40*/  PRMT R16, RZ, 0x7610, R16 ;  /* 0x00007610ff107816 */ /* 0x004fe20000000010 */
[----:B------:R-:W0:Y:S01]  /*bb50*/  S2R R14, SR_TID.X ;  /* 0x00000000000e7919 */ /* 0x000e220000002100 */
[----:B---3--:R-:W-:-:S04]  /*bb60*/  @!P2 LOP3.LUT R3, R3, R2, RZ, 0x3c, !PT ;  /* 0x000000020303a212 */ /* 0x008fc800078e3cff */
[----:B------:R-:W-:-:S04]  /*bb70*/  @!P2 LOP3.LUT R2, R3, R2, RZ, 0x3c, !PT ;  /* 0x000000020302a212 */ /* 0x000fc800078e3cff */
[----:B------:R-:W-:-:S05]  /*bb80*/  @!P2 LOP3.LUT R3, R3, R2, RZ, 0x3c, !PT ;  /* 0x000000020303a212 */ /* 0x000fca00078e3cff */
[----:B------:R1:W2:Y:S02]  /*bb90*/  @!P2 LDG.E.U16 R16, desc[UR8][R2.64] ;  /* 0x000000080210a981 */ /* 0x0002a4000c1e1500 */
[----:B-1----:R-:W1:Y:S01]  /*bba0*/  S2R R3, SR_TID.X ;  /* 0x0000000000037919 */ /* 0x002e620000002100 */
[----:B0-----:R-:W-:Y:S01]  /*bbb0*/  SHF.R.U32.HI R14, RZ, 0x5, R14 ;  /* 0x00000005ff0e7819 */ /* 0x001fe2000001160e */
[----:B------:R-:W-:Y:S01]  /*bbc0*/  @!P3 IMAD.MOV.U32 R2, RZ, RZ, R26 ;  /* 0x000000ffff02b224 */ /* 0x000fe200078e001a */
[----:B------:R-:W-:Y:S02]  /*bbd0*/  PRMT R21, RZ, 0x7610, R21 ;  /* 0x00007610ff157816 */ /* 0x000fe40000000015 */
[----:B------:R-:W-:Y:S02]  /*bbe0*/  SGXT.U32 R14, R14, 0x2 ;  /* 0x000000020e0e781a */ /* 0x000fe40000000000 */
[----:B------:R-:W-:Y:S02]  /*bbf0*/  PRMT R4, RZ, 0x7610, R4 ;  /* 0x00007610ff047816 */ /* 0x000fe40000000004 */
[----:B------:R-:W-:-:S02]  /*bc00*/  LOP3.LUT R14, R14, 0x4c, RZ, 0xfc, !PT ;  /* 0x0000004c0e0e7812 */ /* 0x000fc400078efcff */
[----:B-1----:R-:W-:-:S04]  /*bc10*/  SHF.R.U32.HI R3, RZ, 0x5, R3 ;  /* 0x00000005ff037819 */ /* 0x002fc80000011603 */
[----:B------:R-:W-:-:S04]  /*bc20*/  SGXT.U32 R3, R3, 0x2 ;  /* 0x000000020303781a */ /* 0x000fc80000000000 */
[----:B------:R-:W-:-:S04]  /*bc30*/  LOP3.LUT R3, R3, 0x50, RZ, 0xfc, !PT ;  /* 0x0000005003037812 */ /* 0x000fc800078efcff */
[----:B------:R-:W-:Y:S01]  /*bc40*/  ISETP.GE.AND P1, PT, R3, UR6, PT ;  /* 0x0000000603007c0c */ /* 0x000fe2000bf26270 */
[----:B------:R-:W-:Y:S01]  /*bc50*/  @!P3 IMAD.MOV.U32 R3, RZ, RZ, R27 ;  /* 0x000000ffff03b224 */ /* 0x000fe200078e001b */
[----:B------:R-:W-:Y:S02]  /*bc60*/  ISETP.GE.AND P0, PT, R14, UR6, PT ;  /* 0x000000060e007c0c */ /* 0x000fe4000bf06270 */
[----:B------:R-:W3:Y:S04]  /*bc70*/  LDL.LU R14, [R1+0xf44] ;  /* 0x000f4400010e7983 */ /* 0x000ee80000300800 */
[----:B------:R0:W4:Y:S02]  /*bc80*/  @!P3 LDG.E.U16 R21, desc[UR8][R2.64] ;  /* 0x000000080215b981 */ /* 0x000124000c1e1500 */
[----:B0-----:R-:W-:-:S02]  /*bc90*/  @!P4 IMAD.MOV.U32 R2, RZ, RZ, R11 ;  /* 0x000000ffff02c224 */ /* 0x001fc400078e000b */
[----:B------:R-:W-:-:S05]  /*bca0*/  @!P4 IMAD.MOV.U32 R3, RZ, RZ, R15 ;  /* 0x000000ffff03c224 */ /* 0x000fca00078e000f */
[----:B------:R0:W3:Y:S04]  /*bcb0*/  @!P4 LDG.E.U16 R4, desc[UR8][R2.64] ;  /* 0x000000080204c981 */ /* 0x0000e8000c1e1500 */
[----:B--2---:R1:W-:Y:S04]  /*bcc0*/  STL [R1+0x34], R16 ;  /* 0x0000341001007387 */ /* 0x0043e80000100800 */
[----:B-1----:R-:W2:Y:S04]  /*bcd0*/  LDL.LU R16, [R1+0xf40] ;  /* 0x000f400001107983 */ /* 0x002ea80000300800 */
[----:B------:R-:W0:Y:S04]  /*bce0*/  LDL R2, [R1+0x584] ;  /* 0x0005840001027983 */ /* 0x000e280000100800 */
[----:B------:R-:W0:Y:S01]  /*bcf0*/  LDL R3, [R1+0x588] ;  /* 0x0005880001037983 */ /* 0x000e220000100800 */
[----:B------:R-:W1:Y:S03]  /*bd00*/  S2R R11, SR_TID.X ;  /* 0x00000000000b7919 */ /* 0x000e660000002100 */
[----:B------:R-:W3:Y:S01]  /*bd10*/  LDL R27, [R1+0x57c] ;  /* 0x00057c00011b7983 */ /* 0x000ee20000100800 */
[----:B--2---:R-:W-:-:S02]  /*bd20*/  PRMT R16, RZ, 0x7610, R16 ;  /* 0x00007610ff107816 */ /* 0x004fc40000000010 */
[----:B0-----:R-:W-:-:S04]  /*bd30*/  @!P0 LOP3.LUT R3, R3, R2, RZ, 0x3c, !PT ;  /* 0x0000000203038212 */ /* 0x001fc800078e3cff */
[----:B------:R-:W-:-:S04]  /*bd40*/  @!P0 LOP3.LUT R2, R3, R2, RZ, 0x3c, !PT ;  /* 0x0000000203028212 */ /* 0x000fc800078e3cff */
[----:B------:R-:W-:-:S05]  /*bd50*/  @!P0 LOP3.LUT R3, R3, R2, RZ, 0x3c, !PT ;  /* 0x0000000203038212 */ /* 0x000fca00078e3cff */
[----:B------:R-:W2:Y:S04]  /*bd60*/  @!P0 LDG.E.U16 R16, desc[UR8][R2.64] ;  /* 0x0000000802108981 */ /* 0x000ea8000c1e1500 */
[----:B----4-:R1:W-:Y:S01]  /*bd70*/  STL [R1+0x10c], R21 ;  /* 0x00010c1501007387 */ /* 0x0103e20000100800 */
[----:B---3--:R-:W-:-:S03]  /*bd80*/  PRMT R14, RZ, 0x7610, R14 ;  /* 0x00007610ff0e7816 */ /* 0x008fc6000000000e */
[----:B------:R-:W3:Y:S04]  /*bd90*/  LDL R26, [R1+0x610] ;  /* 0x00061000011a7983 */ /* 0x000ee80000100800 */
[----:B------:R-:W4:Y:S01]  /*bda0*/  LDL R15, [R1+0x578] ;  /* 0x00057800010f7983 */ /* 0x000f220000100800 */
[----:B-1----:R-:W-:-:S03]  /*bdb0*/  SHF.R.U32.HI R21, RZ, 0x5, R11 ;  /* 0x00000005ff157819 */ /* 0x002fc6000001160b */
[----:B------:R-:W4:Y:S01]  /*bdc0*/  LDL R11, [R1+0x60c] ;  /* 0x00060c00010b7983 */ /* 0x000f220000100800 */
[----:B------:R-:W-:-:S03]  /*bdd0*/  SGXT.U32 R21, R21, 0x2 ;  /* 0x000000021515781a */ /* 0x000fc60000000000 */
[----:B------:R0:W-:Y:S04]  /*bde0*/  STL [R1+0x30], R4 ;  /* 0x0000300401007387 */ /* 0x0001e80000100800 */
[----:B------:R1:W-:Y:S01]  /*bdf0*/  STL.S16 [R1+0x2c], R14 ;  /* 0x00002c0e01007387 */ /* 0x0003e20000100600 */
[----:B0-----:R-:W-:-:S03]  /*be00*/  LOP3.LUT R4, R21, 0x54, RZ, 0xfc, !PT ;  /* 0x0000005415047812 */ /* 0x001fc600078efcff */
[----:B-1----:R-:W4:Y:S01]  /*be10*/  LDL.LU R14, [R1+0xf3c] ;  /* 0x000f3c00010e7983 */ /* 0x002f220000300800 */
[----:B------:R-:W-:-:S03]  /*be20*/  ISETP.GE.AND P3, PT, R4, UR6, PT ;  /* 0x0000000604007c0c */ /* 0x000fc6000bf66270 */
[----:B------:R-:W3:Y:S04]  /*be30*/  LDL R4, [R1+0x2c] ;  /* 0x00002c0001047983 */ /* 0x000ee80000100800 */
[----:B--2---:R0:W-:Y:S04]  /*be40*/  STL [R1+0x110], R16 ;  /* 0x0001101001007387 */ /* 0x0041e80000100800 */
[----:B0-----:R-:W2:Y:S04]  /*be50*/  LDL.LU R16, [R1+0xf38] ;  /* 0x000f380001107983 */ /* 0x001ea80000300800 */
[----:B------:R-:W4:Y:S04]  /*be60*/  LDL R2, [R1+0x580] ;  /* 0x0005800001027983 */ /* 0x000f280000100800 */
[----:B------:R-:W4:Y:S01]  /*be70*/  LDL R3, [R1+0x614] ;  /* 0x0006140001037983 */ /* 0x000f220000100800 */
[----:B------:R-:W-:-:S04]  /*be80*/  LOP3.LUT R21, R21, 0x58, RZ, 0xfc, !PT ;  /* 0x0000005815157812 */ /* 0x000fc800078efcff */
[----:B------:R-:W-:Y:S02]  /*be90*/  ISETP.GE.AND P4, PT, R21, UR6, PT ;  /* 0x0000000615007c0c */ /* 0x000fe4000bf86270 */
[----:B------:R-:W0:Y:S01]  /*bea0*/  S2R R21, SR_TID.X ;  /* 0x0000000000157919 */ /* 0x000e220000002100 */
[----:B----4-:R-:W-:-:S04]  /*beb0*/  @!P1 LOP3.LUT R3, R3, R2, RZ, 0x3c, !PT ;  /* 0x0000000203039212 */ /* 0x010fc800078e3cff */
[----:B------:R-:W-:-:S04]  /*bec0*/  @!P1 LOP3.LUT R2, R3, R2, RZ, 0x3c, !PT ;  /* 0x0000000203029212 */ /* 0x000fc800078e3cff */
[----:B------:R-:W-:-:S05]  /*bed0*/  @!P1 LOP3.LUT R3, R3, R2, RZ, 0x3c, !PT ;  /* 0x0000000203039212 */ /* 0x000fca00078e3cff */
[----:B---3--:R1:W3:Y:S02]  /*bee0*/  @!P1 LDG.E.U16 R4, desc[UR8][R2.64] ;  /* 0x0000000802049981 */ /* 0x0082e4000c1e1500 */
[----:B-1----:R-:W1:Y:S01]  /*bef0*/  S2R R3, SR_TID.X ;  /* 0x0000000000037919 */ /* 0x002e620000002100 */
[----:B0-----:R-:W-:-:S04]  /*bf00*/  SHF.R.U32.HI R21, RZ, 0x5, R21 ;  /* 0x00000005ff157819 */ /* 0x001fc80000011615 */
[----:B------:R-:W-:Y:S01]  /*bf10*/  SGXT.U32 R21, R21, 0x2 ;  /* 0x000000021515781a */ /* 0x000fe20000000000 */
[----:B------:R-:W-:Y:S01]  /*bf20*/  @!P3 IMAD.MOV.U32 R2, RZ, RZ, R26 ;  /* 0x000000ffff02b224 */ /* 0x000fe200078e001a */
[----:B------:R-:W-:Y:S02]  /*bf30*/  PRMT R22, RZ, 0x7610, R22 ;  /* 0x00007610ff167816 */ /* 0x000fe40000000016 */
[----:B------:R-:W-:Y:S02]  /*bf40*/  PRMT R5, RZ, 0x7610, R5 ;  /* 0x00007610ff057816 */ /* 0x000fe40000000005 */
[----:B-1----:R-:W-:-:S04]  /*bf50*/  SHF.R.U32.HI R3, RZ, 0x5, R3 ;  /* 0x00000005ff037819 */ /* 0x002fc80000011603 */
[----:B------:R-:W-:-:S04]  /*bf60*/  SGXT.U32 R3, R3, 0x2 ;  /* 0x000000020303781a */ /* 0x000fc80000000000 */
[----:B------:R-:W-:-:S04]  /*bf70*/  LOP3.LUT R3, R3, 0x5c, RZ, 0xfc, !PT ;  /* 0x0000005c03037812 */ /* 0x000fc800078efcff */
[----:B------:R-:W-:Y:S02]  /*bf80*/  ISETP.GE.AND P5, PT, R3, UR6, PT ;  /* 0x0000000603007c0c */ /* 0x000fe4000bfa6270 */
[----:B------:R-:W-:-:S04]  /*bf90*/  LOP3.LUT R3, R21, 0x60, RZ, 0xfc, !PT ;  /* 0x0000006015037812 */ /* 0x000fc800078efcff */
[----:B------:R-:W-:Y:S01]  /*bfa0*/  ISETP.GE.AND P6, PT, R3, UR6, PT ;  /* 0x0000000603007c0c */ /* 0x000fe2000bfc6270 */
[----:B------:R-:W-:-:S05]  /*bfb0*/  @!P3 IMAD.MOV.U32 R3, RZ, RZ, R27 ;  /* 0x000000ffff03b224 */ /* 0x000fca00078e001b */
[----:B------:R0:W4:Y:S02]  /*bfc0*/  @!P3 LDG.E.U16 R22, desc[UR8][R2.64] ;  /* 0x000000080216b981 */ /* 0x000124000c1e1500 */
[----:B0-----:R-:W-:Y:S02]  /*bfd0*/  @!P4 IMAD.MOV.U32 R2, RZ, RZ, R11 ;  /* 0x000000ffff02c224 */ /* 0x001fe400078e000b */
[----:B------:R-:W-:-:S05]  /*bfe0*/  @!P4 IMAD.MOV.U32 R3, RZ, RZ, R15 ;  /* 0x000000ffff03c224 */ /* 0x000fca00078e000f */
[----:B------:R0:W2:Y:S04]  /*bff0*/  @!P4 LDG.E.U16 R5, desc[UR8][R2.64] ;  /* 0x000000080205c981 */ /* 0x0000a8000c1e1500 */
[----:B---3--:R-:W-:Y:S04]  /*c000*/  @!P1 STL [R1+0x2c], R4 ;  /* 0x00002c0401009387 */ /* 0x008fe80000100800 */
[----:B------:R-:W0:Y:S04]  /*c010*/  LDL R2, [R1+0x608] ;  /* 0x0006080001027983 */ /* 0x000e280000100800 */
[----:B------:R-:W0:Y:S01]  /*c020*/  LDL R3, [R1+0x62c] ;  /* 0x00062c0001037983 */ /* 0x000e220000100800 */
[----:B------:R-:W-:Y:S01]  /*c030*/  PRMT R10, RZ, 0x7610, R10 ;  /* 0x00007610ff0a7816 */ /* 0x000fe2000000000a */
[----:B------:R-:W1:Y:S02]  /*c040*/  S2R R11, SR_TID.X ;  /* 0x00000000000b7919 */ /* 0x000e640000002100 */
[----:B------:R-:W3:Y:S04]  /*c050*/  LDL R21, [R1+0x6d0] ;  /* 0x0006d00001157983 */ /* 0x000ee80000100800 */
[----:B------:R-:W3:Y:S04]  /*c060*/  LDL R27, [R1+0x61c] ;  /* 0x00061c00011b7983 */ /* 0x000ee80000100800 */
[----:B------:R-:W3:Y:S01]  /*c070*/  LDL R26, [R1+0x624] ;  /* 0x00062400011a7983 */ /* 0x000ee20000100800 */
[----:B0-----:R-:W-:-:S04]  /*c080*/  @!P5 LOP3.LUT R3, R3, R2, RZ, 0x3c, !PT ;  /* 0x000000020303d212 */ /* 0x001fc800078e3cff */
[----:B------:R-:W-:-:S04]  /*c090*/  @!P5 LOP3.LUT R2, R3, R2, RZ, 0x3c, !PT ;  /* 0x000000020302d212 */ /* 0x000fc800078e3cff */
[----:B------:R-:W-:-:S05]  /*c0a0*/  @!P5 LOP3.LUT R3, R3, R2, RZ, 0x3c, !PT ;  /* 0x000000020303d212 */ /* 0x000fca00078e3cff */
[----:B------:R-:W3:Y:S04]  /*c0b0*/  @!P5 LDG.E.U16 R10, desc[UR8][R2.64] ;  /* 0x00000008020ad981 */ /* 0x000ee8000c1e1500 */
[----:B----4-:R1:W-:Y:S04]  /*c0c0*/  STL [R1+0x118], R22 ;  /* 0x0001181601007387 */ /* 0x0103e80000100800 */
[----:B------:R-:W4:Y:S01]  /*c0d0*/  LDL R15, [R1+0x620] ;  /* 0x00062000010f7983 */ /* 0x000f220000100800 */
[----:B-1----:R-:W-:-:S03]  /*c0e0*/  SHF.R.U32.HI R22, RZ, 0x5, R11 ;  /* 0x00000005ff167819 */ /* 0x002fc6000001160b */
[----:B------:R-:W4:Y:S01]  /*c0f0*/  LDL R11, [R1+0x644] ;  /* 0x00064400010b7983 */ /* 0x000f220000100800 */
[----:B------:R-:W-:-:S03]  /*c100*/  SGXT.U32 R22, R22, 0x2 ;  /* 0x000000021616781a */ /* 0x000fc60000000000 */
[----:B--2---:R0:W-:Y:S02]  /*c110*/  STL [R1+0x28], R5 ;  /* 0x0000280501007387 */ /* 0x0041e40000100800 */
[C---:B0-----:R-:W-:Y:S02]  /*c120*/  LOP3.LUT R5, R22.reuse, 0x64, RZ, 0xfc, !PT ;  /* 0x0000006416057812 */ /* 0x041fe400078efcff */
[----:B------:R-:W-:Y:S02]  /*c130*/  LOP3.LUT R22, R22, 0x68, RZ, 0xfc, !PT ;  /* 0x0000006816167812 */ /* 0x000fe400078efcff */
[----:B------:R-:W-:Y:S02]  /*c140*/  ISETP.GE.AND P1, PT, R5, UR6, PT ;  /* 0x0000000605007c0c */ /* 0x000fe4000bf26270 */
[----:B------:R-:W2:Y:S01]  /*c150*/  LDL.LU R5, [R1+0xf34] ;  /* 0x000f340001057983 */ /* 0x000ea20000300800 */
[----:B------:R-:W-:-:S03]  /*c160*/  ISETP.GE.AND P0, PT, R22, UR6, PT ;  /* 0x0000000616007c0c */ /* 0x000fc6000bf06270 */
[----:B------:R-:W2:Y:S01]  /*c170*/  LDL.LU R22, [R1+0xf30] ;  /* 0x000f300001167983 */ /* 0x000ea20000300800 */
[----:B------:R-:W0:Y:S03]  /*c180*/  S2R R4, SR_TID.X ;  /* 0x0000000000047919 */ /* 0x000e260000002100 */
[----:B---3--:R1:W-:Y:S04]  /*c190*/  STL [R1+0x114], R10 ;  /* 0x0001140a01007387 */ /* 0x0083e80000100800 */
[----:B-1----:R-:W3:Y:S04]  /*c1a0*/  LDL.LU R10, [R1+0xf2c] ;  /* 0x000f2c00010a7983 */ /* 0x002ee80000300800 */
[----:B------:R-:W4:Y:S01]  /*c1b0*/  LDL R3, [R1+0x6b8] ;  /* 0x0006b80001037983 */ /* 0x000f220000100800 */
[----:B0-----:R-:W-:-:S04]  /*c1c0*/  SHF.R.U32.HI R4, RZ, 0x5, R4 ;  /* 0x00000005ff047819 */ /* 0x001fc80000011604 */
[----:B------:R-:W-:-:S04]  /*c1d0*/  SGXT.U32 R4, R4, 0x2 ;  /* 0x000000020404781a */ /* 0x000fc80000000000 */
[----:B------:R-:W-:Y:S02]  /*c1e0*/  ISETP.GE.AND P2, PT, R4, UR6, PT ;  /* 0x0000000604007c0c */ /* 0x000fe4000bf46270 */
[----:B------:R-:W-:-:S11]  /*c1f0*/  PRMT R16, RZ, 0x7610, R16 ;  /* 0x00007610ff107816 */ /* 0x000fd60000000010 */
[----:B------:R-:W-:-:S05]  /*c200*/  @!P2 IMAD.MOV.U32 R2, RZ, RZ, R21 ;  /* 0x000000ffff02a224 */ /* 0x000fca00078e0015 */
[----:B----4-:R0:W4:Y:S04]  /*c210*/  @!P2 LDG.E.U16 R16, desc[UR8][R2.64] ;  /* 0x000000080210a981 */ /* 0x010128000c1e1500 */
[----:B------:R-:W0:Y:S04]  /*c220*/  LDL R2, [R1+0x618] ;  /* 0x0006180001027983 */ /* 0x000e280000100800 */
[----:B------:R-:W0:Y:S01]  /*c230*/  LDL R3, [R1+0x628] ;  /* 0x0006280001037983 */ /* 0x000e220000100800 */
[----:B------:R-:W-:Y:S01]  /*c240*/  PRMT R14, RZ, 0x7610, R14 ;  /* 0x00007610ff0e7816 */ /* 0x000fe2000000000e */
[----:B------:R-:W1:Y:S01]  /*c250*/  S2R R21, SR_TID.X ;  /* 0x0000000000157919 */ /* 0x000e620000002100 */
[----:B0-----:R-:W-:-:S04]  /*c260*/  @!P6 LOP3.LUT R3, R3, R2, RZ, 0x3c, !PT ;  /* 0x000000020303e212 */ /* 0x001fc800078e3cff */
[----:B------:R-:W-:-:S04]  /*c270*/  @!P6 LOP3.LUT R2, R3, R2, RZ, 0x3c, !PT ;  /* 0x000000020302e212 */ /* 0x000fc800078e3cff */
[----:B------:R-:W-:-:S05]  /*c280*/  @!P6 LOP3.LUT R3, R3, R2, RZ, 0x3c, !PT ;  /* 0x000000020303e212 */ /* 0x000fca00078e3cff */
[----:B------:R0:W2:Y:S02]  /*c290*/  @!P6 LDG.E.U16 R14, desc[UR8][R2.64] ;  /* 0x00000008020ee981 */ /* 0x0000a4000c1e1500 */
[----:B0-----:R-:W0:Y:S01]  /*c2a0*/  S2R R3, SR_TID.X ;  /* 0x0000000000037919 */ /* 0x001e220000002100 */
[----:B-1----:R-:W-:-:S04]  /*c2b0*/  SHF.R.U32.HI R21, RZ, 0x5, R21 ;  /* 0x00000005ff157819 */ /* 0x002fc80000011615 */
[----:B------:R-:W-:-:S04]  /*c2c0*/  SGXT.U32 R21, R21, 0x2 ;  /* 0x000000021515781a */ /* 0x000fc80000000000 */
[----:B------:R-:W-:Y:S02]  /*c2d0*/  LOP3.LUT R2, R21, 0x6c, RZ, 0xfc, !PT ;  /* 0x0000006c15027812 */ /* 0x000fe400078efcff */
[----:B------:R-:W-:Y:S02]  /*c2e0*/  PRMT R18, RZ, 0x7610, R18 ;  /* 0x00007610ff127816 */ /* 0x000fe40000000012 */
[----:B------:R-:W-:Y:S01]  /*c2f0*/  ISETP.GE.AND P2, PT, R2, UR6, PT ;  /* 0x0000000602007c0c */ /* 0x000fe2000bf46270 */
[----:B------:R-:W-:Y:S01]  /*c300*/  @!P1 IMAD.MOV.U32 R2, RZ, RZ, R26 ;  /* 0x000000ffff029224 */ /* 0x000fe200078e001a */
[----:B0-----:R-:W-:-:S04]  /*c310*/  SHF.R.U32.HI R3, RZ, 0x5, R3 ;  /* 0x00000005ff037819 */ /* 0x001fc80000011603 */
[----:B------:R-:W-:-:S04]  /*c320*/  SGXT.U32 R3, R3, 0x2 ;  /* 0x000000020303781a */ /* 0x000fc80000000000 */
[C---:B------:R-:W-:Y:S02]  /*c330*/  LOP3.LUT R21, R3.reuse, 0x70, RZ, 0xfc, !PT ;  /* 0x0000007003157812 */ /* 0x040fe400078efcff */
[----:B------:R-:W-:-:S04]  /*c340*/  LOP3.LUT R3, R3, 0x74, RZ, 0xfc, !PT ;  /* 0x0000007403037812 */ /* 0x000fc800078efcff */
[----:B------:R-:W-:Y:S01]  /*c350*/  ISETP.GE.AND P4, PT, R3, UR6, PT ;  /* 0x0000000603007c0c */ /* 0x000fe2000bf86270 */
[----:B------:R-:W-:Y:S01]  /*c360*/  @!P1 IMAD.MOV.U32 R3, RZ, RZ, R27 ;  /* 0x000000ffff039224 */ /* 0x000fe200078e001b */
[----:B---3--:R-:W-:-:S04]  /*c370*/  PRMT R10, RZ, 0x7610, R10 ;  /* 0x00007610ff0a7816 */ /* 0x008fc8000000000a */
[----:B------:R0:W3:Y:S02]  /*c380*/  @!P1 LDG.E.U16 R18, desc[UR8][R2.64] ;  /* 0x0000000802129981 */ /* 0x0000e4000c1e1500 */
[----:B0-----:R-:W-:Y:S02]  /*c390*/  @!P0 IMAD.MOV.U32 R2, RZ, RZ, R11 ;  /* 0x000000ffff028224 */ /* 0x001fe400078e000b */
[----:B------:R-:W-:-:S05]  /*c3a0*/  @!P0 IMAD.MOV.U32 R3, RZ, RZ, R15 ;  /* 0x000000ffff038224 */ /* 0x000fca00078e000f */
[----:B------:R0:W4:Y:S04]  /*c3b0*/  @!P0 LDG.E.U16 R10, desc[UR8][R2.64] ;  /* 0x00000008020a8981 */ /* 0x000128000c1e1500 */
[----:B--2---:R1:W-:Y:S04]  /*c3c0*/  STL [R1+0x24], R14 ;  /* 0x0000240e01007387 */ /* 0x0043e80000100800 */
[----:B-1----:R-:W2:Y:S04]  /*c3d0*/  LDL.LU R14, [R1+0xf28] ;  /* 0x000f2800010e7983 */ /* 0x002ea80000300800 */
[----:B------:R-:W0:Y:S04]  /*c3e0*/  LDL R2, [R1+0x630] ;  /* 0x0006300001027983 */ /* 0x000e280000100800 */
[----:B------:R-:W0:Y:S01]  /*c3f0*/  LDL R3, [R1+0x640] ;  /* 0x0006400001037983 */ /* 0x000e220000100800 */
[----:B------:R-:W-:Y:S01]  /*c400*/  PRMT R5, RZ, 0x7610, R5 ;  /* 0x00007610ff057816 */ /* 0x000fe20000000005 */
[----:B------:R-:W1:Y:S01]  /*c410*/  S2R R11, SR_TID.X ;  /* 0x00000000000b7919 */ /* 0x000e620000002100 */
[----:B0-----:R-:W-:-:S04]  /*c420*/  @!P2 LOP3.LUT R3, R3, R2, RZ, 0x3c, !PT ;  /* 0x000000020303a212 */ /* 0x001fc800078e3cff */
[----:B------:R-:W-:-:S04]  /*c430*/  @!P2 LOP3.LUT R2, R3, R2, RZ, 0x3c, !PT ;  /* 0x000000020302a212 */ /* 0x000fc800078e3cff */
[----:B------:R-:W-:-:S05]  /*c440*/  @!P2 LOP3.LUT R3, R3, R2, RZ, 0x3c, !PT ;  /* 0x000000020303a212 */ /* 0x000fca00078e3cff */
[----:B------:R-:W2:Y:S01]  /*c450*/  @!P2 LDG.E.U16 R5, desc[UR8][R2.64] ;  /* 0x000000080205a981 */ /* 0x000ea2000c1e1500 */
[----:B-1----:R-:W-:-:S04]  /*c460*/  SHF.R.U32.HI R27, RZ, 0x5, R11 ;  /* 0x00000005ff1b7819 */ /* 0x002fc8000001160b */
[----:B------:R-:W-:Y:S02]  /*c470*/  SGXT.U32 R27, R27, 0x2 ;  /* 0x000000021b1b781a */ /* 0x000fe40000000000 */
[----:B------:R-:W-:Y:S02]  /*c480*/  ISETP.GE.AND P3, PT, R21, UR6, PT ;  /* 0x0000000615007c0c */ /* 0x000fe4000bf66270 */
[C---:B------:R-:W-:Y:S01]  /*c490*/  LOP3.LUT R26, R27.reuse, 0x78, RZ, 0xfc, !PT ;  /* 0x000000781b1a7812 */ /* 0x040fe200078efcff */
[----:B------:R-:W2:Y:S01]  /*c4a0*/  LDL R21, [R1+0x63c] ;  /* 0x00063c0001157983 */ /* 0x000ea20000100800 */
[----:B------:R-:W-:-:S03]  /*c4b0*/  LOP3.LUT R27, R27, 0x7c, RZ, 0xfc, !PT ;  /* 0x0000007c1b1b7812 */ /* 0x000fc600078efcff */
[----:B---3--:R0:W-:Y:S01]  /*c4c0*/  STL [R1+0xfc], R18 ;  /* 0x0000fc1201007387 */ /* 0x0081e20000100800 */
[----:B------:R-:W-:-:S03]  /*c4d0*/  ISETP.GE.AND P1, PT, R26, UR6, PT ;  /* 0x000000061a007c0c */ /* 0x000fc6000bf26270 */
[----:B------:R-:W3:Y:S01]  /*c4e0*/  LDL R15, [R1+0x658] ;  /* 0x00065800010f7983 */ /* 0x000ee20000100800 */
[----:B------:R-:W-:-:S03]  /*c4f0*/  ISETP.GE.AND P0, PT, R27, UR6, PT ;  /* 0x000000061b007c0c */ /* 0x000fc6000bf06270 */
[----:B------:R-:W3:Y:S04]  /*c500*/  LDL R11, [R1+0x64c] ;  /* 0x00064c00010b7983 */ /* 0x000ee80000100800 */
[----:B0-----:R-:W3:Y:S04]  /*c510*/  LDL R18, [R1+0x648] ;  /* 0x0006480001127983 */ /* 0x001ee80000100800 */
[----:B----4-:R0:W-:Y:S04]  /*c520*/  STL [R1+0x20], R10 ;  /* 0x0000200a01007387 */ /* 0x0101e80000100800 */
[----:B0-----:R-:W4:Y:S04]  /*c530*/  LDL R10, [R1+0x654] ;  /* 0x00065400010a7983 */ /* 0x001f280000100800 */
[----:B------:R-:W4:Y:S04]  /*c540*/  LDL.LU R26, [R1+0xf24] ;  /* 0x000f2400011a7983 */ /* 0x000f280000300800 */
[----:B------:R-:W4:Y:S04]  /*c550*/  LDL.LU R27, [R1+0xf20] ;  /* 0x000f2000011b7983 */ /* 0x000f280000300800 */
[----:B--2---:R0:W-:Y:S04]  /*c560*/  STL [R1+0xf4], R5 ;  /* 0x0000f40501007387 */ /* 0x0041e80000100800 */
[----:B0-----:R-:W2:Y:S04]  /*c570*/  LDL.LU R5, [R1+0xf1c] ;  /* 0x000f1c0001057983 */ /* 0x001ea80000300800 */
[----:B------:R-:W3:Y:S01]  /*c580*/  LDL R3, [R1+0x634] ;  /* 0x0006340001037983 */ /* 0x000ee20000100800 */
[----:B------:R-:W-:Y:S01]  /*c590*/  PRMT R22, RZ, 0x7610, R22 ;  /* 0x00007610ff167816 */ /* 0x000fe20000000016 */
[----:B------:R-:W-:-:S05]  /*c5a0*/  @!P3 IMAD.MOV.U32 R2, RZ, RZ, R21 ;  /* 0x000000ffff02b224 */ /* 0x000fca00078e0015 */
[----:B---3--:R-:W3:Y:S04]  /*c5b0*/  @!P3 LDG.E.U16 R22, desc[UR8][R2.64] ;  /* 0x000000080216b981 */ /* 0x008ee8000c1e1500 */
[----:B---3--:R0:W-:Y:S04]  /*c5c0*/  STL [R1+0x1c], R22 ;  /* 0x00001c1601007387 */ /* 0x0081e80000100800 */
[----:B0-----:R-:W3:Y:S04]  /*c5d0*/  LDL.LU R22, [R1+0xf18] ;  /* 0x000f180001167983 */ /* 0x001ee80000300800 */
[----:B------:R-:W4:Y:S04]  /*c5e0*/  LDL R2, [R1+0x638] ;  /* 0x0006380001027983 */ /* 0x000f280000100800 */
[----:B------:R-:W4:Y:S01]  /*c5f0*/  LDL R3, [R1+0x65c] ;  /* 0x00065c0001037983 */ /* 0x000f220000100800 */
[----:B------:R-:W-:-:S02]  /*c600*/  PRMT R14, RZ, 0x7610, R14 ;  /* 0x00007610ff0e7816 */ /* 0x000fc4000000000e */
[----:B----4-:R-:W-:-:S04]  /*c610*/  @!P4 LOP3.LUT R3, R3, R2, RZ, 0x3c, !PT ;  /* 0x000000020303c212 */ /* 0x010fc800078e3cff */
[----:B------:R-:W-:-:S04]  /*c620*/  @!P4 LOP3.LUT R2, R3, R2, RZ, 0x3c, !PT ;  /* 0x000000020302c212 */ /* 0x000fc800078e3cff */
[----:B------:R-:W-:-:S05]  /*c630*/  @!P4 LOP3.LUT R3, R3, R2, RZ, 0x3c, !PT ;  /* 0x000000020303c212 */ /* 0x000fca00078e3cff */
[----:B------:R-:W4:Y:S01]  /*c640*/  @!P4 LDG.E.U16 R14, desc[UR8][R2.64] ;  /* 0x00000008020ec981 */ /* 0x000f22000c1e1500 */
[----:B------:R-:W0:Y:S03]  /*c650*/  S2R R21, SR_TID.X ;  /* 0x0000000000157919 */ /* 0x000e260000002100 */
[----:B----4-:R1:W-:Y:S04]  /*c660*/  STL [R1+0x108], R14 ;  /* 0x0001080e01007387 */ /* 0x0103e80000100800 */
[----:B-1----:R-:W4:Y:S01]  /*c670*/  LDL.LU R14, [R1+0xf14] ;  /* 0x000f1400010e7983 */ /* 0x002f220000300800 */
[----:B0-----:R-:W-:-:S04]  /*c680*/  SHF.R.U32.HI R3, RZ, 0x5, R21 ;  /* 0x00000005ff037819 */ /* 0x001fc80000011615 */
[----:B------:R-:W-:-:S04]  /*c690*/  SGXT.U32 R3, R3, 0x2 ;  /* 0x000000020303781a */ /* 0x000fc80000000000 */
[C---:B------:R-:W-:Y:S02]  /*c6a0*/  LOP3.LUT R21, R3.reuse, 0x80, RZ, 0xfc, !PT ;  /* 0x0000008003157812 */ /* 0x040fe400078efcff */
[C---:B------:R-:W-:Y:S02]  /*c6b0*/  LOP3.LUT R2, R3.reuse, 0x84, RZ, 0xfc, !PT ;  /* 0x0000008403027812 */ /* 0x040fe400078efcff */
[----:B------:R-:W-:Y:S02]  /*c6c0*/  LOP3.LUT R3, R3, 0x88, RZ, 0xfc, !PT ;  /* 0x0000008803037812 */ /* 0x000fe400078efcff */
[----:B------:R-:W-:Y:S01]  /*c6d0*/  ISETP.GE.AND P3, PT, R2, UR6, PT ;  /* 0x0000000602007c0c */ /* 0x000fe2000bf66270 */
[----:B------:R-:W-:Y:S01]  /*c6e0*/  @!P1 IMAD.MOV.U32 R2, RZ, RZ, R15 ;  /* 0x000000ffff029224 */ /* 0x000fe200078e000f */
[----:B------:R-:W-:Y:S01]  /*c6f0*/  ISETP.GE.AND P4, PT, R3, UR6, PT ;  /* 0x0000000603007c0c */ /* 0x000fe2000bf86270 */
[----:B------:R-:W-:Y:S01]  /*c700*/  @!P1 IMAD.MOV.U32 R3, RZ, RZ, R18 ;  /* 0x000000ffff039224 */ /* 0x000fe200078e0012 */
[----:B--2---:R-:W-:-:S02]  /*c710*/  PRMT R5, RZ, 0x7610, R5 ;  /* 0x00007610ff057816 */ /* 0x004fc40000000005 */
[----:B------:R-:W-:Y:S02]  /*c720*/  ISETP.GE.AND P2, PT, R21, UR6, PT ;  /* 0x0000000615007c0c */ /* 0x000fe4000bf46270 */
[----:B------:R-:W2:Y:S01]  /*c730*/  LDL.LU R21, [R1+0xf10] ;  /* 0x000f100001157983 */ /* 0x000ea20000300800 */
[----:B---3--:R-:W-:-:S03]  /*c740*/  PRMT R22, RZ, 0x7610, R22 ;  /* 0x00007610ff167816 */ /* 0x008fc60000000016 */
[----:B------:R-:W3:Y:S01]  /*c750*/  LDL R18, [R1+0x668] ;  /* 0x0006680001127983 */ /* 0x000ee20000100800 */
[----:B----4-:R-:W-:-:S06]  /*c760*/  PRMT R14, RZ, 0x7610, R14 ;  /* 0x00007610ff0e7816 */ /* 0x010fcc000000000e */
[----:B------:R0:W4:Y:S02]  /*c770*/  @!P1 LDG.E.U16 R14, desc[UR8][R2.64] ;  /* 0x00000008020e9981 */ /* 0x000124000c1e1500 */
[----:B0-----:R-:W-:Y:S02]  /*c780*/  @!P0 IMAD.MOV.U32 R2, RZ, RZ, R10 ;  /* 0x000000ffff028224 */ /* 0x001fe400078e000a */
[----:B------:R-:W-:-:S05]  /*c790*/  @!P0 IMAD.MOV.U32 R3, RZ, RZ, R11 ;  /* 0x000000ffff038224 */ /* 0x000fca00078e000b */
[----:B------:R0:W2:Y:S04]  /*c7a0*/  @!P0 LDG.E.U16 R5, desc[UR8][R2.64] ;  /* 0x0000000802058981 */ /* 0x0000a8000c1e1500 */
[----:B------:R-:W0:Y:S04]  /*c7b0*/  LDL R2, [R1+0x650] ;  /* 0x0006500001027983 */ /* 0x000e280000100800 */
[----:B------:R-:W0:Y:S01]  /*c7c0*/  LDL R3, [R1+0x674] ;  /* 0x0006740001037983 */ /* 0x000e220000100800 */
[----:B------:R-:W1:Y:S01]  /*c7d0*/  S2R R11, SR_TID.X ;  /* 0x00000000000b7919 */ /* 0x000e620000002100 */
[----:B0-----:R-:W-:-:S04]  /*c7e0*/  @!P2 LOP3.LUT R3, R3, R2, RZ, 0x3c, !PT ;  /* 0x000000020303a212 */ /* 0x001fc800078e3cff */
[----:B------:R-:W-:-:S04]  /*c7f0*/  @!P2 LOP3.LUT R2, R3, R2, RZ, 0x3c, !PT ;  /* 0x000000020302a212 */ /* 0x000fc800078e3cff */
[----:B------:R-:W-:-:S05]  /*c800*/  @!P2 LOP3.LUT R3, R3, R2, RZ, 0x3c, !PT ;  /* 0x000000020303a212 */ /* 0x000fca00078e3cff */
[----:B------:R-:W3:Y:S04]  /*c810*/  @!P2 LDG.E.U16 R22, desc[UR8][R2.64] ;  /* 0x000000080216a981 */ /* 0x000ee8000c1e1500 */
[----:B--2---:R1:W-:Y:S04]  /*c820*/  STL [R1+0xa8], R5 ;  /* 0x0000a80501007387 */ /* 0x0043e80000100800 */
[----:B------:R-:W2:Y:S01]  /*c830*/  LDL R15, [R1+0x68c] ;  /* 0x00068c00010f7983 */ /* 0x000ea20000100800 */
[----:B-1----:R-:W-:-:S04]  /*c840*/  SHF.R.U32.HI R5, RZ, 0x5, R11 ;  /* 0x00000005ff057819 */ /* 0x002fc8000001160b */
[----:B------:R-:W-:-:S04]  /*c850*/  SGXT.U32 R5, R5, 0x2 ;  /* 0x000000020505781a */ /* 0x000fc80000000000 */
[C---:B------:R-:W-:Y:S02]  /*c860*/  LOP3.LUT R10, R5.reuse, 0x8c, RZ, 0xfc, !PT ;  /* 0x0000008c050a7812 */ /* 0x040fe400078efcff */
[----:B------:R-:W-:Y:S01]  /*c870*/  LOP3.LUT R5, R5, 0x90, RZ, 0xfc, !PT ;  /* 0x0000009005057812 */ /* 0x000fe200078efcff */
[----:B----4-:R0:W-:Y:S01]  /*c880*/  STL [R1+0x14], R14 ;  /* 0x0000140e01007387 */ /* 0x0101e20000100800 */
[----:B------:R-:W-:Y:S02]  /*c890*/  ISETP.GE.AND P0, PT, R10, UR6, PT ;  /* 0x000000060a007c0c */ /* 0x000fe4000bf06270 */
[----:B------:R-:W-:Y:S01]  /*c8a0*/  ISETP.GE.AND P1, PT, R5, UR6, PT ;  /* 0x0000000605007c0c */ /* 0x000fe2000bf26270 */
[----:B------:R-:W4:Y:S04]  /*c8b0*/  LDL R11, [R1+0x688] ;  /* 0x00068800010b7983 */ /* 0x000f280000100800 */
[----:B0-----:R-:W4:Y:S04]  /*c8c0*/  LDL R14, [R1+0x678] ;  /* 0x00067800010e7983 */ /* 0x001f280000100800 */
[----:B------:R-:W2:Y:S04]  /*c8d0*/  LDL.LU R10, [R1+0xf0c] ;  /* 0x000f0c00010a7983 */ /* 0x000ea80000300800 */
[----:B------:R-:W4:Y:S04]  /*c8e0*/  LDL.LU R5, [R1+0xf08] ;  /* 0x000f080001057983 */ /* 0x000f280000300800 */
[----:B---3--:R0:W-:Y:S04]  /*c8f0*/  STL [R1+0xc], R22 ;  /* 0x00000c1601007387 */ /* 0x0081e80000100800 */
[----:B0-----:R-:W3:Y:S04]  /*c900*/  LDL.LU R22, [R1+0xf04] ;  /* 0x000f040001167983 */ /* 0x001ee80000300800 */
[----:B------:R-:W2:Y:S04]  /*c910*/  LDL R2, [R1+0x660] ;  /* 0x0006600001027983 */ /* 0x000ea80000100800 */
[----:B------:R-:W2:Y:S01]  /*c920*/  LDL R3, [R1+0x670] ;  /* 0x0006700001037983 */ /* 0x000ea20000100800 */
[----:B------:R-:W-:-:S02]  /*c930*/  PRMT R21, RZ, 0x7610, R21 ;  /* 0x00007610ff157816 */ /* 0x000fc40000000015 */
[----:B--2---:R-:W-:-:S04]  /*c940*/  @!P3 LOP3.LUT R3, R3, R2, RZ, 0x3c, !PT ;  /* 0x000000020303b212 */ /* 0x004fc800078e3cff */
[----:B------:R-:W-:-:S04]  /*c950*/  @!P3 LOP3.LUT R2, R3, R2, RZ, 0x3c, !PT ;  /* 0x000000020302b212 */ /* 0x000fc800078e3cff */
[----:B------:R-:W-:-:S05]  /*c960*/  @!P3 LOP3.LUT R3, R3, R2, RZ, 0x3c, !PT ;  /* 0x000000020303b212 */ /* 0x000fca00078e3cff */
[----:B------:R-:W2:Y:S04]  /*c970*/  @!P3 LDG.E.U16 R21, desc[UR8][R2.64] ;  /* 0x000000080215b981 */ /* 0x000ea8000c1e1500 */
        /* <DEDUP_REMOVED lines=8> */
[----:B------:R0:W4:Y:S02]  /*ca00*/  @!P4 LDG.E.U16 R10, desc[UR8][R2.64] ;  /* 0x00000008020ac981 */ /* 0x000124000c1e1500 */
[----:B0-----:R-:W0:Y:S02]  /*ca10*/  S2R R3, SR_TID.X ;  /* 0x0000000000037919 */ /* 0x001e240000002100 */
[----:B----4-:R1:W-:Y:S04]  /*ca20*/  STL [R1+0x10], R10 ;  /* 0x0000100a01007387 */ /* 0x0103e80000100800 */
[----:B-1----:R-:W4:Y:S01]  /*ca30*/  LDL.LU R10, [R1+0xefc] ;  /* 0x000efc00010a7983 */ /* 0x002f220000300800 */
[----:B0-----:R-:W-:-:S04]  /*ca40*/  SHF.R.U32.HI R3, RZ, 0x5, R3 ;  /* 0x00000005ff037819 */ /* 0x001fc80000011603 */
[----:B------:R-:W-:-:S04]  /*ca50*/  SGXT.U32 R3, R3, 0x2 ;  /* 0x000000020303781a */ /* 0x000fc80000000000 */
[----:B------:R-:W-:Y:S01]  /*ca60*/  LOP3.LUT R3, R3, 0x94, RZ, 0xfc, !PT ;  /* 0x0000009403037812 */ /* 0x000fe200078efcff */
[----:B------:R-:W-:-:S03]  /*ca70*/  @!P0 IMAD.MOV.U32 R2, RZ, RZ, R15 ;  /* 0x000000ffff028224 */ /* 0x000fc600078e000f */
[----:B------:R-:W-:Y:S01]  /*ca80*/  ISETP.GE.AND P2, PT, R3, UR6, PT ;  /* 0x0000000603007c0c */ /* 0x000fe2000bf46270 */
[----:B------:R-:W-:Y:S01]  /*ca90*/  @!P0 IMAD.MOV.U32 R3, RZ, RZ, R18 ;  /* 0x000000ffff038224 */ /* 0x000fe200078e0012 */
[----:B----4-:R-:W-:-:S06]  /*caa0*/  PRMT R10, RZ, 0x7610, R10 ;  /* 0x00007610ff0a7816 */ /* 0x010fcc000000000a */
[----:B------:R0:W4:Y:S01]  /*cab0*/  @!P0 LDG.E.U16 R10, desc[UR8][R2.64] ;  /* 0x00000008020a8981 */ /* 0x000122000c1e1500 */
[----:B------:R-:W-:Y:S01]  /*cac0*/  PRMT R0, RZ, 0x7610, R0 ;  /* 0x00007610ff007816 */ /* 0x000fe20000000000 */
[----:B0-----:R-:W-:Y:S02]  /*cad0*/  @!P1 IMAD.MOV.U32 R2, RZ, RZ, R11 ;  /* 0x000000ffff029224 */ /* 0x001fe400078e000b */
[----:B------:R-:W-:-:S05]  /*cae0*/  @!P1 IMAD.MOV.U32 R3, RZ, RZ, R14 ;  /* 0x000000ffff039224 */ /* 0x000fca00078e000e */
[----:B------:R0:W3:Y:S04]  /*caf0*/  @!P1 LDG.E.U16 R0, desc[UR8][R2.64] ;  /* 0x0000000802009981 */ /* 0x0000e8000c1e1500 */
[----:B----4-:R1:W-:Y:S04]  /*cb00*/  STL [R1+0x94], R10 ;  /* 0x0000940a01007387 */ /* 0x0103e80000100800 */
[----:B------:R-:W0:Y:S04]  /*cb10*/  LDL R2, [R1+0x67c] ;  /* 0x00067c0001027983 */ /* 0x000e280000100800 */
[----:B------:R-:W0:Y:S01]  /*cb20*/  LDL R3, [R1+0x684] ;  /* 0x0006840001037983 */ /* 0x000e220000100800 */
[----:B--2---:R-:W-:Y:S01]  /*cb30*/  PRMT R21, RZ, 0x7610, R21 ;  /* 0x00007610ff157816 */ /* 0x004fe20000000015 */
[----:B-1----:R-:W1:Y:S02]  /*cb40*/  S2R R10, SR_TID.X ;  /* 0x00000000000a7919 */ /* 0x002e640000002100 */
[----:B------:R-:W2:Y:S04]  /*cb50*/  LDL R18, [R1+0x6a0] ;  /* 0x0006a00001127983 */ /* 0x000ea80000100800 */
[----:B------:R-:W4:Y:S01]  /*cb60*/  LDL R11, [R1+0x694] ;  /* 0x00069400010b7983 */ /* 0x000f220000100800 */
[----:B0-----:R-:W-:-:S04]  /*cb70*/  @!P2 LOP3.LUT R3, R3, R2, RZ, 0x3c, !PT ;  /* 0x000000020303a212 */ /* 0x001fc800078e3cff */
[----:B------:R-:W-:-:S04]  /*cb80*/  @!P2 LOP3.LUT R2, R3, R2, RZ, 0x3c, !PT ;  /* 0x000000020302a212 */ /* 0x000fc800078e3cff */
[----:B------:R-:W-:-:S05]  /*cb90*/  @!P2 LOP3.LUT R3, R3, R2, RZ, 0x3c, !PT ;  /* 0x000000020303a212 */ /* 0x000fca00078e3cff */
[----:B------:R-:W2:Y:S01]  /*cba0*/  @!P2 LDG.E.U16 R21, desc[UR8][R2.64] ;  /* 0x000000080215a981 */ /* 0x000ea2000c1e1500 */
[----:B-1----:R-:W-:-:S03]  /*cbb0*/  SHF.R.U32.HI R14, RZ, 0x5, R10 ;  /* 0x00000005ff0e7819 */ /* 0x002fc6000001160a */
[----:B------:R-:W4:Y:S01]  /*cbc0*/  LDL R10, [R1+0x69c] ;  /* 0x00069c00010a7983 */ /* 0x000f220000100800 */
[----:B------:R-:W-:-:S04]  /*cbd0*/  SGXT.U32 R14, R14, 0x2 ;  /* 0x000000020e0e781a */ /* 0x000fc80000000000 */
[----:B------:R-:W-:Y:S01]  /*cbe0*/  LOP3.LUT R15, R14, 0x98, RZ, 0xfc, !PT ;  /* 0x000000980e0f7812 */ /* 0x000fe200078efcff */
[----:B---3--:R-:W-:Y:S03]  /*cbf0*/  STL [R1+0xe94], R0 ;  /* 0x000e940001007387 */ /* 0x008fe60000100800 */
[----:B------:R-:W-:Y:S02]  /*cc00*/  ISETP.GE.AND P0, PT, R15, UR6, PT ;  /* 0x000000060f007c0c */ /* 0x000fe4000bf06270 */
[----:B------:R-:W3:Y:S04]  /*cc10*/  LDL.LU R15, [R1+0xef8] ;  /* 0x000ef800010f7983 */ /* 0x000ee80000300800 */
[----:B--2---:R0:W-:Y:S04]  /*cc20*/  STL [R1+0x90], R21 ;  /* 0x0000901501007387 */ /* 0x0041e80000100800 */
[----:B------:R-:W2:Y:S04]  /*cc30*/  LDL R2, [R1+0x680] ;  /* 0x0006800001027983 */ /* 0x000ea80000100800 */
[----:B------:R-:W2:Y:S01]  /*cc40*/  LDL R3, [R1+0x6a4] ;  /* 0x0006a40001037983 */ /* 0x000ea20000100800 */
[----:B------:R-:W-:Y:S01]  /*cc50*/  PRMT R22, RZ, 0x7610, R22 ;  /* 0x00007610ff167816 */ /* 0x000fe20000000016 */
[----:B------:R-:W1:Y:S01]  /*cc60*/  S2R R14, SR_TID.X ;  /* 0x00000000000e7919 */ /* 0x000e620000002100 */
[----:B--2---:R-:W-:-:S04]  /*cc70*/  @!P0 LOP3.LUT R3, R3, R2, RZ, 0x3c, !PT ;  /* 0x0000000203038212 */ /* 0x004fc800078e3cff */
[----:B------:R-:W-:-:S04]  /*cc80*/  @!P0 LOP3.LUT R2, R3, R2, RZ, 0x3c, !PT ;  /* 0x0000000203028212 */ /* 0x000fc800078e3cff */
[----:B------:R-:W-:-:S05]  /*cc90*/  @!P0 LOP3.LUT R3, R3, R2, RZ, 0x3c, !PT ;  /* 0x0000000203038212 */ /* 0x000fca00078e3cff */
[----:B------:R2:W4:Y:S02]  /*cca0*/  @!P0 LDG.E.U16 R22, desc[UR8][R2.64] ;  /* 0x0000000802168981 */ /* 0x000524000c1e1500 */
[----:B--2---:R-:W2:Y:S01]  /*ccb0*/  S2R R3, SR_TID.X ;  /* 0x0000000000037919 */ /* 0x004ea20000002100 */
[----:B-1----:R-:W-:-:S04]  /*ccc0*/  SHF.R.U32.HI R14, RZ, 0x5, R14 ;  /* 0x00000005ff0e7819 */ /* 0x002fc8000001160e */
[----:B------:R-:W-:-:S04]  /*ccd0*/  SGXT.U32 R14, R14, 0x2 ;  /* 0x000000020e0e781a */ /* 0x000fc80000000000 */
[----:B0-----:R-:W-:-:S04]  /*cce0*/  LOP3.LUT R21, R14, 0x9c, RZ, 0xfc, !PT ;  /* 0x0000009c0e157812 */ /* 0x001fc800078efcff */
[----:B------:R-:W-:Y:S02]  /*ccf0*/  ISETP.GE.AND P1, PT, R21, UR6, PT ;  /* 0x0000000615007c0c */ /* 0x000fe4000bf26270 */
[----:B------:R-:W3:Y:S01]  /*cd00*/  LDL.LU R21, [R1+0xef4] ;  /* 0x000ef40001157983 */ /* 0x000ee20000300800 */
[----:B--2---:R-:W-:-:S04]  /*cd10*/  SHF.R.U32.HI R3, RZ, 0x5, R3 ;  /* 0x00000005ff037819 */ /* 0x004fc80000011603 */
[----:B------:R-:W-:-:S04]  /*cd20*/  SGXT.U32 R3, R3, 0x2 ;  /* 0x000000020303781a */ /* 0x000fc80000000000 */
[----:B------:R-:W-:Y:S01]  /*cd30*/  LOP3.LUT R2, R3, 0xa0, RZ, 0xfc, !PT ;  /* 0x000000a003027812 */ /* 0x000fe200078efcff */
[----:B----4-:R0:W-:Y:S04]  /*cd40*/  STL [R1+0x4], R22 ;  /* 0x0000041601007387 */ /* 0x0101e80000100800 */
[----:B0-----:R-:W2:Y:S04]  /*cd50*/  LDL.LU R22, [R1+0xef0] ;  /* 0x000ef00001167983 */ /* 0x001ea80000300800 */
[----:B------:R-:W4:Y:S01]  /*cd60*/  LDL R3, [R1+0x690] ;  /* 0x0006900001037983 */ /* 0x000f220000100800 */
[----:B------:R-:W-:Y:S01]  /*cd70*/  ISETP.GE.AND P0, PT, R2, UR6, PT ;  /* 0x0000000602007c0c */ /* 0x000fe2000bf06270 */
[----:B------:R-:W-:Y:S01]  /*cd80*/  @!P1 IMAD.MOV.U32 R2, RZ, RZ, R18 ;  /* 0x000000ffff029224 */ /* 0x000fe200078e0012 */
[----:B---3--:R-:W-:-:S02]  /*cd90*/  PRMT R15, RZ, 0x7610, R15 ;  /* 0x00007610ff0f7816 */ /* 0x008fc4000000000f */
[----:B------:R-:W-:-:S04]  /*cda0*/  PRMT R21, RZ, 0x7610, R21 ;  /* 0x00007610ff157816 */ /* 0x000fc80000000015 */
[----:B----4-:R0:W3:Y:S05]  /*cdb0*/  @!P1 LDG.E.U16 R15, desc[UR8][R2.64] ;  /* 0x00000008020f9981 */ /* 0x0100ea000c1e1500 */
[----:B0-----:R-:W-:Y:S02]  /*cdc0*/  @!P0 IMAD.MOV.U32 R2, RZ, RZ, R10 ;  /* 0x000000ffff028224 */ /* 0x001fe400078e000a */
[----:B------:R-:W-:-:S05]  /*cdd0*/  @!P0 IMAD.MOV.U32 R3, RZ, RZ, R11 ;  /* 0x000000ffff038224 */ /* 0x000fca00078e000b */
[----:B------:R-:W4:Y:S01]  /*cde0*/  @!P0 LDG.E.U16 R21, desc[UR8][R2.64] ;  /* 0x0000000802158981 */ /* 0x000f22000c1e1500 */
[----:B------:R-:W0:Y:S01]  /*cdf0*/  S2R R14, SR_TID.X ;  /* 0x00000000000e7919 */ /* 0x000e220000002100 */
[----:B------:R-:W1:Y:S01]  /*ce00*/  S2R R10, SR_TID.X ;  /* 0x00000000000a7919 */ /* 0x000e620000002100 */
[----:B0-----:R-:W-:-:S04]  /*ce10*/  SHF.R.U32.HI R14, RZ, 0x5, R14 ;  /* 0x00000005ff0e7819 */ /* 0x001fc8000001160e */
[----:B------:R-:W-:-:S04]  /*ce20*/  SGXT.U32 R14, R14, 0x2 ;  /* 0x000000020e0e781a */ /* 0x000fc80000000000 */
[----:B------:R-:W-:Y:S02]  /*ce30*/  LOP3.LUT R14, R14, 0xa4, RZ, 0xfc, !PT ;  /* 0x000000a40e0e7812 */ /* 0x000fe400078efcff */
[----:B-1----:R-:W-:Y:S02]  /*ce40*/  SHF.R.U32.HI R11, RZ, 0x5, R10 ;  /* 0x00000005ff0b7819 */ /* 0x002fe4000001160a */
[----:B------:R-:W-:Y:S02]  /*ce50*/  ISETP.GE.AND P1, PT, R14, UR6, PT ;  /* 0x000000060e007c0c */ /* 0x000fe4000bf26270 */
[----:B------:R-:W-:-:S04]  /*ce60*/  SGXT.U32 R11, R11, 0x2 ;  /* 0x000000020b0b781a */ /* 0x000fc80000000000 */
[----:B------:R-:W-:-:S04]  /*ce70*/  LOP3.LUT R11, R11, 0xa8, RZ, 0xfc, !PT ;  /* 0x000000a80b0b7812 */ /* 0x000fc800078efcff */
[----:B------:R-:W-:Y:S01]  /*ce80*/  ISETP.GE.AND P0, PT, R11, UR6, PT ;  /* 0x000000060b007c0c */ /* 0x000fe2000bf06270 */
[----:B---3--:R0:W-:Y:S04]  /*ce90*/  STL [R1+0x8c], R15 ;  /* 0x00008c0f01007387 */ /* 0x0081e80000100800 */
[----:B------:R-:W3:Y:S04]  /*cea0*/  LDL R2, [R1+0x698] ;  /* 0x0006980001027983 */ /* 0x000ee80000100800 */
[----:B------:R-:W3:Y:S04]  /*ceb0*/  LDL R3, [R1+0x6b4] ;  /* 0x0006b40001037983 */ /* 0x000ee80000100800 */
[----:B0-----:R-:W3:Y:S04]  /*cec0*/  LDL R15, [R1+0x6a8] ;  /* 0x0006a800010f7983 */ /* 0x001ee80000100800 */
[----:B------:R-:W3:Y:S04]  /*ced0*/  LDL R14, [R1+0x6b0] ;  /* 0x0006b000010e7983 */ /* 0x000ee80000100800 */
[----:B----4-:R-:W-:Y:S04]  /*cee0*/  STL [R1+0xe8c], R21 ;  /* 0x000e8c1501007387 */ /* 0x010fe80000100800 */
[----:B------:R-:W-:Y:S04]  /*cef0*/  STL [R1+0xe90], R21 ;  /* 0x000e901501007387 */ /* 0x000fe80000100800 */
[----:B------:R-:W-:Y:S04]  /*cf00*/  STL [R1+0xe98], R21 ;  /* 0x000e981501007387 */ /* 0x000fe80000100800 */
[----:B------:R-:W-:Y:S04]  /*cf10*/  STL [R1+0xe9c], R21 ;  /* 0x000e9c1501007387 */ /* 0x000fe80000100800 */
[----:B------:R-:W4:Y:S04]  /*cf20*/  LDL R18, [R1+0x6ac] ;  /* 0x0006ac0001127983 */ /* 0x000f280000100800 */
[----:B------:R-:W4:Y:S01]  /*cf30*/  LDL R11, [R1+0x6d8] ;  /* 0x0006d800010b7983 */ /* 0x000f220000100800 */
[----:B------:R-:W-:-:S02]  /*cf40*/  SHF.R.U32.HI R10, RZ, 0x5, R10 ;  /* 0x00000005ff0a7819 */ /* 0x000fc4000001160a */
[----:B------:R-:W-:Y:S02]  /*cf50*/  PRMT R5, RZ, 0x7610, R5 ;  /* 0x00007610ff057816 */ /* 0x000fe40000000005 */
[----:B------:R-:W-:-:S04]  /*cf60*/  SGXT.U32 R10, R10, 0x2 ;  /* 0x000000020a0a781a */ /* 0x000fc80000000000 */
[----:B------:R-:W-:Y:S02]  /*cf70*/  LOP3.LUT R10, R10, 0xac, RZ, 0xfc, !PT ;  /* 0x000000ac0a0a7812 */ /* 0x000fe400078efcff */
[----:B--2---:R-:W-:Y:S02]  /*cf80*/  PRMT R22, RZ, 0x7610, R22 ;  /* 0x00007610ff167816 */ /* 0x004fe40000000016 */
[----:B------:R-:W-:Y:S02]  /*cf90*/  PRMT R27, RZ, 0x7610, R27 ;  /* 0x00007610ff1b7816 */ /* 0x000fe4000000001b */
[----:B---3--:R-:W-:-:S04]  /*cfa0*/  @!P1 LOP3.LUT R3, R3, R2, RZ, 0x3c, !PT ;  /* 0x0000000203039212 */ /* 0x008fc800078e3cff */
[----:B------:R-:W-:-:S04]  /*cfb0*/  @!P1 LOP3.LUT R2, R3, R2, RZ, 0x3c, !PT ;  /* 0x0000000203029212 */ /* 0x000fc800078e3cff */
[----:B------:R-:W-:-:S05]  /*cfc0*/  @!P1 LOP3.LUT R3, R3, R2, RZ, 0x3c, !PT ;  /* 0x0000000203039212 */ /* 0x000fca00078e3cff */
[----:B------:R0:W2:Y:S01]  /*cfd0*/  @!P1 LDG.E.U16 R5, desc[UR8][R2.64] ;  /* 0x0000000802059981 */ /* 0x0000a2000c1e1500 */
[----:B------:R-:W-:Y:S02]  /*cfe0*/  ISETP.GE.AND P1, PT, R10, UR6, PT ;  /* 0x000000060a007c0c */ /* 0x000fe4000bf26270 */
[----:B------:R-:W1:Y:S01]  /*cff0*/  S2R R10, SR_TID.X ;  /* 0x00000000000a7919 */ /* 0x000e620000002100 */
[----:B0-----:R-:W-:Y:S02]  /*d000*/  @!P0 IMAD.MOV.U32 R2, RZ, RZ, R14 ;  /* 0x000000ffff028224 */ /* 0x001fe400078e000e */
[----:B------:R-:W-:-:S05]  /*d010*/  @!P0 IMAD.MOV.U32 R3, RZ, RZ, R15 ;  /* 0x000000ffff038224 */ /* 0x000fca00078e000f */
[----:B------:R0:W3:Y:S01]  /*d020*/  @!P0 LDG.E.U16 R22, desc[UR8][R2.64] ;  /* 0x0000000802168981 */ /* 0x0000e2000c1e1500 */
[----:B-1----:R-:W-:-:S04]  /*d030*/  SHF.R.U32.HI R10, RZ, 0x5, R10 ;  /* 0x00000005ff0a7819 */ /* 0x002fc8000001160a */
[----:B------:R-:W-:-:S04]  /*d040*/  SGXT.U32 R10, R10, 0x2 ;  /* 0x000000020a0a781a */ /* 0x000fc80000000000 */
[----:B0-----:R-:W-:Y:S01]  /*d050*/  LOP3.LUT R3, R10, 0xb0, RZ, 0xfc, !PT ;  /* 0x000000b00a037812 */ /* 0x001fe200078efcff */
[----:B----4-:R-:W-:-:S03]  /*d060*/  @!P1 IMAD.MOV.U32 R2, RZ, RZ, R11 ;  /* 0x000000ffff029224 */ /* 0x010fc600078e000b */
[----:B------:R-:W-:Y:S01]  /*d070*/  ISETP.GE.AND P0, PT, R3, UR6, PT ;  /* 0x0000000603007c0c */ /* 0x000fe2000bf06270 */
[----:B------:R-:W-:-:S05]  /*d080*/  @!P1 IMAD.MOV.U32 R3, RZ, RZ, R18 ;  /* 0x000000ffff039224 */ /* 0x000fca00078e0012 */
[----:B------:R-:W4:Y:S04]  /*d090*/  @!P1 LDG.E.U16 R27, desc[UR8][R2.64] ;  /* 0x00000008021b9981 */ /* 0x000f28000c1e1500 */
[----:B--2---:R0:W-:Y:S04]  /*d0a0*/  STL [R1+0x7c], R5 ;  /* 0x00007c0501007387 */ /* 0x0041e80000100800 */
[----:B0-----:R-:W2:Y:S04]  /*d0b0*/  LDL.LU R5, [R1+0xeec] ;  /* 0x000eec0001057983 */ /* 0x001ea80000300800 */
[----:B------:R-:W2:Y:S04]  /*d0c0*/  LDL R15, [R1+0x6c0] ;  /* 0x0006c000010f7983 */ /* 0x000ea80000100800 */
[----:B------:R-:W2:Y:S04]  /*d0d0*/  LDL R14, [R1+0x6e8] ;  /* 0x0006e800010e7983 */ /* 0x000ea80000100800 */
[----:B---3--:R-:W-:Y:S04]  /*d0e0*/  STL [R1+0xe88], R22 ;  /* 0x000e881601007387 */ /* 0x008fe80000100800 */
[----:B------:R-:W-:Y:S04]  /*d0f0*/  STL [R1+0xea0], R22 ;  /* 0x000ea01601007387 */ /* 0x000fe80000100800 */
[----:B------:R-:W-:Y:S04]  /*d100*/  STL [R1+0xea4], R22 ;  /* 0x000ea41601007387 */ /* 0x000fe80000100800 */
[----:B------:R-:W3:Y:S04]  /*d110*/  LDL R18, [R1+0x6c4] ;  /* 0x0006c40001127983 */ /* 0x000ee80000100800 */
[----:B------:R-:W3:Y:S04]  /*d120*/  LDL R11, [R1+0x6f0] ;  /* 0x0006f000010b7983 */ /* 0x000ee80000100800 */
[----:B----4-:R0:W-:Y:S04]  /*d130*/  STL [R1+0x78], R27 ;  /* 0x0000781b01007387 */ /* 0x0101e80000100800 */
[----:B0-----:R-:W4:Y:S04]  /*d140*/  LDL.LU R27, [R1+0xee8] ;  /* 0x000ee800011b7983 */ /* 0x001f280000300800 */
[----:B------:R-:W2:Y:S04]  /*d150*/  LDL R2, [R1+0x6bc] ;  /* 0x0006bc0001027983 */ /* 0x000ea80000100800 */
[----:B------:R-:W2:Y:S01]  /*d160*/  LDL R3, [R1+0x6e0] ;  /* 0x0006e00001037983 */ /* 0x000ea20000100800 */
[----:B------:R-:W0:Y:S02]  /*d170*/  S2R R10, SR_TID.X ;  /* 0x00000000000a7919 */ /* 0x000e240000002100 */
[----:B0-----:R-:W-:-:S04]  /*d180*/  SHF.R.U32.HI R10, RZ, 0x5, R10 ;  /* 0x00000005ff0a7819 */ /* 0x001fc8000001160a */
[----:B------:R-:W-:-:S04]  /*d190*/  SGXT.U32 R10, R10, 0x2 ;  /* 0x000000020a0a781a */ /* 0x000fc80000000000 */
[----:B------:R-:W-:-:S04]  /*d1a0*/  LOP3.LUT R10, R10, 0xb4, RZ, 0xfc, !PT ;  /* 0x000000b40a0a7812 */ /* 0x000fc800078efcff */
[----:B------:R-:W-:Y:S02]  /*d1b0*/  ISETP.GE.AND P1, PT, R10, UR6, PT ;  /* 0x000000060a007c0c */ /* 0x000fe4000bf26270 */
[----:B------:R-:W0:Y:S01]  /*d1c0*/  S2R R10, SR_TID.X ;  /* 0x00000000000a7919 */ /* 0x000e220000002100 */
[----:B------:R-:W-:Y:S02]  /*d1d0*/  PRMT R29, RZ, 0x7610, R29 ;  /* 0x00007610ff1d7816 */ /* 0x000fe4000000001d */
[----:B------:R-:W-:Y:S02]  /*d1e0*/  PRMT R26, RZ, 0x7610, R26 ;  /* 0x00007610ff1a7816 */ /* 0x000fe4000000001a */
[----:B--2---:R-:W-:-:S04]  /*d1f0*/  @!P0 LOP3.LUT R3, R3, R2, RZ, 0x3c, !PT ;  /* 0x0000000203038212 */ /* 0x004fc800078e3cff */
[----:B------:R-:W-:-:S04]  /*d200*/  @!P0 LOP3.LUT R2, R3, R2, RZ, 0x3c, !PT ;  /* 0x0000000203028212 */ /* 0x000fc800078e3cff */
[----:B------:R-:W-:-:S05]  /*d210*/  @!P0 LOP3.LUT R3, R3, R2, RZ, 0x3c, !PT ;  /* 0x0000000203038212 */ /* 0x000fca00078e3cff */
[----:B------:R0:W2:Y:S02]  /*d220*/  @!P0 LDG.E.U16 R29, desc[UR8][R2.64] ;  /* 0x00000008021d8981 */ /* 0x0000a4000c1e1500 */
[----:B0-----:R-:W-:-:S04]  /*d230*/  SHF.R.U32.HI R3, RZ, 0x5, R10 ;  /* 0x00000005ff037819 */ /* 0x001fc8000001160a */
[----:B------:R-:W-:-:S04]  /*d240*/  SGXT.U32 R3, R3, 0x2 ;  /* 0x000000020303781a */ /* 0x000fc80000000000 */
[----:B------:R-:W-:Y:S01]  /*d250*/  LOP3.LUT R3, R3, 0xb8, RZ, 0xfc, !PT ;  /* 0x000000b803037812 */ /* 0x000fe200078efcff */
[----:B------:R-:W-:-:S03]  /*d260*/  @!P1 IMAD.MOV.U32 R2, RZ, RZ, R14 ;  /* 0x000000ffff029224 */ /* 0x000fc600078e000e */
[----:B------:R-:W-:Y:S01]  /*d270*/  ISETP.GE.AND P0, PT, R3, UR6, PT ;  /* 0x0000000603007c0c */ /* 0x000fe2000bf06270 */
[----:B------:R-:W-:-:S05]  /*d280*/  @!P1 IMAD.MOV.U32 R3, RZ, RZ, R15 ;  /* 0x000000ffff039224 */ /* 0x000fca00078e000f */
[----:B------:R3:W4:Y:S01]  /*d290*/  @!P1 LDG.E.U16 R26, desc[UR8][R2.64] ;  /* 0x00000008021a9981 */ /* 0x000722000c1e1500 */
[----:B------:R-:W-:-:S06]  /*d2a0*/  PRMT R5, RZ, 0x7610, R5 ;  /* 0x00007610ff057816 */ /* 0x000fcc0000000005 */
[----:B---3--:R-:W-:Y:S02]  /*d2b0*/  @!P0 IMAD.MOV.U32 R2, RZ, RZ, R11 ;  /* 0x000000ffff028224 */ /* 0x008fe400078e000b */
[----:B------:R-:W-:-:S05]  /*d2c0*/  @!P0 IMAD.MOV.U32 R3, RZ, RZ, R18 ;  /* 0x000000ffff038224 */ /* 0x000fca00078e0012 */
[----:B------:R0:W3:Y:S04]  /*d2d0*/  @!P0 LDG.E.U16 R5, desc[UR8][R2.64] ;  /* 0x0000000802058981 */ /* 0x0000e8000c1e1500 */
[----:B--2---:R-:W-:Y:S04]  /*d2e0*/  STL [R1+0xea8], R29 ;  /* 0x000ea81d01007387 */ /* 0x004fe80000100800 */
[----:B------:R-:W-:Y:S04]  /*d2f0*/  STL [R1+0xeac], R29 ;  /* 0x000eac1d01007387 */ /* 0x000fe80000100800 */
[----:B------:R-:W2:Y:S04]  /*d300*/  LDL R15, [R1+0x6cc] ;  /* 0x0006cc00010f7983 */ /* 0x000ea80000100800 */
[----:B------:R-:W2:Y:S04]  /*d310*/  LDL R14, [R1+0x700] ;  /* 0x00070000010e7983 */ /* 0x000ea80000100800 */
[----:B----4-:R1:W-:Y:S04]  /*d320*/  STL [R1+0x74], R26 ;  /* 0x0000741a01007387 */ /* 0x0103e80000100800 */
[----:B-1----:R-:W4:Y:S04]  /*d330*/  LDL.LU R26, [R1+0xee4] ;  /* 0x000ee400011a7983 */ /* 0x002f280000300800 */
[----:B------:R-:W0:Y:S04]  /*d340*/  LDL R2, [R1+0x6c8] ;  /* 0x0006c80001027983 */ /* 0x000e280000100800 */
[----:B------:R-:W0:Y:S01]  /*d350*/  LDL R3, [R1+0x6f8] ;  /* 0x0006f80001037983 */ /* 0x000e220000100800 */
[----:B------:R-:W-:-:S04]  /*d360*/  SHF.R.U32.HI R10, RZ, 0x5, R10 ;  /* 0x00000005ff0a7819 */ /* 0x000fc8000001160a */
[----:B------:R-:W-:-:S04]  /*d370*/  SGXT.U32 R10, R10, 0x2 ;  /* 0x000000020a0a781a */ /* 0x000fc80000000000 */
[----:B------:R-:W-:-:S04]  /*d380*/  LOP3.LUT R10, R10, 0xbc, RZ, 0xfc, !PT ;  /* 0x000000bc0a0a7812 */ /* 0x000fc800078efcff */
[----:B------:R-:W-:Y:S02]  /*d390*/  ISETP.GE.AND P1, PT, R10, UR6, PT ;  /* 0x000000060a007c0c */ /* 0x000fe4000bf26270 */
[----:B------:R-:W-:Y:S01]  /*d3a0*/  PRMT R25, RZ, 0x7610, R25 ;  /* 0x00007610ff197816 */ /* 0x000fe20000000019 */
[----:B------:R-:W1:Y:S10]  /*d3b0*/  S2R R10, SR_TID.X ;  /* 0x00000000000a7919 */ /* 0x000e740000002100 */
[----:B0-----:R-:W-:-:S04]  /*d3c0*/  @!P1 LOP3.LUT R3, R3, R2, RZ, 0x3c, !PT ;  /* 0x0000000203039212 */ /* 0x001fc800078e3cff */
[----:B------:R-:W-:-:S04]  /*d3d0*/  @!P1 LOP3.LUT R2, R3, R2, RZ, 0x3c, !PT ;  /* 0x0000000203029212 */ /* 0x000fc800078e3cff */
[----:B------:R-:W-:-:S05]  /*d3e0*/  @!P1 LOP3.LUT R3, R3, R2, RZ, 0x3c, !PT ;  /* 0x0000000203039212 */ /* 0x000fca00078e3cff */
[----:B------:R2:W4:Y:S01]  /*d3f0*/  @!P1 LDG.E.U16 R25, desc[UR8][R2.64] ;  /* 0x0000000802199981 */ /* 0x000522000c1e1500 */
[----:B-1----:R-:W-:-:S04]  /*d400*/  SHF.R.U32.HI R11, RZ, 0x5, R10 ;  /* 0x00000005ff0b7819 */ /* 0x002fc8000001160a */
[----:B------:R-:W-:-:S04]  /*d410*/  SGXT.U32 R11, R11, 0x2 ;  /* 0x000000020b0b781a */ /* 0x000fc80000000000 */
[----:B------:R-:W-:-:S04]  /*d420*/  LOP3.LUT R11, R11, 0xc0, RZ, 0xfc, !PT ;  /* 0x000000c00b0b7812 */ /* 0x000fc800078efcff */
[----:B------:R-:W-:Y:S02]  /*d430*/  ISETP.GE.AND P0, PT, R11, UR6, PT ;  /* 0x000000060b007c0c */ /* 0x000fe4000bf06270 */
[----:B------:R-:W-:Y:S01]  /*d440*/  PRMT R27, RZ, 0x7610, R27 ;  /* 0x00007610ff1b7816 */ /* 0x000fe2000000001b */
[----:B---3--:R-:W-:Y:S04]  /*d450*/  STL [R1+0xeb0], R5 ;  /* 0x000eb00501007387 */ /* 0x008fe80000100800 */
[----:B------:R-:W-:Y:S04]  /*d460*/  STL [R1+0xeb4], R5 ;  /* 0x000eb40501007387 */ /* 0x000fe80000100800 */
[----:B------:R-:W3:Y:S02]  /*d470*/  LDL R18, [R1+0x6dc] ;  /* 0x0006dc0001127983 */ /* 0x000ee40000100800 */
[----:B--2---:R-:W-:-:S02]  /*d480*/  @!P0 IMAD.MOV.U32 R2, RZ, RZ, R14 ;  /* 0x000000ffff028224 */ /* 0x004fc400078e000e */
[----:B------:R-:W-:Y:S01]  /*d490*/  @!P0 IMAD.MOV.U32 R3, RZ, RZ, R15 ;  /* 0x000000ffff038224 */ /* 0x000fe200078e000f */
[----:B------:R-:W2:Y:S04]  /*d4a0*/  LDL R11, [R1+0x710] ;  /* 0x00071000010b7983 */ /* 0x000ea80000100800 */
[----:B------:R-:W3:Y:S04]  /*d4b0*/  LDL R14, [R1+0x718] ;  /* 0x00071800010e7983 */ /* 0x000ee80000100800 */
[----:B------:R0:W3:Y:S04]  /*d4c0*/  @!P0 LDG.E.U16 R27, desc[UR8][R2.64] ;  /* 0x00000008021b8981 */ /* 0x0000e8000c1e1500 */
[----:B----4-:R1:W-:Y:S04]  /*d4d0*/  STL [R1+0x70], R25 ;  /* 0x0000701901007387 */ /* 0x0103e80000100800 */
[----:B------:R-:W0:Y:S04]  /*d4e0*/  LDL R2, [R1+0x6d4] ;  /* 0x0006d40001027983 */ /* 0x000e280000100800 */
[----:B------:R-:W0:Y:S01]  /*d4f0*/  LDL R3, [R1+0x708] ;  /* 0x0007080001037983 */ /* 0x000e220000100800 */
[----:B------:R-:W-:-:S02]  /*d500*/  SHF.R.U32.HI R10, RZ, 0x5, R10 ;  /* 0x00000005ff0a7819 */ /* 0x000fc4000001160a */
[----:B------:R-:W-:Y:S01]  /*d510*/  PRMT R24, RZ, 0x7610, R24 ;  /* 0x00007610ff187816 */ /* 0x000fe20000000018 */
[----:B------:R-:W4:Y:S01]  /*d520*/  LDL R15, [R1+0x6ec] ;  /* 0x0006ec00010f7983 */ /* 0x000f220000100800 */
[----:B------:R-:W-:-:S04]  /*d530*/  SGXT.U32 R10, R10, 0x2 ;  /* 0x000000020a0a781a */ /* 0x000fc80000000000 */
[----:B------:R-:W-:-:S04]  /*d540*/  LOP3.LUT R10, R10, 0xc4, RZ, 0xfc, !PT ;  /* 0x000000c40a0a7812 */ /* 0x000fc800078efcff */
[----:B------:R-:W-:Y:S02]  /*d550*/  ISETP.GE.AND P1, PT, R10, UR6, PT ;  /* 0x000000060a007c0c */ /* 0x000fe4000bf26270 */
[----:B------:R-:W1:Y:S01]  /*d560*/  S2R R10, SR_TID.X ;  /* 0x00000000000a7919 */ /* 0x000e620000002100 */
[----:B------:R-:W-:Y:S02]  /*d570*/  PRMT R26, RZ, 0x7610, R26 ;  /* 0x00007610ff1a7816 */ /* 0x000fe4000000001a */
[----:B-1----:R-:W-:Y:S02]  /*d580*/  SHF.R.U32.HI R25, RZ, 0x5, R10 ;  /* 0x00000005ff197819 */ /* 0x002fe4000001160a */
[----:B------:R-:W4:Y:S02]  /*d590*/  LDL R10, [R1+0x720] ;  /* 0x00072000010a7983 */ /* 0x000f240000100800 */
[----:B------:R-:W-:-:S04]  /*d5a0*/  SGXT.U32 R25, R25, 0x2 ;  /* 0x000000021919781a */ /* 0x000fc80000000000 */
[----:B0-----:R-:W-:-:S04]  /*d5b0*/  @!P1 LOP3.LUT R3, R3, R2, RZ, 0x3c, !PT ;  /* 0x0000000203039212 */ /* 0x001fc800078e3cff */
[----:B------:R-:W-:-:S04]  /*d5c0*/  @!P1 LOP3.LUT R2, R3, R2, RZ, 0x3c, !PT ;  /* 0x0000000203029212 */ /* 0x000fc800078e3cff */
[----:B------:R-:W-:-:S05]  /*d5d0*/  @!P1 LOP3.LUT R3, R3, R2, RZ, 0x3c, !PT ;  /* 0x0000000203039212 */ /* 0x000fca00078e3cff */
[----:B------:R0:W4:Y:S02]  /*d5e0*/  @!P1 LDG.E.U16 R24, desc[UR8][R2.64] ;  /* 0x0000000802189981 */ /* 0x000124000c1e1500 */
[----:B0-----:R-:W0:Y:S01]  /*d5f0*/  S2R R3, SR_TID.X ;  /* 0x0000000000037919 */ /* 0x001e220000002100 */
[----:B------:R-:W-:-:S04]  /*d600*/  LOP3.LUT R25, R25, 0xc8, RZ, 0xfc, !PT ;  /* 0x000000c819197812 */ /* 0x000fc800078efcff */
[----:B------:R-:W-:-:S13]  /*d610*/  ISETP.GE.AND P0, PT, R25, UR6, PT ;  /* 0x0000000619007c0c */ /* 0x000fda000bf06270 */
[----:B--2---:R-:W-:Y:S01]  /*d620*/  @!P0 IMAD.MOV.U32 R2, RZ, RZ, R11 ;  /* 0x000000ffff028224 */ /* 0x004fe200078e000b */
[----:B0-----:R-:W-:-:S04]  /*d630*/  SHF.R.U32.HI R3, RZ, 0x5, R3 ;  /* 0x00000005ff037819 */ /* 0x001fc80000011603 */
[----:B------:R-:W-:-:S04]  /*d640*/  SGXT.U32 R3, R3, 0x2 ;  /* 0x000000020303781a */ /* 0x000fc80000000000 */
[----:B------:R-:W-:-:S04]  /*d650*/  LOP3.LUT R3, R3, 0xcc, RZ, 0xfc, !PT ;  /* 0x000000cc03037812 */ /* 0x000fc800078efcff */
[----:B------:R-:W-:Y:S01]  /*d660*/  ISETP.GE.AND P1, PT, R3, UR6, PT ;  /* 0x0000000603007c0c */ /* 0x000fe2000bf26270 */
[----:B---3--:R-:W-:-:S05]  /*d670*/  @!P0 IMAD.MOV.U32 R3, RZ, RZ, R18 ;  /* 0x000000ffff038224 */ /* 0x008fca00078e0012 */
[----:B------:R0:W2:Y:S02]  /*d680*/  @!P0 LDG.E.U16 R26, desc[UR8][R2.64] ;  /* 0x00000008021a8981 */ /* 0x0000a4000c1e1500 */
[----:B0-----:R-:W0:Y:S02]  /*d690*/  S2R R3, SR_TID.X ;  /* 0x0000000000037919 */ /* 0x001e240000002100 */
[----:B------:R-:W-:Y:S04]  /*d6a0*/  STL [R1+0xeb8], R27 ;  /* 0x000eb81b01007387 */ /* 0x000fe80000100800 */
[----:B------:R-:W3:Y:S01]  /*d6b0*/  LDL.LU R25, [R1+0xee0] ;  /* 0x000ee00001197983 */ /* 0x000ee20000300800 */
[----:B0-----:R-:W-:-:S04]  /*d6c0*/  SHF.R.U32.HI R3, RZ, 0x5, R3 ;  /* 0x00000005ff037819 */ /* 0x001fc80000011603 */
[----:B------:R-:W-:-:S04]  /*d6d0*/  SGXT.U32 R3, R3, 0x2 ;  /* 0x000000020303781a */ /* 0x000fc80000000000 */
[----:B------:R-:W-:Y:S01]  /*d6e0*/  LOP3.LUT R2, R3, 0xd0, RZ, 0xfc, !PT ;  /* 0x000000d003027812 */ /* 0x000fe200078efcff */
[----:B----4-:R0:W-:Y:S04]  /*d6f0*/  STL [R1+0x6c], R24 ;  /* 0x00006c1801007387 */ /* 0x0101e80000100800 */
[----:B0-----:R-:W4:Y:S04]  /*d700*/  LDL.LU R24, [R1+0xedc] ;  /* 0x000edc0001187983 */ /* 0x001f280000300800 */
[----:B------:R-:W2:Y:S01]  /*d710*/  LDL R3, [R1+0x6e4] ;  /* 0x0006e40001037983 */ /* 0x000ea20000100800 */
[----:B------:R-:W-:Y:S01]  /*d720*/  ISETP.GE.AND P0, PT, R2, UR6, PT ;  /* 0x0000000602007c0c */ /* 0x000fe2000bf06270 */
[----:B------:R-:W-:Y:S01]  /*d730*/  @!P1 IMAD.MOV.U32 R2, RZ, RZ, R14 ;  /* 0x000000ffff029224 */ /* 0x000fe200078e000e */
[----:B------:R-:W-:Y:S01]  /*d740*/  PRMT R23, RZ, 0x7610, R23 ;  /* 0x00007610ff177816 */ /* 0x000fe20000000017 */
[----:B------:R-:W4:Y:S04]  /*d750*/  LDL R11, [R1+0x728] ;  /* 0x00072800010b7983 */ /* 0x000f280000100800 */
[----:B------:R-:W4:Y:S04]  /*d760*/  LDL R14, [R1+0x730] ;  /* 0x00073000010e7983 */ /* 0x000f280000100800 */
[----:B--2---:R0:W2:Y:S01]  /*d770*/  @!P1 LDG.E.U16 R23, desc[UR8][R2.64] ;  /* 0x0000000802179981 */ /* 0x0040a2000c1e1500 */
[----:B---3--:R-:W-:Y:S01]  /*d780*/  PRMT R25, RZ, 0x7610, R25 ;  /* 0x00007610ff197816 */ /* 0x008fe20000000019 */
[----:B0-----:R-:W-:-:S02]  /*d790*/  @!P0 IMAD.MOV.U32 R2, RZ, RZ, R10 ;  /* 0x000000ffff028224 */ /* 0x001fc400078e000a */
[----:B------:R-:W-:-:S05]  /*d7a0*/  @!P0 IMAD.MOV.U32 R3, RZ, RZ, R15 ;  /* 0x000000ffff038224 */ /* 0x000fca00078e000f */
[----:B------:R0:W3:Y:S02]  /*d7b0*/  @!P0 LDG.E.U16 R25, desc[UR8][R2.64] ;  /* 0x0000000802198981 */ /* 0x0000e4000c1e1500 */
[----:B0-----:R-:W0:Y:S02]  /*d7c0*/  S2R R3, SR_TID.X ;  /* 0x0000000000037919 */ /* 0x001e240000002100 */
[----:B0-----:R-:W-:-:S04]  /*d7d0*/  SHF.R.U32.HI R3, RZ, 0x5, R3 ;  /* 0x00000005ff037819 */ /* 0x001fc80000011603 */
[----:B------:R-:W-:-:S04]  /*d7e0*/  SGXT.U32 R3, R3, 0x2 ;  /* 0x000000020303781a */ /* 0x000fc80000000000 */
[----:B------:R-:W-:Y:S01]  /*d7f0*/  LOP3.LUT R2, R3, 0xd8, RZ, 0xfc, !PT ;  /* 0x000000d803027812 */ /* 0x000fe200078efcff */
[----:B--2---:R0:W-:Y:S04]  /*d800*/  STL [R1+0x68], R23 ;  /* 0x0000681701007387 */ /* 0x0041e80000100800 */
[----:B0-----:R-:W2:Y:S04]  /*d810*/  LDL.LU R23, [R1+0xed8] ;  /* 0x000ed80001177983 */ /* 0x001ea80000300800 */
[----:B------:R-:W3:Y:S01]  /*d820*/  LDL R3, [R1+0x6f4] ;  /* 0x0006f40001037983 */ /* 0x000ee20000100800 */
[----:B------:R-:W0:Y:S01]  /*d830*/  S2R R18, SR_TID.X ;  /* 0x0000000000127919 */ /* 0x000e220000002100 */
[----:B------:R-:W-:-:S02]  /*d840*/  ISETP.GE.AND P0, PT, R2, UR6, PT ;  /* 0x0000000602007c0c */ /* 0x000fc4000bf06270 */
[----:B------:R-:W-:Y:S01]  /*d850*/  PRMT R17, RZ, 0x7610, R17 ;  /* 0x00007610ff117816 */ /* 0x000fe20000000011 */
[----:B------:R-:W2:Y:S01]  /*d860*/  LDL R15, [R1+0x744] ;  /* 0x00074400010f7983 */ /* 0x000ea20000100800 */
[----:B0-----:R-:W-:-:S04]  /*d870*/  SHF.R.U32.HI R18, RZ, 0x5, R18 ;  /* 0x00000005ff127819 */ /* 0x001fc80000011612 */
[----:B------:R-:W-:-:S04]  /*d880*/  SGXT.U32 R18, R18, 0x2 ;  /* 0x000000021212781a */ /* 0x000fc80000000000 */
[----:B------:R-:W-:-:S04]  /*d890*/  LOP3.LUT R18, R18, 0xd4, RZ, 0xfc, !PT ;  /* 0x000000d412127812 */ /* 0x000fc800078efcff */
[----:B------:R-:W-:Y:S02]  /*d8a0*/  ISETP.GE.AND P1, PT, R18, UR6, PT ;  /* 0x0000000612007c0c */ /* 0x000fe4000bf26270 */
[----:B------:R-:W2:Y:S11]  /*d8b0*/  LDL R18, [R1+0x70c] ;  /* 0x00070c0001127983 */ /* 0x000eb60000100800 */
[----:B----4-:R-:W-:-:S05]  /*d8c0*/  @!P1 IMAD.MOV.U32 R2, RZ, RZ, R11 ;  /* 0x000000ffff029224 */ /* 0x010fca00078e000b */
[----:B---3--:R0:W3:Y:S04]  /*d8d0*/  @!P1 LDG.E.U16 R17, desc[UR8][R2.64] ;  /* 0x0000000802119981 */ /* 0x0080e8000c1e1500 */
[----:B------:R-:W4:Y:S01]  /*d8e0*/  LDL R3, [R1+0x6fc] ;  /* 0x0006fc0001037983 */ /* 0x000f220000100800 */
[----:B------:R-:W1:Y:S01]  /*d8f0*/  S2R R10, SR_TID.X ;  /* 0x00000000000a7919 */ /* 0x000e620000002100 */
[----:B------:R-:W-:Y:S01]  /*d900*/  PRMT R24, RZ, 0x7610, R24 ;  /* 0x00007610ff187816 */ /* 0x000fe20000000018 */
[----:B0-----:R-:W-:Y:S01]  /*d910*/  @!P0 IMAD.MOV.U32 R2, RZ, RZ, R14 ;  /* 0x000000ffff028224 */ /* 0x001fe200078e000e */
[----:B--2---:R-:W-:Y:S02]  /*d920*/  PRMT R23, RZ, 0x7610, R23 ;  /* 0x00007610ff177816 */ /* 0x004fe40000000017 */
[----:B-1----:R-:W-:-:S04]  /*d930*/  SHF.R.U32.HI R10, RZ, 0x5, R10 ;  /* 0x00000005ff0a7819 */ /* 0x002fc8000001160a */
[----:B------:R-:W-:-:S04]  /*d940*/  SGXT.U32 R10, R10, 0x2 ;  /* 0x000000020a0a781a */ /* 0x000fc80000000000 */
[----:B------:R-:W-:-:S04]  /*d950*/  LOP3.LUT R11, R10, 0xe0, RZ, 0xfc, !PT ;  /* 0x000000e00a0b7812 */ /* 0x000fc800078efcff */
[----:B------:R-:W-:Y:S01]  /*d960*/  ISETP.GE.AND P1, PT, R11, UR6, PT ;  /* 0x000000060b007c0c */ /* 0x000fe2000bf26270 */
[----:B------:R-:W0:Y:S01]  /*d970*/  S2R R10, SR_TID.X ;  /* 0x00000000000a7919 */ /* 0x000e220000002100 */
[----:B---3--:R0:W-:Y:S04]  /*d980*/  STL [R1+0x64], R17 ;  /* 0x0000641101007387 */ /* 0x0081e80000100800 */
[----:B------:R-:W2:Y:S04]  /*d990*/  LDL R11, [R1+0x72c] ;  /* 0x00072c00010b7983 */ /* 0x000ea80000100800 */
[----:B----4-:R1:W3:Y:S03]  /*d9a0*/  @!P0 LDG.E.U16 R24, desc[UR8][R2.64] ;  /* 0x0000000802188981 */ /* 0x0102e6000c1e1500 */
[----:B-1----:R-:W-:-:S02]  /*d9b0*/  @!P1 IMAD.MOV.U32 R2, RZ, RZ, R15 ;  /* 0x000000ffff029224 */ /* 0x002fc400078e000f */
[----:B------:R-:W-:Y:S01]  /*d9c0*/  @!P1 IMAD.MOV.U32 R3, RZ, RZ, R18 ;  /* 0x000000ffff039224 */ /* 0x000fe200078e0012 */
[----:B0-----:R-:W-:Y:S01]  /*d9d0*/  SHF.R.U32.HI R17, RZ, 0x5, R10 ;  /* 0x00000005ff117819 */ /* 0x001fe2000001160a */
[----:B------:R-:W0:Y:S03]  /*d9e0*/  S2R R14, SR_TID.X ;  /* 0x00000000000e7919 */ /* 0x000e260000002100 */
[----:B------:R1:W4:Y:S04]  /*d9f0*/  @!P1 LDG.E.U16 R23, desc[UR8][R2.64] ;  /* 0x0000000802179981 */ /* 0x000328000c1e1500 */
[----:B------:R-:W2:Y:S01]  /*da00*/  LDL R10, [R1+0x758] ;  /* 0x00075800010a7983 */ /* 0x000ea20000100800 */
[----:B------:R-:W-:-:S03]  /*da10*/  PRMT R4, RZ, 0x7610, R4 ;  /* 0x00007610ff047816 */ /* 0x000fc60000000004 */
[----:B------:R-:W3:Y:S04]  /*da20*/  LDL R18, [R1+0x748] ;  /* 0x0007480001127983 */ /* 0x000ee80000100800 */
[----:B------:R-:W1:Y:S04]  /*da30*/  LDL R2, [R1+0x71c] ;  /* 0x00071c0001027983 */ /* 0x000e680000100800 */
[----:B------:R-:W1:Y:S01]  /*da40*/  LDL R3, [R1+0x760] ;  /* 0x0007600001037983 */ /* 0x000e620000100800 */
[----:B------:R-:W-:-:S04]  /*da50*/  SGXT.U32 R17, R17, 0x2 ;  /* 0x000000021111781a */ /* 0x000fc80000000000 */
[----:B------:R-:W-:-:S04]  /*da60*/  LOP3.LUT R17, R17, 0xe8, RZ, 0xfc, !PT ;  /* 0x000000e811117812 */ /* 0x000fc800078efcff */
[----:B------:R-:W-:Y:S02]  /*da70*/  ISETP.GE.AND P0, PT, R17, UR6, PT ;  /* 0x0000000611007c0c */ /* 0x000fe4000bf06270 */
[----:B------:R-:W4:Y:S01]  /*da80*/  LDL R17, [R1+0x750] ;  /* 0x0007500001117983 */ /* 0x000f220000100800 */
[----:B0-----:R-:W-:-:S04]  /*da90*/  SHF.R.U32.HI R14, RZ, 0x5, R14 ;  /* 0x00000005ff0e7819 */ /* 0x001fc8000001160e */
[----:B------:R-:W-:-:S04]  /*daa0*/  SGXT.U32 R14, R14, 0x2 ;  /* 0x000000020e0e781a */ /* 0x000fc80000000000 */
[----:B------:R-:W-:-:S04]  /*dab0*/  LOP3.LUT R15, R14, 0xf0, RZ, 0xfc, !PT ;  /* 0x000000f00e0f7812 */ /* 0x000fc800078efcff */
[----:B------:R-:W-:Y:S01]  /*dac0*/  ISETP.GE.AND P1, PT, R15, UR6, PT ;  /* 0x000000060f007c0c */ /* 0x000fe2000bf26270 */
[----:B------:R-:W0:Y:S01]  /*dad0*/  S2R R14, SR_TID.X ;  /* 0x00000000000e7919 */ /* 0x000e220000002100 */
[----:B-1----:R-:W-:-:S04]  /*dae0*/  @!P0 LOP3.LUT R3, R3, R2, RZ, 0x3c, !PT ;  /* 0x0000000203038212 */ /* 0x002fc800078e3cff */
[----:B------:R-:W-:-:S04]  /*daf0*/  @!P0 LOP3.LUT R2, R3, R2, RZ, 0x3c, !PT ;  /* 0x0000000203028212 */ /* 0x000fc800078e3cff */
[----:B------:R-:W-:-:S05]  /*db00*/  @!P0 LOP3.LUT R3, R3, R2, RZ, 0x3c, !PT ;  /* 0x0000000203038212 */ /* 0x000fca00078e3cff */
[----:B------:R1:W3:Y:S02]  /*db10*/  @!P0 LDG.E.U16 R4, desc[UR8][R2.64] ;  /* 0x0000000802048981 */ /* 0x0002e4000c1e1500 */
[----:B-1----:R-:W-:-:S06]  /*db20*/  PRMT R3, RZ, 0x7610, R3 ;  /* 0x00007610ff037816 */ /* 0x002fcc0000000003 */
[----:B--2---:R4:W2:Y:S04]  /*db30*/  @!P1 LDG.E.U16 R3, desc[UR8][R10.64] ;  /* 0x000000080a039981 */ /* 0x0048a8000c1e1500 */
[----:B------:R-:W3:Y:S01]  /*db40*/  LDL R11, [R1+0x738] ;  /* 0x00073800010b7983 */ /* 0x000ee20000100800 */
[----:B0-----:R-:W-:-:S04]  /*db50*/  SHF.R.U32.HI R15, RZ, 0x5, R14 ;  /* 0x00000005ff0f7819 */ /* 0x001fc8000001160e */
[----:B------:R-:W-:-:S04]  /*db60*/  SGXT.U32 R15, R15, 0x2 ;  /* 0x000000020f0f781a */ /* 0x000fc80000000000 */
[----:B------:R-:W-:-:S04]  /*db70*/  LOP3.LUT R15, R15, 0xf8, RZ, 0xfc, !PT ;  /* 0x000000f80f0f7812 */ /* 0x000fc800078efcff */
[----:B------:R-:W-:Y:S02]  /*db80*/  ISETP.GE.AND P2, PT, R15, UR6, PT ;  /* 0x000000060f007c0c */ /* 0x000fe4000bf46270 */
[----:B------:R-:W-:Y:S01]  /*db90*/  PRMT R2, RZ, 0x7610, R2 ;  /* 0x00007610ff027816 */ /* 0x000fe20000000002 */
[----:B------:R-:W2:Y:S10]  /*dba0*/  LDL R15, [R1+0x73c] ;  /* 0x00073c00010f7983 */ /* 0x000eb40000100800 */
[----:B----4-:R-:W-:-:S05]  /*dbb0*/  @!P2 IMAD.MOV.U32 R10, RZ, RZ, R17 ;  /* 0x000000ffff0aa224 */ /* 0x010fca00078e0011 */
[----:B---3--:R0:W3:Y:S02]  /*dbc0*/  @!P2 LDG.E.U16 R2, desc[UR8][R10.64] ;  /* 0x000000080a02a981 */ /* 0x0080e4000c1e1500 */
[----:B0-----:R-:W0:Y:S02]  /*dbd0*/  S2R R11, SR_TID.X ;  /* 0x00000000000b7919 */ /* 0x001e240000002100 */
[----:B0-----:R-:W-:-:S04]  /*dbe0*/  SHF.R.U32.HI R11, RZ, 0x5, R11 ;  /* 0x00000005ff0b7819 */ /* 0x001fc8000001160b */
[----:B------:R-:W-:-:S04]  /*dbf0*/  SGXT.U32 R11, R11, 0x2 ;  /* 0x000000020b0b781a */ /* 0x000fc80000000000 */
[----:B------:R-:W-:Y:S02]  /*dc00*/  LOP3.LUT R10, R11, 0xe4, RZ, 0xfc, !PT ;  /* 0x000000e40b0a7812 */ /* 0x000fe400078efcff */
[----:B------:R-:W4:Y:S01]  /*dc10*/  LDL R11, [R1+0x704] ;  /* 0x00070400010b7983 */ /* 0x000f220000100800 */
[----:B------:R-:W-:-:S04]  /*dc20*/  SHF.R.U32.HI R14, RZ, 0x5, R14 ;  /* 0x00000005ff0e7819 */ /* 0x000fc8000001160e */
[----:B------:R-:W-:-:S04]  /*dc30*/  SGXT.U32 R14, R14, 0x2 ;  /* 0x000000020e0e781a */ /* 0x000fc80000000000 */
[----:B------:R-:W-:-:S04]  /*dc40*/  LOP3.LUT R14, R14, 0xdc, RZ, 0xfc, !PT ;  /* 0x000000dc0e0e7812 */ /* 0x000fc800078efcff */
[----:B------:R-:W-:Y:S02]  /*dc50*/  ISETP.GE.AND P0, PT, R14, UR6, PT ;  /* 0x000000060e007c0c */ /* 0x000fe4000bf06270 */
[----:B------:R-:W-:Y:S01]  /*dc60*/  ISETP.GE.AND P1, PT, R10, UR6, PT ;  /* 0x000000060a007c0c */ /* 0x000fe2000bf26270 */
[----:B------:R-:W2:Y:S01]  /*dc70*/  LDL R14, [R1+0x754] ;  /* 0x00075400010e7983 */ /* 0x000ea20000100800 */
[----:B------:R-:W-:-:S09]  /*dc80*/  PRMT R9, RZ, 0x7610, R9 ;  /* 0x00007610ff097816 */ /* 0x000fd20000000009 */
[----:B------:R-:W-:-:S05]  /*dc90*/  @!P0 IMAD.MOV.U32 R10, RZ, RZ, R18 ;  /* 0x000000ffff0a8224 */ /* 0x000fca00078e0012 */
[----:B----4-:R-:W4:Y:S04]  /*dca0*/  @!P0 LDG.E.U16 R9, desc[UR8][R10.64] ;  /* 0x000000080a098981 */ /* 0x010f28000c1e1500 */
[----:B----4-:R0:W-:Y:S04]  /*dcb0*/  STL [R1+0x40], R9 ;  /* 0x0000400901007387 */ /* 0x0101e80000100800 */
[----:B0-----:R-:W4:Y:S04]  /*dcc0*/  LDL.LU R9, [R1+0xed4] ;  /* 0x000ed40001097983 */ /* 0x001f280000300800 */
[----:B------:R-:W3:Y:S04]  /*dcd0*/  LDL R10, [R1+0x714] ;  /* 0x00071400010a7983 */ /* 0x000ee80000100800 */
[----:B------:R-:W3:Y:S01]  /*dce0*/  LDL R11, [R1+0x740] ;  /* 0x00074000010b7983 */ /* 0x000ee20000100800 */
[----:B----4-:R-:W-:-:S02]  /*dcf0*/  PRMT R9, RZ, 0x7610, R9 ;  /* 0x00007610ff097816 */ /* 0x010fc40000000009 */
[----:B---3--:R-:W-:-:S04]  /*dd00*/  @!P1 LOP3.LUT R11, R11, R10, RZ, 0x3c, !PT ;  /* 0x0000000a0b0b9212 */ /* 0x008fc800078e3cff */
[----:B------:R-:W-:-:S04]  /*dd10*/  @!P1 LOP3.LUT R10, R11, R10, RZ, 0x3c, !PT ;  /* 0x0000000a0b0a9212 */ /* 0x000fc800078e3cff */
[----:B------:R-:W-:-:S05]  /*dd20*/  @!P1 LOP3.LUT R11, R11, R10, RZ, 0x3c, !PT ;  /* 0x0000000a0b0b9212 */ /* 0x000fca00078e3cff */
[----:B------:R-:W3:Y:S01]  /*dd30*/  @!P1 LDG.E.U16 R9, desc[UR8][R10.64] ;  /* 0x000000080a099981 */ /* 0x000ee2000c1e1500 */
[----:B------:R-:W0:Y:S03]  /*dd40*/  S2R R17, SR_TID.X ;  /* 0x0000000000117919 */ /* 0x000e260000002100 */
[----:B---3--:R1:W-:Y:S04]  /*dd50*/  STL [R1+0x3c], R9 ;  /* 0x00003c0901007387 */ /* 0x0083e80000100800 */
[----:B-1----:R-:W3:Y:S04]  /*dd60*/  LDL.LU R9, [R1+0xed0] ;  /* 0x000ed00001097983 */ /* 0x002ee80000300800 */
[----:B------:R-:W4:Y:S04]  /*dd70*/  LDL R10, [R1+0x724] ;  /* 0x00072400010a7983 */ /* 0x000f280000100800 */
[----:B------:R-:W4:Y:S01]  /*dd80*/  LDL R11, [R1+0x75c] ;  /* 0x00075c00010b7983 */ /* 0x000f220000100800 */
[----:B0-----:R-:W-:-:S04]  /*dd90*/  SHF.R.U32.HI R17, RZ, 0x5, R17 ;  /* 0x00000005ff117819 */ /* 0x001fc80000011611 */
[----:B------:R-:W-:-:S04]  /*dda0*/  SGXT.U32 R17, R17, 0x2 ;  /* 0x000000021111781a */ /* 0x000fc80000000000 */
[----:B------:R-:W-:-:S04]  /*ddb0*/  LOP3.LUT R17, R17, 0xec, RZ, 0xfc, !PT ;  /* 0x000000ec11117812 */ /* 0x000fc800078efcff */
[----:B------:R-:W-:Y:S02]  /*ddc0*/  ISETP.GE.AND P0, PT, R17, UR6, PT ;  /* 0x0000000611007c0c */ /* 0x000fe4000bf06270 */
[----:B------:R-:W-:Y:S01]  /*ddd0*/  PRMT R29, RZ, 0x7610, R29 ;  /* 0x00007610ff1d7816 */ /* 0x000fe2000000001d */
[----:B------:R-:W0:Y:S10]  /*dde0*/  S2R R18, SR_TID.X ;  /* 0x0000000000127919 */ /* 0x000e340000002100 */
[----:B----4-:R-:W-:-:S04]  /*ddf0*/  @!P0 LOP3.LUT R11, R11, R10, RZ, 0x3c, !PT ;  /* 0x0000000a0b0b8212 */ /* 0x010fc800078e3cff */
[----:B------:R-:W-:-:S04]  /*de00*/  @!P0 LOP3.LUT R10, R11, R10, RZ, 0x3c, !PT ;  /* 0x0000000a0b0a8212 */ /* 0x000fc800078e3cff */
[----:B------:R-:W-:-:S05]  /*de10*/  @!P0 LOP3.LUT R11, R11, R10, RZ, 0x3c, !PT ;  /* 0x0000000a0b0b8212 */ /* 0x000fca00078e3cff */
[----:B------:R1:W4:Y:S01]  /*de20*/  @!P0 LDG.E.U16 R29, desc[UR8][R10.64] ;  /* 0x000000080a1d8981 */ /* 0x000322000c1e1500 */
[----:B0-----:R-:W-:-:S04]  /*de30*/  SHF.R.U32.HI R17, RZ, 0x5, R18 ;  /* 0x00000005ff117819 */ /* 0x001fc80000011612 */
[----:B------:R-:W-:-:S04]  /*de40*/  SGXT.U32 R17, R17, 0x2 ;  /* 0x000000021111781a */ /* 0x000fc80000000000 */
[----:B------:R-:W-:-:S04]  /*de50*/  LOP3.LUT R17, R17, 0xf4, RZ, 0xfc, !PT ;  /* 0x000000f411117812 */ /* 0x000fc800078efcff */
[----:B------:R-:W-:Y:S02]  /*de60*/  ISETP.GE.AND P1, PT, R17, UR6, PT ;  /* 0x0000000611007c0c */ /* 0x000fe4000bf26270 */
[----:B-1----:R-:W-:Y:S01]  /*de70*/  PRMT R11, RZ, 0x7610, R11 ;  /* 0x00007610ff0b7816 */ /* 0x002fe2000000000b */
[----:B------:R-:W3:Y:S10]  /*de80*/  LDL.LU R17, [R1+0xecc] ;  /* 0x000ecc0001117983 */ /* 0x000ef40000300800 */
[----:B--2---:R-:W2:Y:S01]  /*de90*/  @!P1 LDG.E.U16 R11, desc[UR8][R14.64] ;  /* 0x000000080e0b9981 */ /* 0x004ea2000c1e1500 */
[----:B------:R-:W-:-:S04]  /*dea0*/  SHF.R.U32.HI R18, RZ, 0x5, R18 ;  /* 0x00000005ff127819 */ /* 0x000fc80000011612 */
[----:B------:R-:W-:Y:S01]  /*deb0*/  SGXT.U32 R18, R18, 0x2 ;  /* 0x000000021212781a */ /* 0x000fe20000000000 */
[----:B----4-:R0:W-:Y:S04]  /*dec0*/  STL [R1+0x38], R29 ;  /* 0x0000381d01007387 */ /* 0x0101e80000100800 */
[----:B------:R-:W4:Y:S04]  /*ded0*/  LDL R14, [R1+0x734] ;  /* 0x00073400010e7983 */ /* 0x000f280000100800 */
[----:B------:R-:W4:Y:S01]  /*dee0*/  LDL R15, [R1+0x74c] ;  /* 0x00074c00010f7983 */ /* 0x000f220000100800 */
[----:B------:R-:W-:-:S02]  /*def0*/  LOP3.LUT R18, R18, 0xfc, RZ, 0xfc, !PT ;  /* 0x000000fc12127812 */ /* 0x000fc400078efcff */
[----:B------:R-:W-:Y:S01]  /*df00*/  PRMT R10, RZ, 0x7610, R10 ;  /* 0x00007610ff0a7816 */ /* 0x000fe2000000000a */
[----:B0-----:R-:W3:Y:S01]  /*df10*/  LDL R29, [R1+0x560] ;  /* 0x00056000011d7983 */ /* 0x001ee20000100800 */
[----:B------:R-:W-:Y:S02]  /*df20*/  ISETP.GE.AND P0, PT, R18, UR6, PT ;  /* 0x0000000612007c0c */ /* 0x000fe4000bf06270 */
[----:B------:R-:W0:Y:S01]  /*df30*/  S2R R18, SR_TID.X ;  /* 0x0000000000127919 */ /* 0x000e220000002100 */
[----:B--2---:R-:W-:Y:S04]  /*df40*/  STL [R1+0xe10], R11 ;  /* 0x000e100b01007387 */ /* 0x004fe80000100800 */
[----:B------:R-:W-:Y:S04]  /*df50*/  STL [R1+0xe14], R11 ;  /* 0x000e140b01007387 */ /* 0x000fe80000100800 */
[----:B------:R-:W-:Y:S04]  /*df60*/  STL [R1+0xe34], R11 ;  /* 0x000e340b01007387 */ /* 0x000fe80000100800 */
[----:B------:R-:W-:Y:S01]  /*df70*/  STL [R1+0xe38], R11 ;  /* 0x000e380b01007387 */ /* 0x000fe20000100800 */
[----:B0-----:R-:W-:-:S04]  /*df80*/  LOP3.LUT R18, R18, 0x7f, RZ, 0xc0, !PT ;  /* 0x0000007f12127812 */ /* 0x001fc800078ec0ff */
[----:B------:R-:W-:Y:S02]  /*df90*/  ISETP.GE.AND P1, PT, R18, UR6, PT ;  /* 0x0000000612007c0c */ /* 0x000fe4000bf26270 */
[----:B------:R-:W2:Y:S01]  /*dfa0*/  LDL.LU R18, [R1+0xec8] ;  /* 0x000ec80001127983 */ /* 0x000ea20000300800 */
[----:B----4-:R-:W-:-:S04]  /*dfb0*/  @!P0 LOP3.LUT R15, R15, R14, RZ, 0x3c, !PT ;  /* 0x0000000e0f0f8212 */ /* 0x010fc800078e3cff */
[----:B------:R-:W-:-:S04]  /*dfc0*/  @!P0 LOP3.LUT R14, R15, R14, RZ, 0x3c, !PT ;  /* 0x0000000e0f0e8212 */ /* 0x000fc800078e3cff */
[----:B------:R-:W-:-:S05]  /*dfd0*/  @!P0 LOP3.LUT R15, R15, R14, RZ, 0x3c, !PT ;  /* 0x0000000e0f0f8212 */ /* 0x000fca00078e3cff */
[----:B------:R0:W4:Y:S04]  /*dfe0*/  @!P0 LDG.E.U16 R10, desc[UR8][R14.64] ;  /* 0x000000080e0a8981 */ /* 0x000128000c1e1500 */
[----:B------:R-:W0:Y:S04]  /*dff0*/  LDL R14, [R1+0x16c] ;  /* 0x00016c00010e7983 */ /* 0x000e280000100800 */
[----:B------:R-:W0:Y:S01]  /*e000*/  LDL R15, [R1+0x170] ;  /* 0x00017000010f7983 */ /* 0x000e220000100800 */
[----:B------:R-:W-:Y:S01]  /*e010*/  PRMT R19, RZ, 0x7610, R19 ;  /* 0x00007610ff137816 */ /* 0x000fe20000000013 */
[----:B------:R-:W-:Y:S01]  /*e020*/  BAR.SYNC.DEFER_BLOCKING 0x0 ;  /* 0x0000000000007b1d */ /* 0x000fe20000010000 */
[----:B0-----:R-:W-:-:S04]  /*e030*/  @!P1 LOP3.LUT R15, R15, R14, RZ, 0x3c, !PT ;  /* 0x0000000e0f0f9212 */ /* 0x001fc800078e3cff */
[----:B------:R-:W-:-:S04]  /*e040*/  @!P1 LOP3.LUT R14, R15, R14, RZ, 0x3c, !PT ;  /* 0x0000000e0f0e9212 */ /* 0x000fc800078e3cff */
[----:B------:R-:W-:-:S05]  /*e050*/  @!P1 LOP3.LUT R15, R15, R14, RZ, 0x3c, !PT ;  /* 0x0000000e0f0f9212 */ /* 0x000fca00078e3cff */
[----:B------:R0:W3:Y:S02]  /*e060*/  @!P1 LDG.E.U16 R19, desc[UR8][R14.64] ;  /* 0x000000080e139981 */ /* 0x0000e4000c1e1500 */
[----:B0-----:R-:W0:Y:S02]  /*e070*/  S2R R15, SR_TID.X ;  /* 0x00000000000f7919 */ /* 0x001e240000002100 */
[----:B----4-:R-:W-:Y:S04]  /*e080*/  STL [R1+0xe18], R10 ;  /* 0x000e180a01007387 */ /* 0x010fe80000100800 */
[----:B------:R-:W-:Y:S01]  /*e090*/  STL [R1+0xe1c], R10 ;  /* 0x000e1c0a01007387 */ /* 0x000fe20000100800 */
[----:B0-----:R-:W-:-:S04]  /*e0a0*/  LOP3.LUT R15, R15, 0x7f, RZ, 0xc0, !PT ;  /* 0x0000007f0f0f7812 */ /* 0x001fc800078ec0ff */
[----:B------:R-:W-:Y:S01]  /*e0b0*/  LOP3.LUT R14, R15, 0x80, RZ, 0xfc, !PT ;  /* 0x000000800f0e7812 */ /* 0x000fe200078efcff */
[----:B---3--:R0:W-:Y:S04]  /*e0c0*/  STL [R1+0x15c], R19 ;  /* 0x00015c1301007387 */ /* 0x0081e80000100800 */
[----:B0-----:R-:W3:Y:S04]  /*e0d0*/  LDL.LU R19, [R1+0xec4] ;  /* 0x000ec40001137983 */ /* 0x001ee80000300800 */
[----:B------:R-:W4:Y:S01]  /*e0e0*/  LDL R15, [R1+0x55c] ;  /* 0x00055c00010f7983 */ /* 0x000f220000100800 */
[----:B------:R-:W-:Y:S01]  /*e0f0*/  ISETP.GE.AND P0, PT, R14, UR6, PT ;  /* 0x000000060e007c0c */ /* 0x000fe2000bf06270 */
[----:B------:R-:W-:Y:S01]  /*e100*/  @!P1 IMAD.MOV.U32 R14, RZ, RZ, R29 ;  /* 0x000000ffff0e9224 */ /* 0x000fe200078e001d */
[----:B------:R-:W-:Y:S01]  /*e110*/  PRMT R9, RZ, 0x7610, R9 ;  /* 0x00007610ff097816 */ /* 0x000fe20000000009 */
[----:B------:R-:W3:Y:S05]  /*e120*/  LDL R29, [R1+0x4d8] ;  /* 0x0004d800011d7983 */ /* 0x000eea0000100800 */
[----:B----4-:R0:W4:Y:S04]  /*e130*/  @!P1 LDG.E.U16 R9, desc[UR8][R14.64] ;  /* 0x000000080e099981 */ /* 0x010128000c1e1500 */
[----:B------:R-:W0:Y:S04]  /*e140*/  LDL R14, [R1+0x164] ;  /* 0x00016400010e7983 */ /* 0x000e280000100800 */
[----:B------:R-:W0:Y:S01]  /*e150*/  LDL R15, [R1+0x168] ;  /* 0x00016800010f7983 */ /* 0x000e220000100800 */
[----:B------:R-:W-:-:S02]  /*e160*/  PRMT R28, RZ, 0x7610, R28 ;  /* 0x00007610ff1c7816 */ /* 0x000fc4000000001c */
[----:B0-----:R-:W-:-:S04]  /*e170*/  @!P0 LOP3.LUT R15, R15, R14, RZ, 0x3c, !PT ;  /* 0x0000000e0f0f8212 */ /* 0x001fc800078e3cff */
[----:B------:R-:W-:-:S04]  /*e180*/  @!P0 LOP3.LUT R14, R15, R14, RZ, 0x3c, !PT ;  /* 0x0000000e0f0e8212 */ /* 0x000fc800078e3cff */
[----:B------:R-:W-:-:S05]  /*e190*/  @!P0 LOP3.LUT R15, R15, R14, RZ, 0x3c, !PT ;  /* 0x0000000e0f0f8212 */ /* 0x000fca00078e3cff */
[----:B------:R-:W2:Y:S04]  /*e1a0*/  @!P0 LDG.E.U16 R28, desc[UR8][R14.64] ;  /* 0x000000080e1c8981 */ /* 0x000ea8000c1e1500 */
[----:B----4-:R-:W-:Y:S04]  /*e1b0*/  STL [R1+0xe0c], R9 ;  /* 0x000e0c0901007387 */ /* 0x010fe80000100800 */
[----:B------:R-:W-:Y:S04]  /*e1c0*/  STL [R1+0xe20], R9 ;  /* 0x000e200901007387 */ /* 0x000fe80000100800 */
        /* <DEDUP_REMOVED lines=19> */
[----:B------:R-:W3:Y:S04]  /*e300*/  LDL R14, [R1+0x4dc] ;  /* 0x0004dc00010e7983 */ /* 0x000ee80000100800 */
[----:B------:R-:W3:Y:S01]  /*e310*/  LDL R15, [R1+0x4e0] ;  /* 0x0004e000010f7983 */ /* 0x000ee20000100800 */
[----:B------:R-:W-:-:S03]  /*e320*/  PRMT R18, RZ, 0x7610, R18 ;  /* 0x00007610ff127816 */ /* 0x000fc60000000012 */
[----:B----4-:R-:W-:Y:S01]  /*e330*/  STL [R1+0xe2c], R17 ;  /* 0x000e2c1101007387 */ /* 0x010fe20000100800 */
[----:B---3--:R-:W-:-:S04]  /*e340*/  @!P1 LOP3.LUT R15, R15, R14, RZ, 0x3c, !PT ;  /* 0x0000000e0f0f9212 */ /* 0x008fc800078e3cff */
[----:B------:R-:W-:-:S04]  /*e350*/  @!P1 LOP3.LUT R14, R15, R14, RZ, 0x3c, !PT ;  /* 0x0000000e0f0e9212 */ /* 0x000fc800078e3cff */
[----:B------:R-:W-:Y:S01]  /*e360*/  @!P1 LOP3.LUT R15, R15, R14, RZ, 0x3c, !PT ;  /* 0x0000000e0f0f9212 */ /* 0x000fe200078e3cff */
[----:B------:R-:W-:Y:S04]  /*e370*/  STL [R1+0xe30], R17 ;  /* 0x000e301101007387 */ /* 0x000fe80000100800 */
[----:B------:R0:W3:Y:S04]  /*e380*/  @!P1 LDG.E.U16 R18, desc[UR8][R14.64] ;  /* 0x000000080e129981 */ /* 0x0000e8000c1e1500 */
[----:B------:R-:W4:Y:S01]  /*e390*/  LDL R15, [R1+0x4d4] ;  /* 0x0004d400010f7983 */ /* 0x000f220000100800 */
[----:B------:R-:W-:Y:S01]  /*e3a0*/  PRMT R19, RZ, 0x7610, R19 ;  /* 0x00007610ff137816 */ /* 0x000fe20000000013 */
[----:B0-----:R-:W-:-:S02]  /*e3b0*/  @!P0 IMAD.MOV.U32 R14, RZ, RZ, R29 ;  /* 0x000000ffff0e8224 */ /* 0x001fc400078e001d */
[----:B---3--:R-:W-:Y:S04]  /*e3c0*/  STL [R1+0xe3c], R18 ;  /* 0x000e3c1201007387 */ /* 0x008fe80000100800 */
[----:B------:R-:W-:Y:S04]  /*e3d0*/  STL [R1+0xe40], R18 ;  /* 0x000e401201007387 */ /* 0x000fe80000100800 */
[----:B------:R-:W-:Y:S04]  /*e3e0*/  STL [R1+0xe44], R18 ;  /* 0x000e441201007387 */ /* 0x000fe80000100800 */
[----:B------:R-:W-:Y:S04]  /*e3f0*/  STL [R1+0xe48], R18 ;  /* 0x000e481201007387 */ /* 0x000fe80000100800 */
[----:B----4-:R-:W3:Y:S01]  /*e400*/  @!P0 LDG.E.U16 R19, desc[UR8][R14.64] ;  /* 0x000000080e138981 */ /* 0x010ee2000c1e1500 */
[----:B------:R-:W-:-:S03]  /*e410*/  PRMT R5, RZ, 0x7610, R5 ;  /* 0x00007610ff057816 */ /* 0x000fc60000000005 */
[----:B------:R-:W4:Y:S04]  /*e420*/  LDL R29, [R1+0x3d8] ;  /* 0x0003d800011d7983 */ /* 0x000f280000100800 */
[----:B------:R-:W2:Y:S04]  /*e430*/  LDL R14, [R1+0x45c] ;  /* 0x00045c00010e7983 */ /* 0x000ea80000100800 */
[----:B------:R-:W2:Y:S04]  /*e440*/  LDL R15, [R1+0x460] ;  /* 0x00046000010f7983 */ /* 0x000ea80000100800 */
[----:B---3--:R-:W-:Y:S01]  /*e450*/  STL [R1+0xe08], R19 ;  /* 0x000e081301007387 */ /* 0x008fe20000100800 */
[----:B--2---:R-:W-:-:S04]  /*e460*/  @!P1 LOP3.LUT R15, R15, R14, RZ, 0x3c, !PT ;  /* 0x0000000e0f0f9212 */ /* 0x004fc800078e3cff */
[----:B------:R-:W-:-:S04]  /*e470*/  @!P1 LOP3.LUT R14, R15, R14, RZ, 0x3c, !PT ;  /* 0x0000000e0f0e9212 */ /* 0x000fc800078e3cff */
[----:B------:R-:W-:Y:S01]  /*e480*/  @!P1 LOP3.LUT R15, R15, R14, RZ, 0x3c, !PT ;  /* 0x0000000e0f0f9212 */ /* 0x000fe200078e3cff */
[----:B------:R-:W-:Y:S04]  /*e490*/  STL [R1+0xe4c], R19 ;  /* 0x000e4c1301007387 */ /* 0x000fe80000100800 */
[----:B------:R-:W-:Y:S04]  /*e4a0*/  STL [R1+0xe50], R19 ;  /* 0x000e501301007387 */ /* 0x000fe80000100800 */
[----:B------:R-:W2:Y:S04]  /*e4b0*/  @!P1 LDG.E.U16 R5, desc[UR8][R14.64] ;  /* 0x000000080e059981 */ /* 0x000ea8000c1e1500 */
[----:B------:R-:W3:Y:S04]  /*e4c0*/  LDL R14, [R1+0x454] ;  /* 0x00045400010e7983 */ /* 0x000ee80000100800 */
[----:B------:R-:W3:Y:S01]  /*e4d0*/  LDL R15, [R1+0x458] ;  /* 0x00045800010f7983 */ /* 0x000ee20000100800 */
[----:B------:R-:W-:-:S03]  /*e4e0*/  PRMT R11, RZ, 0x7610, R11 ;  /* 0x00007610ff0b7816 */ /* 0x000fc6000000000b */
[----:B--2---:R0:W-:Y:S01]  /*e4f0*/  STL [R1+0x60], R5 ;  /* 0x0000600501007387 */ /* 0x0041e20000100800 */
[----:B------:R-:W-:-:S03]  /*e500*/  PRMT R12, RZ, 0x7610, R12 ;  /* 0x00007610ff0c7816 */ /* 0x000fc6000000000c */
[----:B------:R-:W-:Y:S04]  /*e510*/  STS.U16 [R28+UR5+0x8200], R13 ;  /* 0x0082000d1c007988 */ /* 0x000fe80008000405 */
[----:B0-----:R-:W2:Y:S01]  /*e520*/  LDL R5, [R1+0x360] ;  /* 0x0003600001057983 */ /* 0x001ea20000100800 */
[----:B---3--:R-:W-:-:S04]  /*e530*/  @!P0 LOP3.LUT R15, R15, R14, RZ, 0x3c, !PT ;  /* 0x0000000e0f0f8212 */ /* 0x008fc800078e3cff */
[----:B------:R-:W-:-:S04]  /*e540*/  @!P0 LOP3.LUT R14, R15, R14, RZ, 0x3c, !PT ;  /* 0x0000000e0f0e8212 */ /* 0x000fc800078e3cff */
[----:B------:R-:W-:-:S05]  /*e550*/  @!P0 LOP3.LUT R15, R15, R14, RZ, 0x3c, !PT ;  /* 0x0000000e0f0f8212 */ /* 0x000fca00078e3cff */
[----:B------:R0:W3:Y:S04]  /*e560*/  @!P0 LDG.E.U16 R11, desc[UR8][R14.64] ;  /* 0x000000080e0b8981 */ /* 0x0000e8000c1e1500 */
[----:B------:R-:W0:Y:S04]  /*e570*/  LDL R14, [R1+0x3dc] ;  /* 0x0003dc00010e7983 */ /* 0x000e280000100800 */
[----:B------:R-:W0:Y:S02]  /*e580*/  LDL R15, [R1+0x3e0] ;  /* 0x0003e000010f7983 */ /* 0x000e240000100800 */
[----:B0-----:R-:W-:-:S04]  /*e590*/  @!P1 LOP3.LUT R15, R15, R14, RZ, 0x3c, !PT ;  /* 0x0000000e0f0f9212 */ /* 0x001fc800078e3cff */
[----:B------:R-:W-:-:S04]  /*e5a0*/  @!P1 LOP3.LUT R14, R15, R14, RZ, 0x3c, !PT ;  /* 0x0000000e0f0e9212 */ /* 0x000fc800078e3cff */
[----:B------:R-:W-:-:S05]  /*e5b0*/  @!P1 LOP3.LUT R15, R15, R14, RZ, 0x3c, !PT ;  /* 0x0000000e0f0f9212 */ /* 0x000fca00078e3cff */
[----:B------:R-:W4:Y:S04]  /*e5c0*/  @!P1 LDG.E.U16 R12, desc[UR8][R14.64] ;  /* 0x000000080e0c9981 */ /* 0x000f28000c1e1500 */
[----:B---3--:R0:W-:Y:S04]  /*e5d0*/  STL [R1+0x44], R11 ;  /* 0x0000440b01007387 */ /* 0x0081e80000100800 */
[----:B0-----:R-:W3:Y:S04]  /*e5e0*/  LDL.LU R11, [R1+0x18] ;  /* 0x00001800010b7983 */ /* 0x001ee80000300800 */
[----:B------:R-:W2:Y:S04]  /*e5f0*/  LDL R13, [R1+0x3d4] ;  /* 0x0003d400010d7983 */ /* 0x000ea80000100800 */
[----:B----4-:R0:W-:Y:S04]  /*e600*/  STL [R1+0x5c], R12 ;  /* 0x00005c0c01007387 */ /* 0x0101e80000100800 */
[----:B0-----:R-:W4:Y:S01]  /*e610*/  LDL.LU R12, [R1+0xebc] ;  /* 0x000ebc00010c7983 */ /* 0x001f220000300800 */
[----:B------:R-:W-:-:S03]  /*e620*/  PRMT R22, RZ, 0x7610, R22 ;  /* 0x00007610ff167816 */ /* 0x000fc60000000016 */
[----:B----4-:R0:W-:Y:S02]  /*e630*/  STS.U16 [R28+UR5+0x8400], R12 ;  /* 0x0084000c1c007988 */ /* 0x0101e40008000405 */
[----:B0-----:R-:W-:-:S05]  /*e640*/  @!P0 IMAD.MOV.U32 R12, RZ, RZ, R29 ;  /* 0x000000ffff0c8224 */ /* 0x001fca00078e001d */
[----:B--2---:R0:W2:Y:S04]  /*e650*/  @!P0 LDG.E.U16 R22, desc[UR8][R12.64] ;  /* 0x000000080c168981 */ /* 0x0040a8000c1e1500 */
[----:B------:R-:W4:Y:S01]  /*e660*/  LDL R13, [R1+0x35c] ;  /* 0x00035c00010d7983 */ /* 0x000f220000100800 */
[----:B------:R-:W-:Y:S01]  /*e670*/  PRMT R0, RZ, 0x7610, R0 ;  /* 0x00007610ff007816 */ /* 0x000fe20000000000 */
[----:B0-----:R-:W-:Y:S02]  /*e680*/  @!P1 IMAD.MOV.U32 R12, RZ, RZ, R5 ;  /* 0x000000ffff0c9224 */ /* 0x001fe400078e0005 */
[----:B--2---:R0:W-:Y:S04]  /*e690*/  STL [R1+0x58], R22 ;  /* 0x0000581601007387 */ /* 0x0041e80000100800 */
[----:B0-----:R-:W2:Y:S04]  /*e6a0*/  LDL R22, [R1+0x2d8] ;  /* 0x0002d80001167983 */ /* 0x001ea80000100800 */
[----:B------:R-:W3:Y:S04]  /*e6b0*/  LDL.LU R29, [R1+0x34] ;  /* 0x00003400011d7983 */ /* 0x000ee80000300800 */
[----:B----4-:R0:W4:Y:S01]  /*e6c0*/  @!P1 LDG.E.U16 R0, desc[UR8][R12.64] ;  /* 0x000000080c009981 */ /* 0x010122000c1e1500 */
[----:B------:R-:W-:-:S03]  /*e6d0*/  PRMT R21, RZ, 0x7610, R21 ;  /* 0x00007610ff157816 */ /* 0x000fc60000000015 */
[----:B------:R-:W3:Y:S04]  /*e6e0*/  LDL R5, [R1+0x25c] ;  /* 0x00025c0001057983 */ /* 0x000ee80000100800 */
[----:B------:R-:W0:Y:S04]  /*e6f0*/  LDL R12, [R1+0x354] ;  /* 0x00035400010c7983 */ /* 0x000e280000100800 */
[----:B------:R-:W0:Y:S02]  /*e700*/  LDL R13, [R1+0x358] ;  /* 0x00035800010d7983 */ /* 0x000e240000100800 */
[----:B0-----:R-:W-:-:S04]  /*e710*/  @!P0 LOP3.LUT R13, R13, R12, RZ, 0x3c, !PT ;  /* 0x0000000c0d0d8212 */ /* 0x001fc800078e3cff */
[----:B------:R-:W-:-:S04]  /*e720*/  @!P0 LOP3.LUT R12, R13, R12, RZ, 0x3c, !PT ;  /* 0x0000000c0d0c8212 */ /* 0x000fc800078e3cff */
[----:B------:R-:W-:-:S05]  /*e730*/  @!P0 LOP3.LUT R13, R13, R12, RZ, 0x3c, !PT ;  /* 0x0000000c0d0d8212 */ /* 0x000fca00078e3cff */
[----:B------:R-:W2:Y:S04]  /*e740*/  @!P0 LDG.E.U16 R21, desc[UR8][R12.64] ;  /* 0x000000080c158981 */ /* 0x000ea8000c1e1500 */
[----:B----4-:R0:W-:Y:S04]  /*e750*/  STL [R1+0x54], R0 ;  /* 0x0000540001007387 */ /* 0x0101e80000100800 */
[----:B------:R1:W-:Y:S04]  /*e760*/  STS.U16 [R28+UR5+0x8800], R7 ;  /* 0x008800071c007988 */ /* 0x0003e80008000405 */
[----:B------:R-:W-:Y:S04]  /*e770*/  STS.U16 [R28+UR5+0x8a00], R6 ;  /* 0x008a00061c007988 */ /* 0x000fe80008000405 */
[----:B0-----:R-:W4:Y:S04]  /*e780*/  LDL R0, [R1+0x260] ;  /* 0x0002600001007983 */ /* 0x001f280000100800 */
[----:B-1----:R-:W3:Y:S04]  /*e790*/  LDL R7, [R1+0x2e0] ;  /* 0x0002e00001077983 */ /* 0x002ee80000100800 */
[----:B--2---:R0:W-:Y:S04]  /*e7a0*/  STL [R1+0x50], R21 ;  /* 0x0000501501007387 */ /* 0x0041e80000100800 */
[----:B0-----:R-:W2:Y:S04]  /*e7b0*/  LDL.LU R21, [R1+0x30] ;  /* 0x0000300001157983 */ /* 0x001ea80000300800 */
[----:B------:R-:W3:Y:S01]  /*e7c0*/  LDL R6, [R1+0x2dc] ;  /* 0x0002dc0001067983 */ /* 0x000ee20000100800 */
[----:B------:R-:W-:-:S02]  /*e7d0*/  PRMT R18, RZ, 0x7610, R18 ;  /* 0x00007610ff127816 */ /* 0x000fc40000000012 */
[----:B---3--:R-:W-:-:S04]  /*e7e0*/  @!P1 LOP3.LUT R7, R7, R6, RZ, 0x3c, !PT ;  /* 0x0000000607079212 */ /* 0x008fc800078e3cff */
[----:B------:R-:W-:-:S04]  /*e7f0*/  @!P1 LOP3.LUT R6, R7, R6, RZ, 0x3c, !PT ;  /* 0x0000000607069212 */ /* 0x000fc800078e3cff */
[----:B------:R-:W-:-:S05]  /*e800*/  @!P1 LOP3.LUT R7, R7, R6, RZ, 0x3c, !PT ;  /* 0x0000000607079212 */ /* 0x000fca00078e3cff */
[----:B------:R0:W3:Y:S04]  /*e810*/  @!P1 LDG.E.U16 R18, desc[UR8][R6.64] ;  /* 0x0000000806129981 */ /* 0x0000e8000c1e1500 */
[----:B------:R-:W4:Y:S01]  /*e820*/  LDL R7, [R1+0x2d4] ;  /* 0x0002d40001077983 */ /* 0x000f220000100800 */
[----:B------:R-:W-:Y:S01]  /*e830*/  PRMT R27, RZ, 0x7610, R27 ;  /* 0x00007610ff1b7816 */ /* 0x000fe2000000001b */
[----:B0-----:R-:W-:Y:S02]  /*e840*/  @!P0 IMAD.MOV.U32 R6, RZ, RZ, R22 ;  /* 0x000000ffff068224 */ /* 0x001fe400078e0016 */
[----:B------:R0:W-:Y:S04]  /*e850*/  STS.U16 [R28+UR5+0x8c00], R20 ;  /* 0x008c00141c007988 */ /* 0x0001e80008000405 */
[----:B----4-:R1:W4:Y:S01]  /*e860*/  @!P0 LDG.E.U16 R27, desc[UR8][R6.64] ;  /* 0x00000008061b8981 */ /* 0x010322000c1e1500 */
[----:B0-----:R-:W-:-:S03]  /*e870*/  PRMT R20, RZ, 0x7610, R20 ;  /* 0x00007610ff147816 */ /* 0x001fc60000000014 */
[----:B---3--:R0:W-:Y:S01]  /*e880*/  STL [R1+0x4c], R18 ;  /* 0x00004c1201007387 */ /* 0x0081e20000100800 */
[----:B-1----:R-:W-:Y:S02]  /*e890*/  @!P1 IMAD.MOV.U32 R6, RZ, RZ, R0 ;  /* 0x000000ffff069224 */ /* 0x002fe400078e0000 */
[----:B------:R-:W-:Y:S01]  /*e8a0*/  @!P1 IMAD.MOV.U32 R7, RZ, RZ, R5 ;  /* 0x000000ffff079224 */ /* 0x000fe200078e0005 */
[----:B0-----:R-:W3:Y:S04]  /*e8b0*/  LDL.LU R18, [R1+0x2c] ;  /* 0x00002c0001127983 */ /* 0x001ee80000300800 */
[----:B------:R-:W2:Y:S04]  /*e8c0*/  LDL R22, [R1+0x258] ;  /* 0x0002580001167983 */ /* 0x000ea80000100800 */
[----:B------:R2:W3:Y:S04]  /*e8d0*/  @!P1 LDG.E.U16 R20, desc[UR8][R6.64] ;  /* 0x0000000806149981 */ /* 0x0004e8000c1e1500 */
[----:B----4-:R0:W-:Y:S04]  /*e8e0*/  STL [R1+0x48], R27 ;  /* 0x0000481b01007387 */ /* 0x0101e80000100800 */
[----:B0-----:R-:W4:Y:S04]  /*e8f0*/  LDL.LU R27, [R1+0xeb8] ;  /* 0x000eb800011b7983 */ /* 0x001f280000300800 */
[----:B------:R-:W4:Y:S04]  /*e900*/  LDL R0, [R1+0x1e0] ;  /* 0x0001e00001007983 */ /* 0x000f280000100800 */
[----:B------:R-:W4:Y:S04]  /*e910*/  LDL.LU R5, [R1+0x28] ;  /* 0x0000280001057983 */ /* 0x000f280000300800 */
[----:B------:R-:W4:Y:S01]  /*e920*/  LDL R7, [R1+0x254] ;  /* 0x0002540001077983 */ /* 0x000f220000100800 */
[----:B--2---:R-:W-:-:S03]  /*e930*/  @!P0 IMAD.MOV.U32 R6, RZ, RZ, R22 ;  /* 0x000000ffff068224 */ /* 0x004fc600078e0016 */
[----:B------:R0:W-:Y:S04]  /*e940*/  STS.U16 [R28+UR5+0x8000], R16 ;  /* 0x008000101c007988 */ /* 0x0001e80008000405 */
[----:B---3--:R-:W-:Y:S04]  /*e950*/  STL [R1+0xde0], R20 ;  /* 0x000de01401007387 */ /* 0x008fe80000100800 */
[----:B------:R-:W-:Y:S01]  /*e960*/  STL [R1+0xe54], R20 ;  /* 0x000e541401007387 */ /* 0x000fe20000100800 */
[----:B0-----:R-:W-:-:S03]  /*e970*/  PRMT R16, RZ, 0x7610, R16 ;  /* 0x00007610ff107816 */ /* 0x001fc60000000010 */
[----:B------:R-:W-:Y:S04]  /*e980*/  STL [R1+0xe58], R20 ;  /* 0x000e581401007387 */ /* 0x000fe80000100800 */
[----:B------:R-:W-:Y:S04]  /*e990*/  STL [R1+0xe5c], R20 ;  /* 0x000e5c1401007387 */ /* 0x000fe80000100800 */
[----:B------:R0:W-:Y:S04]  /*e9a0*/  STS.U16 [R28+UR5+0x8e00], R11 ;  /* 0x008e000b1c007988 */ /* 0x0001e80008000405 */
[----:B------:R-:W-:Y:S04]  /*e9b0*/  STL [R1+0xe60], R20 ;  /* 0x000e601401007387 */ /* 0x000fe80000100800 */
[----:B------:R1:W-:Y:S04]  /*e9c0*/  STS.U16 [R28+UR5+0x9000], R29 ;  /* 0x0090001d1c007988 */ /* 0x0003e80008000405 */
[----:B0-----:R-:W2:Y:S04]  /*e9d0*/  LDL R11, [R1+0x1d8] ;  /* 0x0001d800010b7983 */ /* 0x001ea80000100800 */
[----:B-1----:R-:W3:Y:S04]  /*e9e0*/  LDL.LU R29, [R1+0x24] ;  /* 0x00002400011d7983 */ /* 0x002ee80000300800 */
[----:B------:R-:W3:Y:S04]  /*e9f0*/  LDL.LU R22, [R1+0x20] ;  /* 0x0000200001167983 */ /* 0x000ee80000300800 */
[----:B----4-:R0:W4:Y:S04]  /*ea00*/  @!P0 LDG.E.U16 R16, desc[UR8][R6.64] ;  /* 0x0000000806108981 */ /* 0x010128000c1e1500 */
[----:B------:R-:W2:Y:S01]  /*ea10*/  LDL R7, [R1+0x1dc] ;  /* 0x0001dc0001077983 */ /* 0x000ea20000100800 */
[----:B------:R-:W-:Y:S01]  /*ea20*/  PRMT R13, RZ, 0x7610, R13 ;  /* 0x00007610ff0d7816 */ /* 0x000fe2000000000d */
[----:B0-----:R-:W-:-:S02]  /*ea30*/  @!P1 IMAD.MOV.U32 R6, RZ, RZ, R0 ;  /* 0x000000ffff069224 */ /* 0x001fc400078e0000 */
[----:B------:R0:W-:Y:S04]  /*ea40*/  STS.U16 [R28+UR5+0x9200], R21 ;  /* 0x009200151c007988 */ /* 0x0001e80008000405 */
[----:B----4-:R-:W-:Y:S04]  /*ea50*/  STL [R1+0xde4], R16 ;  /* 0x000de41001007387 */ /* 0x010fe80000100800 */
[----:B------:R-:W-:Y:S04]  /*ea60*/  STL [R1+0xde8], R16 ;  /* 0x000de81001007387 */ /* 0x000fe80000100800 */
[----:B0-----:R-:W4:Y:S04]  /*ea70*/  LDL.LU R21, [R1+0x1c] ;  /* 0x00001c0001157983 */ /* 0x001f280000300800 */
[----:B------:R-:W4:Y:S04]  /*ea80*/  LDL.LU R0, [R1+0x14] ;  /* 0x0000140001007983 */ /* 0x000f280000300800 */
[----:B--2---:R0:W2:Y:S04]  /*ea90*/  @!P1 LDG.E.U16 R13, desc[UR8][R6.64] ;  /* 0x00000008060d9981 */ /* 0x0040a8000c1e1500 */
[----:B------:R-:W3:Y:S01]  /*eaa0*/  LDL R7, [R1+0x1d4] ;  /* 0x0001d40001077983 */ /* 0x000ee20000100800 */
[----:B0-----:R-:W-:-:S03]  /*eab0*/  @!P0 IMAD.MOV.U32 R6, RZ, RZ, R11 ;  /* 0x000000ffff068224 */ /* 0x001fc600078e000b */
[----:B------:R0:W-:Y:S02]  /*eac0*/  STS.U16 [R28+UR5+0x8600], R8 ;  /* 0x008600081c007988 */ /* 0x0001e40008000405 */
[----:B0-----:R-:W-:-:S06]  /*ead0*/  PRMT R8, RZ, 0x7610, R8 ;  /* 0x00007610ff087816 */ /* 0x001fcc0000000008 */
[----:B---3--:R-:W3:Y:S04]  /*eae0*/  @!P0 LDG.E.U16 R8, desc[UR8][R6.64] ;  /* 0x0000000806088981 */ /* 0x008ee8000c1e1500 */
[----:B--2---:R-:W-:Y:S04]  /*eaf0*/  STL [R1+0xdec], R13 ;  /* 0x000dec0d01007387 */ /* 0x004fe80000100800 */
[----:B------:R-:W-:Y:S04]  /*eb00*/  STL [R1+0xdf0], R13 ;  /* 0x000df00d01007387 */ /* 0x000fe80000100800 */
[----:B------:R0:W-:Y:S04]  /*eb10*/  STS.U16 [R28+UR5+0x9400], R18 ;  /* 0x009400121c007988 */ /* 0x0001e80008000405 */
[----:B0-----:R-:W2:Y:S04]  /*eb20*/  LDL.LU R18, [R1+0xc] ;  /* 0x00000c0001127983 */ /* 0x001ea80000300800 */
[----:B------:R-:W2:Y:S04]  /*eb30*/  LDL.LU R11, [R1+0x10] ;  /* 0x00001000010b7983 */ /* 0x000ea80000300800 */
[----:B------:R-:W4:Y:S04]  /*eb40*/  LDL R6, [R1+0x54c] ;  /* 0x00054c0001067983 */ /* 0x000f280000100800 */
[----:B------:R-:W4:Y:S04]  /*eb50*/  LDL R7, [R1+0x550] ;  /* 0x0005500001077983 */ /* 0x000f280000100800 */
[----:B------:R0:W-:Y:S04]  /*eb60*/  STS.U16 [R28+UR5+0x9600], R5 ;  /* 0x009600051c007988 */ /* 0x0001e80008000405 */
[----:B---3--:R-:W-:Y:S04]  /*eb70*/  STL [R1+0xdf4], R8 ;  /* 0x000df40801007387 */ /* 0x008fe80000100800 */
[----:B------:R-:W-:Y:S04]  /*eb80*/  STL [R1+0xdf8], R8 ;  /* 0x000df80801007387 */ /* 0x000fe80000100800 */
[----:B------:R-:W-:Y:S04]  /*eb90*/  STL [R1+0xdfc], R8 ;  /* 0x000dfc0801007387 */ /* 0x000fe80000100800 */
[----:B------:R-:W-:Y:S04]  /*eba0*/  STL [R1+0xe00], R8 ;  /* 0x000e000801007387 */ /* 0x000fe80000100800 */
[----:B0-----:R-:W3:Y:S01]  /*ebb0*/  LDL.LU R5, [R1+0xeb4] ;  /* 0x000eb40001057983 */ /* 0x001ee20000300800 */
[----:B----4-:R-:W-:-:S04]  /*ebc0*/  @!P1 LOP3.LUT R7, R7, R6, RZ, 0x3c, !PT ;  /* 0x0000000607079212 */ /* 0x010fc800078e3cff */
[----:B------:R-:W-:-:S04]  /*ebd0*/  @!P1 LOP3.LUT R6, R7, R6, RZ, 0x3c, !PT ;  /* 0x0000000607069212 */ /* 0x000fc800078e3cff */
[----:B------:R-:W-:Y:S02]  /*ebe0*/  @!P1 LOP3.LUT R7, R7, R6, RZ, 0x3c, !PT ;  /* 0x0000000607079212 */ /* 0x000fe400078e3cff */
[----:B---3--:R-:W-:-:S06]  /*ebf0*/  PRMT R5, RZ, 0x7610, R5 ;  /* 0x00007610ff057816 */ /* 0x008fcc0000000005 */
[----:B------:R-:W3:Y:S04]  /*ec00*/  @!P1 LDG.E.U16 R5, desc[UR8][R6.64] ;  /* 0x0000000806059981 */ /* 0x000ee8000c1e1500 */
[----:B------:R-:W-:Y:S04]  /*ec10*/  STS.U16 [R28+UR5+0x9800], R29 ;  /* 0x0098001d1c007988 */ /* 0x000fe80008000405 */
[----:B---3--:R0:W-:Y:S04]  /*ec20*/  STL [R1+0x2c], R5 ;  /* 0x00002c0501007387 */ /* 0x0081e80000100800 */
[----:B0-----:R-:W3:Y:S04]  /*ec30*/  LDL.LU R5, [R1+0xeb0] ;  /* 0x000eb00001057983 */ /* 0x001ee80000300800 */
[----:B------:R-:W4:Y:S04]  /*ec40*/  LDL R6, [R1+0x544] ;  /* 0x0005440001067983 */ /* 0x000f280000100800 */
[----:B------:R-:W4:Y:S04]  /*ec50*/  LDL R7, [R1+0x548] ;  /* 0x0005480001077983 */ /* 0x000f280000100800 */
[----:B------:R-:W2:Y:S01]  /*ec60*/  LDL.LU R29, [R1+0xeac] ;  /* 0x000eac00011d7983 */ /* 0x000ea20000300800 */
[----:B----4-:R-:W-:-:S04]  /*ec70*/  @!P0 LOP3.LUT R7, R7, R6, RZ, 0x3c, !PT ;  /* 0x0000000607078212 */ /* 0x010fc800078e3cff */
[C---:B------:R-:W-:Y:S02]  /*ec80*/  @!P0 LOP3.LUT R6, R7.reuse, R6, RZ, 0x3c, !PT ;  /* 0x0000000607068212 */ /* 0x040fe400078e3cff */
[----:B--2---:R-:W-:Y:S02]  /*ec90*/  PRMT R29, RZ, 0x7610, R29 ;  /* 0x00007610ff1d7816 */ /* 0x004fe4000000001d */
[----:B------:R-:W-:-:S05]  /*eca0*/  @!P0 LOP3.LUT R7, R7, R6, RZ, 0x3c, !PT ;  /* 0x0000000607078212 */ /* 0x000fca00078e3cff */
[----:B------:R-:W2:Y:S04]  /*ecb0*/  @!P0 LDG.E.U16 R29, desc[UR8][R6.64] ;  /* 0x00000008061d8981 */ /* 0x000ea8000c1e1500 */
[----:B------:R-:W-:Y:S04]  /*ecc0*/  STS.U16 [R28+UR5+0x9a00], R22 ;  /* 0x009a00161c007988 */ /* 0x000fe80008000405 */
[----:B--2---:R0:W-:Y:S04]  /*ecd0*/  STL [R1+0x28], R29 ;  /* 0x0000281d01007387 */ /* 0x0041e80000100800 */
[----:B0-----:R-:W2:Y:S04]  /*ece0*/  LDL.LU R29, [R1+0xea8] ;  /* 0x000ea800011d7983 */ /* 0x001ea80000300800 */
[----:B------:R-:W4:Y:S04]  /*ecf0*/  LDL R6, [R1+0x4cc] ;  /* 0x0004cc0001067983 */ /* 0x000f280000100800 */
[----:B------:R-:W4:Y:S04]  /*ed00*/  LDL R7, [R1+0x4d0] ;  /* 0x0004d00001077983 */ /* 0x000f280000100800 */
[----:B------:R-:W3:Y:S01]  /*ed10*/  LDL.LU R22, [R1+0xea4] ;  /* 0x000ea40001167983 */ /* 0x000ee20000300800 */
[----:B----4-:R-:W-:-:S04]  /*ed20*/  @!P1 LOP3.LUT R7, R7, R6, RZ, 0x3c, !PT ;  /* 0x0000000607079212 */ /* 0x010fc800078e3cff */
[C---:B------:R-:W-:Y:S02]  /*ed30*/  @!P1 LOP3.LUT R6, R7.reuse, R6, RZ, 0x3c, !PT ;  /* 0x0000000607069212 */ /* 0x040fe400078e3cff */
[----:B---3--:R-:W-:Y:S02]  /*ed40*/  PRMT R22, RZ, 0x7610, R22 ;  /* 0x00007610ff167816 */ /* 0x008fe40000000016 */
[----:B------:R-:W-:-:S05]  /*ed50*/  @!P1 LOP3.LUT R7, R7, R6, RZ, 0x3c, !PT ;  /* 0x0000000607079212 */ /* 0x000fca00078e3cff */
        /* <DEDUP_REMOVED lines=12> */
[----:B--2---:R0:W-:Y:S04]  /*ee20*/  STL [R1+0x20], R21 ;  /* 0x0000201501007387 */ /* 0x0041e80000100800 */
[----:B0-----:R-:W2:Y:S04]  /*ee30*/  LDL.LU R21, [R1+0xe98] ;  /* 0x000e980001157983 */ /* 0x001ea80000300800 */
[----:B------:R-:W4:Y:S04]  /*ee40*/  LDL R6, [R1+0x44c] ;  /* 0x00044c0001067983 */ /* 0x000f280000100800 */
[----:B------:R-:W4:Y:S01]  /*ee50*/  LDL R7, [R1+0x450] ;  /* 0x0004500001077983 */ /* 0x000f220000100800 */
[----:B------:R-:W-:-:S03]  /*ee60*/  PRMT R19, RZ, 0x7610, R19 ;  /* 0x00007610ff137816 */ /* 0x000fc60000000013 */
[----:B------:R0:W-:Y:S04]  /*ee70*/  STS.U16 [R28+UR5+0x9e00], R0 ;  /* 0x009e00001c007988 */ /* 0x0001e80008000405 */
[----:B0-----:R-:W3:Y:S01]  /*ee80*/  LDL.LU R0, [R1+0xe94] ;  /* 0x000e940001007983 */ /* 0x001ee20000300800 */
[----:B----4-:R-:W-:-:S04]  /*ee90*/  @!P1 LOP3.LUT R7, R7, R6, RZ, 0x3c, !PT ;  /* 0x0000000607079212 */ /* 0x010fc800078e3cff */
[----:B------:R-:W-:-:S04]  /*eea0*/  @!P1 LOP3.LUT R6, R7, R6, RZ, 0x3c, !PT ;  /* 0x0000000607069212 */ /* 0x000fc800078e3cff */
[----:B------:R-:W-:-:S05]  /*eeb0*/  @!P1 LOP3.LUT R7, R7, R6, RZ, 0x3c, !PT ;  /* 0x0000000607079212 */ /* 0x000fca00078e3cff */
[----:B------:R-:W4:Y:S04]  /*eec0*/  @!P1 LDG.E.U16 R19, desc[UR8][R6.64] ;  /* 0x0000000806139981 */ /* 0x000f28000c1e1500 */
[----:B------:R-:W2:Y:S04]  /*eed0*/  LDL R6, [R1+0x444] ;  /* 0x0004440001067983 */ /* 0x000ea80000100800 */
[----:B------:R-:W2:Y:S01]  /*eee0*/  LDL R7, [R1+0x448] ;  /* 0x0004480001077983 */ /* 0x000ea20000100800 */
[----:B------:R-:W-:-:S03]  /*eef0*/  PRMT R10, RZ, 0x7610, R10 ;  /* 0x00007610ff0a7816 */ /* 0x000fc6000000000a */
[----:B----4-:R0:W-:Y:S01]  /*ef00*/  STL [R1+0x1c], R19 ;  /* 0x00001c1301007387 */ /* 0x0101e20000100800 */
[----:B------:R-:W-:-:S03]  /*ef10*/  PRMT R9, RZ, 0x7610, R9 ;  /* 0x00007610ff097816 */ /* 0x000fc60000000009 */
[----:B------:R1:W-:Y:S04]  /*ef20*/  STS.U16 [R28+UR5+0xa000], R18 ;  /* 0x00a000121c007988 */ /* 0x0003e80008000405 */
[----:B------:R4:W-:Y:S04]  /*ef30*/  STS.U16 [R28+UR5+0xa200], R11 ;  /* 0x00a2000b1c007988 */ /* 0x0009e80008000405 */
[----:B0-----:R-:W3:Y:S01]  /*ef40*/  LDL R19, [R1+0x34c] ;  /* 0x00034c0001137983 */ /* 0x001ee20000100800 */
[----:B--2---:R-:W-:-:S03]  /*ef50*/  @!P0 LOP3.LUT R7, R7, R6, RZ, 0x3c, !PT ;  /* 0x0000000607078212 */ /* 0x004fc600078e3cff */
[----:B-1----:R-:W2:Y:S01]  /*ef60*/  LDL R18, [R1+0x350] ;  /* 0x0003500001127983 */ /* 0x002ea20000100800 */
[----:B------:R-:W-:-:S03]  /*ef70*/  @!P0 LOP3.LUT R6, R7, R6, RZ, 0x3c, !PT ;  /* 0x0000000607068212 */ /* 0x000fc600078e3cff */
[----:B----4-:R-:W4:Y:S01]  /*ef80*/  LDL R11, [R1+0x344] ;  /* 0x00034400010b7983 */ /* 0x010f220000100800 */
[----:B------:R-:W-:-:S05]  /*ef90*/  @!P0 LOP3.LUT R7, R7, R6, RZ, 0x3c, !PT ;  /* 0x0000000607078212 */ /* 0x000fca00078e3cff */
[----:B------:R-:W3:Y:S04]  /*efa0*/  @!P0 LDG.E.U16 R10, desc[UR8][R6.64] ;  /* 0x00000008060a8981 */ /* 0x000ee8000c1e1500 */
[----:B------:R-:W2:Y:S04]  /*efb0*/  LDL R6, [R1+0x3cc] ;  /* 0x0003cc0001067983 */ /* 0x000ea80000100800 */
[----:B------:R-:W2:Y:S04]  /*efc0*/  LDL R7, [R1+0x3d0] ;  /* 0x0003d00001077983 */ /* 0x000ea80000100800 */
[----:B---3--:R0:W-:Y:S01]  /*efd0*/  STL [R1+0x18], R10 ;  /* 0x0000180a01007387 */ /* 0x0081e20000100800 */
[----:B------:R-:W-:-:S03]  /*efe0*/  PRMT R21, RZ, 0x7610, R21 ;  /* 0x00007610ff157816 */ /* 0x000fc60000000015 */
[----:B------:R1:W-:Y:S04]  /*eff0*/  STS.U16 [R28+UR5+0xa400], R0 ;  /* 0x00a400001c007988 */ /* 0x0003e80008000405 */
[----:B0-----:R-:W3:Y:S01]  /*f000*/  LDL R10, [R1+0x348] ;  /* 0x00034800010a7983 */ /* 0x001ee20000100800 */
[----:B--2---:R-:W-:-:S04]  /*f010*/  @!P1 LOP3.LUT R7, R7, R6, RZ, 0x3c, !PT ;  /* 0x0000000607079212 */ /* 0x004fc800078e3cff */
[----:B------:R-:W-:-:S04]  /*f020*/  @!P1 LOP3.LUT R6, R7, R6, RZ, 0x3c, !PT ;  /* 0x0000000607069212 */ /* 0x000fc800078e3cff */
[----:B------:R-:W-:-:S05]  /*f030*/  @!P1 LOP3.LUT R7, R7, R6, RZ, 0x3c, !PT ;  /* 0x0000000607079212 */ /* 0x000fca00078e3cff */
[----:B------:R0:W2:Y:S04]  /*f040*/  @!P1 LDG.E.U16 R9, desc[UR8][R6.64] ;  /* 0x0000000806099981 */ /* 0x0000a8000c1e1500 */
[----:B------:R-:W0:Y:S04]  /*f050*/  LDL R6, [R1+0x3c4] ;  /* 0x0003c40001067983 */ /* 0x000e280000100800 */
[----:B------:R-:W0:Y:S02]  /*f060*/  LDL R7, [R1+0x3c8] ;  /* 0x0003c80001077983 */ /* 0x000e240000100800 */
[----:B0-----:R-:W-:-:S04]  /*f070*/  @!P0 LOP3.LUT R7, R7, R6, RZ, 0x3c, !PT ;  /* 0x0000000607078212 */ /* 0x001fc800078e3cff */
[----:B------:R-:W-:-:S04]  /*f080*/  @!P0 LOP3.LUT R6, R7, R6, RZ, 0x3c, !PT ;  /* 0x0000000607068212 */ /* 0x000fc800078e3cff */
[----:B------:R-:W-:-:S05]  /*f090*/  @!P0 LOP3.LUT R7, R7, R6, RZ, 0x3c, !PT ;  /* 0x0000000607078212 */ /* 0x000fca00078e3cff */
[----:B------:R-:W4:Y:S04]  /*f0a0*/  @!P0 LDG.E.U16 R21, desc[UR8][R6.64] ;  /* 0x0000000806158981 */ /* 0x000f28000c1e1500 */
[----:B--2---:R0:W-:Y:S04]  /*f0b0*/  STL [R1+0x10], R9 ;  /* 0x0000100901007387 */ /* 0x0041e80000100800 */
[----:B-1----:R-:W2:Y:S04]  /*f0c0*/  LDL R0, [R1+0x2d0] ;  /* 0x0002d00001007983 */ /* 0x002ea80000100800 */
[----:B0-----:R-:W2:Y:S04]  /*f0d0*/  LDL R9, [R1+0x2cc] ;  /* 0x0002cc0001097983 */ /* 0x001ea80000100800 */
[----:B----4-:R0:W-:Y:S04]  /*f0e0*/  STL [R1+0x14], R21 ;  /* 0x0000141501007387 */ /* 0x0101e80000100800 */
[----:B0-----:R-:W4:Y:S04]  /*f0f0*/  LDL.LU R21, [R1+0xe90] ;  /* 0x000e900001157983 */ /* 0x001f280000300800 */
[----:B------:R-:W3:Y:S01]  /*f100*/  LDL.LU R7, [R1+0x4] ;  /* 0x0000040001077983 */ /* 0x000ee20000300800 */
[----:B------:R-:W-:Y:S01]  /*f110*/  @!P1 IMAD.MOV.U32 R6, RZ, RZ, R18 ;  /* 0x000000ffff069224 */ /* 0x000fe200078e0012 */
[----:B------:R-:W-:-:S02]  /*f120*/  PRMT R22, RZ, 0x7610, R22 ;  /* 0x00007610ff167816 */ /* 0x000fc40000000016 */
[----:B------:R-:W2:Y:S01]  /*f130*/  LDL R18, [R1+0x2c8] ;  /* 0x0002c80001127983 */ /* 0x000ea20000100800 */
[----:B----4-:R-:W-:-:S03]  /*f140*/  PRMT R21, RZ, 0x7610, R21 ;  /* 0x00007610ff157816 */ /* 0x010fc60000000015 */
[----:B---3--:R0:W-:Y:S02]  /*f150*/  STS.U16 [R28+UR5+0xa600], R7 ;  /* 0x00a600071c007988 */ /* 0x0081e40008000405 */
[----:B0-----:R-:W-:Y:S02]  /*f160*/  @!P1 IMAD.MOV.U32 R7, RZ, RZ, R19 ;  /* 0x000000ffff079224 */ /* 0x001fe400078e0013 */
[----:B------:R-:W3:Y:S04]  /*f170*/  LDL R19, [R1+0x2c4] ;  /* 0x0002c40001137983 */ /* 0x000ee80000100800 */
[----:B------:R0:W4:Y:S02]  /*f180*/  @!P1 LDG.E.U16 R21, desc[UR8][R6.64] ;  /* 0x0000000806159981 */ /* 0x000124000c1e1500 */
[----:B0-----:R-:W-:-:S02]  /*f190*/  @!P0 IMAD.MOV.U32 R6, RZ, RZ, R10 ;  /* 0x000000ffff068224 */ /* 0x001fc400078e000a */
[----:B------:R-:W-:-:S05]  /*f1a0*/  @!P0 IMAD.MOV.U32 R7, RZ, RZ, R11 ;  /* 0x000000ffff078224 */ /* 0x000fca00078e000b */
[----:B------:R-:W2:Y:S04]  /*f1b0*/  @!P0 LDG.E.U16 R22, desc[UR8][R6.64] ;  /* 0x0000000806168981 */ /* 0x000ea8000c1e1500 */
[----:B----4-:R0:W-:Y:S04]  /*f1c0*/  STL [R1+0xc], R21 ;  /* 0x00000c1501007387 */ /* 0x0101e80000100800 */
[----:B0-----:R-:W4:Y:S04]  /*f1d0*/  LDL.LU R21, [R1+0xe8c] ;  /* 0x000e8c0001157983 */ /* 0x001f280000300800 */
[----:B------:R-:W3:Y:S04]  /*f1e0*/  LDL R11, [R1+0x24c] ;  /* 0x00024c00010b7983 */ /* 0x000ee80000100800 */
[----:B------:R-:W3:Y:S04]  /*f1f0*/  LDL R10, [R1+0x250] ;  /* 0x00025000010a7983 */ /* 0x000ee80000100800 */
[----:B--2---:R0:W-:Y:S04]  /*f200*/  STL [R1+0x8], R22 ;  /* 0x0000081601007387 */ /* 0x0041e80000100800 */
[----:B0-----:R-:W2:Y:S01]  /*f210*/  LDL.LU R22, [R1+0xe88] ;  /* 0x000e880001167983 */ /* 0x001ea20000300800 */
[----:B------:R-:W-:-:S02]  /*f220*/  @!P1 IMAD.MOV.U32 R6, RZ, RZ, R0 ;  /* 0x000000ffff069224 */ /* 0x000fc400078e0000 */
[----:B------:R-:W-:Y:S01]  /*f230*/  @!P1 IMAD.MOV.U32 R7, RZ, RZ, R9 ;  /* 0x000000ffff079224 */ /* 0x000fe200078e0009 */
[----:B------:R-:W-:Y:S01]  /*f240*/  PRMT R15, RZ, 0x7610, R15 ;  /* 0x00007610ff0f7816 */ /* 0x000fe2000000000f */
[----:B------:R-:W3:Y:S04]  /*f250*/  LDL R9, [R1+0x244] ;  /* 0x0002440001097983 */ /* 0x000ee80000100800 */
[----:B------:R-:W3:Y:S04]  /*f260*/  LDL R0, [R1+0x248] ;  /* 0x0002480001007983 */ /* 0x000ee80000100800 */
[----:B----4-:R0:W-:Y:S02]  /*f270*/  STS.U16 [R28+UR5+0xa800], R21 ;  /* 0x00a800151c007988 */ /* 0x0101e40008000405 */
[----:B0-----:R-:W-:-:S02]  /*f280*/  PRMT R21, RZ, 0x7610, R21 ;  /* 0x00007610ff157816 */ /* 0x001fc40000000015 */
[----:B--2---:R0:W-:Y:S02]  /*f290*/  STS.U16 [R28+UR5+0xaa00], R22 ;  /* 0x00aa00161c007988 */ /* 0x0041e40008000405 */
[----:B0-----:R-:W-:-:S06]  /*f2a0*/  PRMT R22, RZ, 0x7610, R22 ;  /* 0x00007610ff167816 */ /* 0x001fcc0000000016 */
[----:B------:R0:W2:Y:S02]  /*f2b0*/  @!P1 LDG.E.U16 R22, desc[UR8][R6.64] ;  /* 0x0000000806169981 */ /* 0x0000a4000c1e1500 */
[----:B0-----:R-:W-:Y:S02]  /*f2c0*/  @!P0 IMAD.MOV.U32 R6, RZ, RZ, R18 ;  /* 0x000000ffff068224 */ /* 0x001fe400078e0012 */
[----:B---3--:R-:W-:-:S05]  /*f2d0*/  @!P0 IMAD.MOV.U32 R7, RZ, RZ, R19 ;  /* 0x000000ffff078224 */ /* 0x008fca00078e0013 */
[----:B------:R0:W3:Y:S02]  /*f2e0*/  @!P0 LDG.E.U16 R21, desc[UR8][R6.64] ;  /* 0x0000000806158981 */ /* 0x0000e4000c1e1500 */
[----:B0-----:R-:W-:Y:S02]  /*f2f0*/  @!P1 IMAD.MOV.U32 R6, RZ, RZ, R10 ;  /* 0x000000ffff069224 */ /* 0x001fe400078e000a */
[----:B------:R-:W-:-:S05]  /*f300*/  @!P1 IMAD.MOV.U32 R7, RZ, RZ, R11 ;  /* 0x000000ffff079224 */ /* 0x000fca00078e000b */
[----:B------:R0:W4:Y:S01]  /*f310*/  @!P1 LDG.E.U16 R15, desc[UR8][R6.64] ;  /* 0x00000008060f9981 */ /* 0x000122000c1e1500 */
[----:B------:R-:W-:-:S03]  /*f320*/  PRMT R14, RZ, 0x7610, R14 ;  /* 0x00007610ff0e7816 */ /* 0x000fc6000000000e */
[----:B------:R1:W-:Y:S01]  /*f330*/  STS.U16 [R28+UR5+0xac00], R29 ;  /* 0x00ac001d1c007988 */ /* 0x0003e20008000405 */
[----:B0-----:R-:W-:Y:S02]  /*f340*/  @!P0 IMAD.MOV.U32 R6, RZ, RZ, R0 ;  /* 0x000000ffff068224 */ /* 0x001fe400078e0000 */
[----:B------:R-:W-:-:S05]  /*f350*/  @!P0 IMAD.MOV.U32 R7, RZ, RZ, R9 ;  /* 0x000000ffff078224 */ /* 0x000fca00078e0009 */
[----:B------:R-:W4:Y:S04]  /*f360*/  @!P0 LDG.E.U16 R14, desc[UR8][R6.64] ;  /* 0x00000008060e8981 */ /* 0x000f28000c1e1500 */
[----:B--2---:R-:W-:Y:S04]  /*f370*/  STL [R1+0xda4], R22 ;  /* 0x000da41601007387 */ /* 0x004fe80000100800 */
[----:B-1----:R-:W2:Y:S04]  /*f380*/  LDL.LU R29, [R1+0xe84] ;  /* 0x000e8400011d7983 */ /* 0x002ea80000300800 */
[----:B---3--:R-:W-:Y:S04]  /*f390*/  STL [R1+0xda8], R21 ;  /* 0x000da81501007387 */ /* 0x008fe80000100800 */
[----:B------:R-:W-:Y:S04]  /*f3a0*/  STL [R1+0xe04], R21 ;  /* 0x000e041501007387 */ /* 0x000fe80000100800 */
[----:B------:R-:W3:Y:S04]  /*f3b0*/  LDL R10, [R1+0x1d0] ;  /* 0x0001d000010a7983 */ /* 0x000ee80000100800 */
[----:B----4-:R-:W-:Y:S04]  /*f3c0*/  STL [R1+0xda0], R15 ;  /* 0x000da00f01007387 */ /* 0x010fe80000100800 */
[----:B------:R-:W-:Y:S04]  /*f3d0*/  STL [R1+0xdac], R15 ;  /* 0x000dac0f01007387 */ /* 0x000fe80000100800 */
[----:B------:R-:W4:Y:S04]  /*f3e0*/  LDL R19, [R1+0x1c4] ;  /* 0x0001c40001137983 */ /* 0x000f280000100800 */
[----:B------:R-:W2:Y:S04]  /*f3f0*/  LDL R18, [R1+0x1c8] ;  /* 0x0001c80001127983 */ /* 0x000ea80000100800 */
[----:B------:R-:W4:Y:S04]  /*f400*/  LDL R11, [R1+0x53c] ;  /* 0x00053c00010b7983 */ /* 0x000f280000100800 */
[----:B------:R-:W4:Y:S04]  /*f410*/  LDL R9, [R1+0x540] ;  /* 0x0005400001097983 */ /* 0x000f280000100800 */
[----:B------:R-:W4:Y:S04]  /*f420*/  LDL.LU R0, [R1+0x538] ;  /* 0x0005380001007983 */ /* 0x000f280000300800 */
[----:B------:R-:W2:Y:S01]  /*f430*/  LDL R7, [R1+0x1cc] ;  /* 0x0001cc0001077983 */ /* 0x000ea20000100800 */
[----:B------:R-:W-:-:S03]  /*f440*/  PRMT R12, RZ, 0x7610, R12 ;  /* 0x00007610ff0c7816 */ /* 0x000fc6000000000c */
[----:B------:R0:W-:Y:S04]  /*f450*/  STS.U16 [R28+UR5+0xae00], R5 ;  /* 0x00ae00051c007988 */ /* 0x0001e80008000405 */
[----:B------:R1:W-:Y:S01]  /*f460*/  STS.U16 [R28+UR5+0xb200], R26 ;  /* 0x00b2001a1c007988 */ /* 0x0003e20008000405 */
[----:B0-----:R-:W-:-:S03]  /*f470*/  PRMT R5, RZ, 0x7610, R5 ;  /* 0x00007610ff057816 */ /* 0x001fc60000000005 */
[----:B------:R-:W-:Y:S01]  /*f480*/  STL [R1+0xd9c], R14 ;  /* 0x000d9c0e01007387 */ /* 0x000fe20000100800 */
[----:B-1----:R-:W-:-:S03]  /*f490*/  PRMT R26, RZ, 0x7610, R26 ;  /* 0x00007610ff1a7816 */ /* 0x002fc6000000001a */
[----:B------:R-:W-:Y:S04]  /*f4a0*/  STL [R1+0xdb0], R14 ;  /* 0x000db00e01007387 */ /* 0x000fe80000100800 */
[----:B------:R-:W-:Y:S01]  /*f4b0*/  STL [R1+0xdb4], R14 ;  /* 0x000db40e01007387 */ /* 0x000fe20000100800 */
[----:B---3--:R-:W-:-:S03]  /*f4c0*/  @!P1 IMAD.MOV.U32 R6, RZ, RZ, R10 ;  /* 0x000000ffff069224 */ /* 0x008fc600078e000a */
[----:B------:R-:W3:Y:S04]  /*f4d0*/  LDL R10, [R1+0x534] ;  /* 0x00053400010a7983 */ /* 0x000ee80000100800 */
[----:B--2---:R0:W2:Y:S02]  /*f4e0*/  @!P1 LDG.E.U16 R12, desc[UR8][R6.64] ;  /* 0x00000008060c9981 */ /* 0x0040a4000c1e1500 */
[----:B0-----:R-:W-:Y:S02]  /*f4f0*/  @!P0 IMAD.MOV.U32 R6, RZ, RZ, R18 ;  /* 0x000000ffff068224 */ /* 0x001fe400078e0012 */
[----:B----4-:R-:W-:-:S05]  /*f500*/  @!P0 IMAD.MOV.U32 R7, RZ, RZ, R19 ;  /* 0x000000ffff078224 */ /* 0x010fca00078e0013 */
[----:B------:R0:W4:Y:S02]  /*f510*/  @!P0 LDG.E.U16 R5, desc[UR8][R6.64] ;  /* 0x0000000806058981 */ /* 0x000124000c1e1500 */
[----:B0-----:R-:W-:Y:S02]  /*f520*/  @!P1 IMAD.MOV.U32 R6, RZ, RZ, R9 ;  /* 0x000000ffff069224 */ /* 0x001fe400078e0009 */
[----:B------:R-:W-:-:S05]  /*f530*/  @!P1 IMAD.MOV.U32 R7, RZ, RZ, R11 ;  /* 0x000000ffff079224 */ /* 0x000fca00078e000b */
[----:B------:R0:W4:Y:S04]  /*f540*/  @!P1 LDG.E.U16 R26, desc[UR8][R6.64] ;  /* 0x00000008061a9981 */ /* 0x000128000c1e1500 */
[----:B------:R1:W-:Y:S01]  /*f550*/  STS.U16 [R28+UR5+0xb400], R25 ;  /* 0x00b400191c007988 */ /* 0x0003e20008000405 */
[----:B0-----:R-:W-:Y:S01]  /*f560*/  @!P0 IMAD.MOV.U32 R6, RZ, RZ, R0 ;  /* 0x000000ffff068224 */ /* 0x001fe200078e0000 */
[----:B-1----:R-:W-:Y:S01]  /*f570*/  PRMT R25, RZ, 0x7610, R25 ;  /* 0x00007610ff197816 */ /* 0x002fe20000000019 */
[----:B---3--:R-:W-:-:S05]  /*f580*/  @!P0 IMAD.MOV.U32 R7, RZ, RZ, R10 ;  /* 0x000000ffff078224 */ /* 0x008fca00078e000a */
[----:B------:R-:W3:Y:S04]  /*f590*/  @!P0 LDG.E.U16 R25, desc[UR8][R6.64] ;  /* 0x0000000806198981 */ /* 0x000ee8000c1e1500 */
[----:B--2---:R-:W-:Y:S04]  /*f5a0*/  STL [R1+0xdb8], R12 ;  /* 0x000db80c01007387 */ /* 0x004fe80000100800 */
[----:B------:R0:W-:Y:S04]  /*f5b0*/  STL [R1+0xdbc], R12 ;  /* 0x000dbc0c01007387 */ /* 0x0001e80000100800 */
[----:B----4-:R-:W-:Y:S04]  /*f5c0*/  STL [R1+0xdc0], R5 ;  /* 0x000dc00501007387 */ /* 0x010fe80000100800 */
[----:B------:R-:W-:Y:S04]  /*f5d0*/  STL [R1+0xdc4], R5 ;  /* 0x000dc40501007387 */ /* 0x000fe80000100800 */
[----:B------:R-:W2:Y:S04]  /*f5e0*/  LDL R19, [R1+0x4c0] ;  /* 0x0004c00001137983 */ /* 0x000ea80000100800 */
[----:B------:R-:W4:Y:S04]  /*f5f0*/  LDL.LU R9, [R1+0xa0] ;  /* 0x0000a00001097983 */ /* 0x000f280000300800 */
[----:B------:R-:W-:Y:S04]  /*f600*/  STL [R1+0xd98], R26 ;  /* 0x000d981a01007387 */ /* 0x000fe80000100800 */
[----:B------:R-:W-:Y:S04]  /*f610*/  STL [R1+0xdc8], R26 ;  /* 0x000dc81a01007387 */ /* 0x000fe80000100800 */
[----:B------:R-:W-:Y:S04]  /*f620*/  STL [R1+0xdcc], R26 ;  /* 0x000dcc1a01007387 */ /* 0x000fe80000100800 */
[----:B------:R-:W4:Y:S04]  /*f630*/  LDL R18, [R1+0x4b8] ;  /* 0x0004b80001127983 */ /* 0x000f280000100800 */
[----:B------:R-:W4:Y:S04]  /*f640*/  LDL R10, [R1+0x440] ;  /* 0x00044000010a7983 */ /* 0x000f280000100800 */
[----:B0-----:R-:W4:Y:S04]  /*f650*/  LDL.LU R12, [R1+0x11c] ;  /* 0x00011c00010c7983 */ /* 0x001f280000300800 */
[----:B------:R-:W4:Y:S04]  /*f660*/  LDL.LU R11, [R1+0xa4] ;  /* 0x0000a400010b7983 */ /* 0x000f280000300800 */
[----:B------:R-:W-:Y:S04]  /*f670*/  STL [R1+0x958], R0 ;  /* 0x0009580001007387 */ /* 0x000fe80000100800 */
[----:B------:R-:W4:Y:S04]  /*f680*/  LDL R7, [R1+0x4bc] ;  /* 0x0004bc0001077983 */ /* 0x000f280000100800 */
[----:B------:R0:W-:Y:S02]  /*f690*/  STS.U16 [R28+UR5+0xb600], R24 ;  /* 0x00b600181c007988 */ /* 0x0001e40008000405 */
[----:B0-----:R-:W-:-:S02]  /*f6a0*/  PRMT R24, RZ, 0x7610, R24 ;  /* 0x00007610ff187816 */ /* 0x001fc40000000018 */
[----:B---3--:R-:W-:Y:S04]  /*f6b0*/  STL [R1+0xdd0], R25 ;  /* 0x000dd01901007387 */ /* 0x008fe80000100800 */
[----:B------:R-:W-:Y:S04]  /*f6c0*/  STL [R1+0xdd4], R25 ;  /* 0x000dd41901007387 */ /* 0x000fe80000100800 */
[----:B------:R-:W-:Y:S04]  /*f6d0*/  STL [R1+0xdd8], R25 ;  /* 0x000dd81901007387 */ /* 0x000fe80000100800 */
[----:B------:R-:W-:Y:S01]  /*f6e0*/  STL [R1+0xddc], R25 ;  /* 0x000ddc1901007387 */ /* 0x000fe20000100800 */
[----:B--2---:R-:W-:-:S03]  /*f6f0*/  @!P1 IMAD.MOV.U32 R6, RZ, RZ, R19 ;  /* 0x000000ffff069224 */ /* 0x004fc600078e0013 */
[----:B------:R-:W2:Y:S04]  /*f700*/  LDL.LU R19, [R1+0xac] ;  /* 0x0000ac0001137983 */ /* 0x000ea80000300800 */
[----:B----4-:R0:W3:Y:S04]  /*f710*/  @!P1 LDG.E.U16 R24, desc[UR8][R6.64] ;  /* 0x0000000806189981 */ /* 0x0100e8000c1e1500 */
[----:B------:R-:W4:Y:S01]  /*f720*/  LDL R7, [R1+0x4b4] ;  /* 0x0004b40001077983 */ /* 0x000f220000100800 */
[----:B0-----:R-:W-:-:S03]  /*f730*/  @!P0 IMAD.MOV.U32 R6, RZ, RZ, R18 ;  /* 0x000000ffff068224 */ /* 0x001fc600078e0012 */
[----:B------:R0:W-:Y:S02]  /*f740*/  STS.U16 [R28+UR5+0xb800], R23 ;  /* 0x00b800171c007988 */ /* 0x0001e40008000405 */
[----:B0-----:R-:W-:Y:S02]  /*f750*/  PRMT R23, RZ, 0x7610, R23 ;  /* 0x00007610ff177816 */ /* 0x001fe40000000017 */
[----:B------:R0:W-:Y:S04]  /*f760*/  STS.U16 [R28+UR5+0xbc00], R3 ;  /* 0x00bc00031c007988 */ /* 0x0001e80008000405 */
[----:B0-----:R-:W2:Y:S04]  /*f770*/  LDL R3, [R1+0x43c] ;  /* 0x00043c0001037983 */ /* 0x001ea80000100800 */
[----:B------:R0:W-:Y:S04]  /*f780*/  STS.U16 [R28+UR5+0xba00], R4 ;  /* 0x00ba00041c007988 */ /* 0x0001e80008000405 */
[----:B------:R1:W-:Y:S04]  /*f790*/  STS.U16 [R28+UR5+0xbe00], R2 ;  /* 0x00be00021c007988 */ /* 0x0003e80008000405 */
[----:B------:R-:W3:Y:S04]  /*f7a0*/  LDL.LU R18, [R1+0xf0] ;  /* 0x0000f00001127983 */ /* 0x000ee80000300800 */
[----:B----4-:R-:W4:Y:S01]  /*f7b0*/  @!P0 LDG.E.U16 R23, desc[UR8][R6.64] ;  /* 0x0000000806178981 */ /* 0x010f22000c1e1500 */
[----:B0-----:R-:W-:Y:S01]  /*f7c0*/  PRMT R4, RZ, 0x7610, R4 ;  /* 0x00007610ff047816 */ /* 0x001fe20000000004 */
[----:B-1----:R-:W-:-:S05]  /*f7d0*/  @!P1 IMAD.MOV.U32 R2, RZ, RZ, R10 ;  /* 0x000000ffff029224 */ /* 0x002fca00078e000a */
[----:B--2---:R-:W2:Y:S04]  /*f7e0*/  @!P1 LDG.E.U16 R4, desc[UR8][R2.64] ;  /* 0x0000000802049981 */ /* 0x004ea8000c1e1500 */
[----:B----4-:R-:W-:Y:S04]  /*f7f0*/  STL [R1+0xd94], R23 ;  /* 0x000d941701007387 */ /* 0x010fe80000100800 */
[----:B------:R-:W-:Y:S04]  /*f800*/  STL [R1+0x890], R28 ;  /* 0x0008901c01007387 */ /* 0x000fe80000100800 */
[----:B------:R-:W4:Y:S04]  /*f810*/  LDL.LU R10, [R1+0xf8] ;  /* 0x0000f800010a7983 */ /* 0x000f280000300800 */
[----:B------:R-:W3:Y:S04]  /*f820*/  LDL R2, [R1+0x434] ;  /* 0x0004340001027983 */ /* 0x000ee80000100800 */
[----:B------:R-:W3:Y:S04]  /*f830*/  LDL R3, [R1+0x438] ;  /* 0x0004380001037983 */ /* 0x000ee80000100800 */
[----:B------:R0:W-:Y:S04]  /*f840*/  STS.U16 [R28+UR5+0xb000], R27 ;  /* 0x00b0001b1c007988 */ /* 0x0001e80008000405 */
[----:B------:R1:W-:Y:S01]  /*f850*/  STS.U16 [R29+UR5+0x8100], R9 ;  /* 0x008100091d007988 */ /* 0x0003e20008000405 */
[----:B0-----:R-:W-:-:S03]  /*f860*/  PRMT R27, RZ, 0x7610, R27 ;  /* 0x00007610ff1b7816 */ /* 0x001fc6000000001b */
[----:B--2---:R-:W-:Y:S04]  /*f870*/  STL [R1+0xd90], R4 ;  /* 0x000d900401007387 */ /* 0x004fe80000100800 */
[----:B-1----:R-:W2:Y:S01]  /*f880*/  LDL.LU R9, [R1+0xe80] ;  /* 0x000e800001097983 */ /* 0x002ea20000300800 */
[----:B---3--:R-:W-:-:S04]  /*f890*/  @!P0 LOP3.LUT R3, R3, R2, RZ, 0x3c, !PT ;  /* 0x0000000203038212 */ /* 0x008fc800078e3cff */
[----:B------:R-:W-:-:S04]  /*f8a0*/  @!P0 LOP3.LUT R2, R3, R2, RZ, 0x3c, !PT ;  /* 0x0000000203028212 */ /* 0x000fc800078e3cff */
[----:B------:R-:W-:-:S05]  /*f8b0*/  @!P0 LOP3.LUT R3, R3, R2, RZ, 0x3c, !PT ;  /* 0x0000000203038212 */ /* 0x000fca00078e3cff */
[----:B------:R0:W3:Y:S04]  /*f8c0*/  @!P0 LDG.E.U16 R27, desc[UR8][R2.64] ;  /* 0x00000008021b8981 */ /* 0x0000e8000c1e1500 */
[----:B------:R-:W0:Y:S04]  /*f8d0*/  LDL R2, [R1+0x3bc] ;  /* 0x0003bc0001027983 */ /* 0x000e280000100800 */
[----:B------:R-:W0:Y:S01]  /*f8e0*/  LDL R3, [R1+0x3c0] ;  /* 0x0003c00001037983 */ /* 0x000e220000100800 */
[----:B------:R-:W-:-:S03]  /*f8f0*/  PRMT R28, RZ, 0x7610, R28 ;  /* 0x00007610ff1c7816 */ /* 0x000fc6000000001c */
[----:B------:R1:W-:Y:S04]  /*f900*/  STS.U16 [R29+UR5+0x8300], R12 ;  /* 0x0083000c1d007988 */ /* 0x0003e80008000405 */
[----:B-1----:R-:W3:Y:S01]  /*f910*/  LDL.LU R12, [R1+0x104] ;  /* 0x00010400010c7983 */ /* 0x002ee20000300800 */
[----:B0-----:R-:W-:-:S04]  /*f920*/  @!P1 LOP3.LUT R3, R3, R2, RZ, 0x3c, !PT ;  /* 0x0000000203039212 */ /* 0x001fc800078e3cff */
[----:B------:R-:W-:-:S04]  /*f930*/  @!P1 LOP3.LUT R2, R3, R2, RZ, 0x3c, !PT ;  /* 0x0000000203029212 */ /* 0x000fc800078e3cff */
[----:B------:R-:W-:-:S05]  /*f940*/  @!P1 LOP3.LUT R3, R3, R2, RZ, 0x3c, !PT ;  /* 0x0000000203039212 */ /* 0x000fca00078e3cff */
[----:B------:R-:W4:Y:S04]  /*f950*/  @!P1 LDG.E.U16 R28, desc[UR8][R2.64] ;  /* 0x00000008021c9981 */ /* 0x000f28000c1e1500 */
[----:B------:R-:W2:Y:S04]  /*f960*/  LDL R2, [R1+0x3b4] ;  /* 0x0003b40001027983 */ /* 0x000ea80000100800 */
[----:B------:R-:W2:Y:S01]  /*f970*/  LDL R3, [R1+0x3b8] ;  /* 0x0003b80001037983 */ /* 0x000ea20000100800 */
[----:B------:R-:W-:-:S03]  /*f980*/  PRMT R20, RZ, 0x7610, R20 ;  /* 0x00007610ff147816 */ /* 0x000fc60000000014 */
[----:B------:R0:W-:Y:S04]  /*f990*/  STS.U16 [R29+UR5+0x8500], R11 ;  /* 0x0085000b1d007988 */ /* 0x0001e80008000405 */
[----:B----4-:R-:W-:Y:S04]  /*f9a0*/  STL [R1+0xd8c], R28 ;  /* 0x000d8c1c01007387 */ /* 0x010fe80000100800 */
[----:B0-----:R-:W4:Y:S01]  /*f9b0*/  LDL.LU R11, [R1+0x10c] ;  /* 0x00010c00010b7983 */ /* 0x001f220000300800 */
[----:B--2---:R-:W-:-:S04]  /*f9c0*/  @!P0 LOP3.LUT R3, R3, R2, RZ, 0x3c, !PT ;  /* 0x0000000203038212 */ /* 0x004fc800078e3cff */
[----:B------:R-:W-:-:S04]  /*f9d0*/  @!P0 LOP3.LUT R2, R3, R2, RZ, 0x3c, !PT ;  /* 0x0000000203028212 */ /* 0x000fc800078e3cff */
[----:B------:R-:W-:-:S05]  /*f9e0*/  @!P0 LOP3.LUT R3, R3, R2, RZ, 0x3c, !PT ;  /* 0x0000000203038212 */ /* 0x000fca00078e3cff */
[----:B------:R0:W2:Y:S04]  /*f9f0*/  @!P0 LDG.E.U16 R20, desc[UR8][R2.64] ;  /* 0x0000000802148981 */ /* 0x0000a8000c1e1500 */
[----:B------:R-:W0:Y:S04]  /*fa00*/  LDL R2, [R1+0x33c] ;  /* 0x00033c0001027983 */ /* 0x000e280000100800 */
[----:B------:R-:W0:Y:S01]  /*fa10*/  LDL R3, [R1+0x340] ;  /* 0x0003400001037983 */ /* 0x000e220000100800 */
[----:B------:R-:W-:Y:S02]  /*fa20*/  PRMT R9, RZ, 0x7610, R9 ;  /* 0x00007610ff097816 */ /* 0x000fe40000000009 */
[----:B0-----:R-:W-:-:S04]  /*fa30*/  @!P1 LOP3.LUT R3, R3, R2, RZ, 0x3c, !PT ;  /* 0x0000000203039212 */ /* 0x001fc800078e3cff */
[----:B------:R-:W-:-:S04]  /*fa40*/  @!P1 LOP3.LUT R2, R3, R2, RZ, 0x3c, !PT ;  /* 0x0000000203029212 */ /* 0x000fc800078e3cff */
[----:B------:R-:W-:-:S05]  /*fa50*/  @!P1 LOP3.LUT R3, R3, R2, RZ, 0x3c, !PT ;  /* 0x0000000203039212 */ /* 0x000fca00078e3cff */
[----:B------:R-:W3:Y:S04]  /*fa60*/  @!P1 LDG.E.U16 R9, desc[UR8][R2.64] ;  /* 0x0000000802099981 */ /* 0x000ee8000c1e1500 */
[----:B--2---:R0:W-:Y:S04]  /*fa70*/  STL [R1+0xa4], R20 ;  /* 0x0000a41401007387 */ /* 0x0041e80000100800 */
[----:B------:R1:W-:Y:S04]  /*fa80*/  STS.U16 [R29+UR5+0x8700], R19 ;  /* 0x008700131d007988 */ /* 0x0003e80008000405 */
[----:B0-----:R-:W2:Y:S04]  /*fa90*/  LDL R20, [R1+0x2b8] ;  /* 0x0002b80001147983 */ /* 0x001ea80000100800 */
[----:B-1----:R-:W4:Y:S04]  /*faa0*/  LDL.LU R19, [R1+0x110] ;  /* 0x0001100001137983 */ /* 0x002f280000300800 */
[----:B---3--:R0:W-:Y:S04]  /*fab0*/  STL [R1+0xac], R9 ;  /* 0x0000ac0901007387 */ /* 0x0081e80000100800 */
[----:B0-----:R-:W3:Y:S04]  /*fac0*/  LDL.LU R9, [R1+0xe7c] ;  /* 0x000e7c0001097983 */ /* 0x001ee80000300800 */
[----:B------:R-:W2:Y:S04]  /*fad0*/  LDL R2, [R1+0x334] ;  /* 0x0003340001027983 */ /* 0x000ea80000100800 */
[----:B------:R-:W2:Y:S01]  /*fae0*/  LDL R3, [R1+0x338] ;  /* 0x0003380001037983 */ /* 0x000ea20000100800 */
[----:B---3--:R-:W-:-:S02]  /*faf0*/  PRMT R9, RZ, 0x7610, R9 ;  /* 0x00007610ff097816 */ /* 0x008fc40000000009 */
[----:B--2---:R-:W-:-:S04]  /*fb00*/  @!P0 LOP3.LUT R3, R3, R2, RZ, 0x3c, !PT ;  /* 0x0000000203038212 */ /* 0x004fc800078e3cff */
[----:B------:R-:W-:-:S04]  /*fb10*/  @!P0 LOP3.LUT R2, R3, R2, RZ, 0x3c, !PT ;  /* 0x0000000203028212 */ /* 0x000fc800078e3cff */
[----:B------:R-:W-:-:S05]  /*fb20*/  @!P0 LOP3.LUT R3, R3, R2, RZ, 0x3c, !PT ;  /* 0x0000000203038212 */ /* 0x000fca00078e3cff */
[----:B------:R-:W2:Y:S04]  /*fb30*/  @!P0 LDG.E.U16 R9, desc[UR8][R2.64] ;  /* 0x0000000802098981 */ /* 0x000ea8000c1e1500 */
[----:B------:R0:W-:Y:S04]  /*fb40*/  STS.U16 [R29+UR5+0x8900], R18 ;  /* 0x008900121d007988 */ /* 0x0001e80008000405 */
[----:B0-----:R-:W3:Y:S04]  /*fb50*/  LDL.LU R18, [R1+0x118] ;  /* 0x0001180001127983 */ /* 0x001ee80000300800 */
[----:B--2---:R0:W-:Y:S04]  /*fb60*/  STL [R1+0xf0], R9 ;  /* 0x0000f00901007387 */ /* 0x0041e80000100800 */
[----:B0-----:R-:W2:Y:S04]  /*fb70*/  LDL.LU R9, [R1+0xe78] ;  /* 0x000e780001097983 */ /* 0x001ea80000300800 */
[----:B------:R-:W4:Y:S04]  /*fb80*/  LDL R2, [R1+0x2bc] ;  /* 0x0002bc0001027983 */ /* 0x000f280000100800 */
[----:B------:R-:W4:Y:S01]  /*fb90*/  LDL R3, [R1+0x2c0] ;  /* 0x0002c00001037983 */ /* 0x000f220000100800 */
[----:B--2---:R-:W-:-:S02]  /*fba0*/  PRMT R9, RZ, 0x7610, R9 ;  /* 0x00007610ff097816 */ /* 0x004fc40000000009 */
[----:B----4-:R-:W-:-:S04]  /*fbb0*/  @!P1 LOP3.LUT R3, R3, R2, RZ, 0x3c, !PT ;  /* 0x0000000203039212 */ /* 0x010fc800078e3cff */
[----:B------:R-:W-:-:S04]  /*fbc0*/  @!P1 LOP3.LUT R2, R3, R2, RZ, 0x3c, !PT ;  /* 0x0000000203029212 */ /* 0x000fc800078e3cff */
[----:B------:R-:W-:-:S05]  /*fbd0*/  @!P1 LOP3.LUT R3, R3, R2, RZ, 0x3c, !PT ;  /* 0x0000000203039212 */ /* 0x000fca00078e3cff */
[----:B------:R-:W2:Y:S04]  /*fbe0*/  @!P1 LDG.E.U16 R9, desc[UR8][R2.64] ;  /* 0x0000000802099981 */ /* 0x000ea8000c1e1500 */
[----:B------:R0:W-:Y:S04]  /*fbf0*/  STS.U16 [R29+UR5+0x8b00], R10 ;  /* 0x008b000a1d007988 */ /* 0x0001e80008000405 */
[----:B0-----:R-:W4:Y:S04]  /*fc00*/  LDL.LU R10, [R1+0x114] ;  /* 0x00011400010a7983 */ /* 0x001f280000300800 */
[----:B--2---:R0:W-:Y:S04]  /*fc10*/  STL [R1+0xf8], R9 ;  /* 0x0000f80901007387 */ /* 0x0041e80000100800 */
[----:B0-----:R-:W2:Y:S04]  /*fc20*/  LDL.LU R9, [R1+0xe74] ;  /* 0x000e740001097983 */ /* 0x001ea80000300800 */
[----:B------:R-:W3:Y:S04]  /*fc30*/  LDL.LU R2, [R1+0x100] ;  /* 0x0001000001027983 */ /* 0x000ee80000300800 */
[----:B------:R-:W4:Y:S01]  /*fc40*/  LDL R3, [R1+0x2b4] ;  /* 0x0002b40001037983 */ /* 0x000f220000100800 */
[----:B--2---:R-:W-:-:S03]  /*fc50*/  PRMT R9, RZ, 0x7610, R9 ;  /* 0x00007610ff097816 */ /* 0x004fc60000000009 */
[----:B---3--:R0:W-:Y:S02]  /*fc60*/  STS.U16 [R29+UR5+0x8d00], R2 ;  /* 0x008d00021d007988 */ /* 0x0081e40008000405 */
[----:B0-----:R-:W-:Y:S02]  /*fc70*/  @!P0 IMAD.MOV.U32 R2, RZ, RZ, R20 ;  /* 0x000000ffff028224 */ /* 0x001fe400078e0014 */
[----:B------:R-:W2:Y:S04]  /*fc80*/  LDL.LU R20, [R1+0xfc] ;  /* 0x0000fc0001147983 */ /* 0x000ea80000300800 */
[----:B----4-:R-:W3:Y:S04]  /*fc90*/  @!P0 LDG.E.U16 R9, desc[UR8][R2.64] ;  /* 0x0000000802098981 */ /* 0x010ee8000c1e1500 */
[----:B---3--:R0:W-:Y:S04]  /*fca0*/  STL [R1+0x100], R9 ;  /* 0x0001000901007387 */ /* 0x0081e80000100800 */
[----:B0-----:R-:W3:Y:S04]  /*fcb0*/  LDL.LU R9, [R1+0xe70] ;  /* 0x000e700001097983 */ /* 0x001ee80000300800 */
[----:B------:R-:W4:Y:S04]  /*fcc0*/  LDL R2, [R1+0x23c] ;  /* 0x00023c0001027983 */ /* 0x000f280000100800 */
[----:B------:R-:W4:Y:S01]  /*fcd0*/  LDL R3, [R1+0x240] ;  /* 0x0002400001037983 */ /* 0x000f220000100800 */
[----:B---3--:R-:W-:-:S02]  /*fce0*/  PRMT R9, RZ, 0x7610, R9 ;  /* 0x00007610ff097816 */ /* 0x008fc40000000009 */
[----:B----4-:R-:W-:-:S04]  /*fcf0*/  @!P1 LOP3.LUT R3, R3, R2, RZ, 0x3c, !PT ;  /* 0x0000000203039212 */ /* 0x010fc800078e3cff */
[----:B------:R-:W-:-:S04]  /*fd00*/  @!P1 LOP3.LUT R2, R3, R2, RZ, 0x3c, !PT ;  /* 0x0000000203029212 */ /* 0x000fc800078e3cff */
[----:B------:R-:W-:-:S05]  /*fd10*/  @!P1 LOP3.LUT R3, R3, R2, RZ, 0x3c, !PT ;  /* 0x0000000203039212 */ /* 0x000fca00078e3cff */
[----:B------:R-:W3:Y:S04]  /*fd20*/  @!P1 LDG.E.U16 R9, desc[UR8][R2.64] ;  /* 0x0000000802099981 */ /* 0x000ee8000c1e1500 */
[----:B------:R0:W-:Y:S04]  /*fd30*/  STS.U16 [R29+UR5+0x8f00], R12 ;  /* 0x008f000c1d007988 */ /* 0x0001e80008000405 */
[----:B0-----:R-:W4:Y:S04]  /*fd40*/  LDL.LU R12, [R1+0xf4] ;  /* 0x0000f400010c7983 */ /* 0x001f280000300800 */
        /* <DEDUP_REMOVED lines=24> */
[----:B------:R-:W3:Y:S04]  /*fed0*/  LDL R2, [R1+0x1b4] ;  /* 0x0001b40001027983 */ /* 0x000ee80000100800 */
[----:B------:R-:W3:Y:S01]  /*fee0*/  LDL R3, [R1+0x1b8] ;  /* 0x0001b80001037983 */ /* 0x000ee20000100800 */
[----:B------:R-:W-:-:S03]  /*fef0*/  PRMT R17, RZ, 0x7610, R17 ;  /* 0x00007610ff117816 */ /* 0x000fc60000000011 */
[----:B------:R0:W-:Y:S04]  /*ff00*/  STS.U16 [R29+UR5+0x9500], R18 ;  /* 0x009500121d007988 */ /* 0x0001e80008000405 */
[----:B0-----:R-:W4:Y:S01]  /*ff10*/  LDL.LU R18, [R1+0x9c] ;  /* 0x00009c0001127983 */ /* 0x001f220000300800 */
[----:B---3--:R-:W-:-:S04]  /*ff20*/  @!P0 LOP3.LUT R3, R3, R2, RZ, 0x3c, !PT ;  /* 0x0000000203038212 */ /* 0x008fc800078e3cff */
[----:B------:R-:W-:-:S04]  /*ff30*/  @!P0 LOP3.LUT R2, R3, R2, RZ, 0x3c, !PT ;  /* 0x0000000203028212 */ /* 0x000fc800078e3cff */
[----:B------:R-:W-:-:S05]  /*ff40*/  @!P0 LOP3.LUT R3, R3, R2, RZ, 0x3c, !PT ;  /* 0x0000000203038212 */ /* 0x000fca00078e3cff */
[----:B------:R0:W3:Y:S04]  /*ff50*/  @!P0 LDG.E.U16 R17, desc[UR8][R2.64] ;  /* 0x0000000802118981 */ /* 0x0000e8000c1e1500 */
[----:B------:R-:W0:Y:S04]  /*ff60*/  LDL R2, [R1+0x52c] ;  /* 0x00052c0001027983 */ /* 0x000e280000100800 */
[----:B------:R-:W0:Y:S01]  /*ff70*/  LDL R3, [R1+0x530] ;  /* 0x0005300001037983 */ /* 0x000e220000100800 */
[----:B--2---:R-:W-:Y:S02]  /*ff80*/  PRMT R9, RZ, 0x7610, R9 ;  /* 0x00007610ff097816 */ /* 0x004fe40000000009 */
[----:B0-----:R-:W-:-:S04]  /*ff90*/  @!P1 LOP3.LUT R3, R3, R2, RZ, 0x3c, !PT ;  /* 0x0000000203039212 */ /* 0x001fc800078e3cff */
[----:B------:R-:W-:-:S04]  /*ffa0*/  @!P1 LOP3.LUT R2, R3, R2, RZ, 0x3c, !PT ;  /* 0x0000000203029212 */ /* 0x000fc800078e3cff */
[----:B------:R-:W-:-:S05]  /*ffb0*/  @!P1 LOP3.LUT R3, R3, R2, RZ, 0x3c, !PT ;  /* 0x0000000203039212 */ /* 0x000fca00078e3cff */
[----:B------:R-:W2:Y:S04]  /*ffc0*/  @!P1 LDG.E.U16 R9, desc[UR8][R2.64] ;  /* 0x0000000802099981 */ /* 0x000ea8000c1e1500 */
[----:B---3--:R0:W-:Y:S04]  /*ffd0*/  STL [R1+0x118], R17 ;  /* 0x0001181101007387 */ /* 0x0081e80000100800 */
[----:B------:R1:W-:Y:S04]  /*ffe0*/  STS.U16 [R29+UR5+0x9700], R10 ;  /* 0x0097000a1d007988 */ /* 0x0003e80008000405 */
[----:B0-----:R-:W3:Y:S04]  /*fff0*/  LDL.LU R17, [R1+0x94] ;  /* 0x0000940001117983 */ /* 0x001ee80000300800 */
[----:B------:R-:W4:Y:S04]  /*10000*/  LDL R2, [R1+0x524] ;  /* 0x0005240001027983 */ /* 0x000f280000100800 */
[----:B------:R-:W4:Y:S04]  /*10010*/  LDL R3, [R1+0x528] ;  /* 0x0005280001037983 */ /* 0x000f280000100800 */
[----:B-1----:R-:W3:Y:S04]  /*10020*/  LDL R10, [R1+0x4a8] ;  /* 0x0004a800010a7983 */ /* 0x002ee80000100800 */
[----:B------:R-:W-:Y:S04]  /*10030*/  STS.U16 [R29+UR5+0x9900], R20 ;  /* 0x009900141d007988 */ /* 0x000fe80008000405 */
[----:B--2---:R0:W-:Y:S04]  /*10040*/  STL [R1+0x120], R9 ;  /* 0x0001200901007387 */ /* 0x0041e80000100800 */
[----:B0-----:R-:W2:Y:S04]  /*10050*/  LDL.LU R9, [R1+0x90] ;  /* 0x0000900001097983 */ /* 0x001ea80000300800 */
[----:B------:R-:W3:Y:S01]  /*10060*/  LDL.LU R20, [R1+0xe60] ;  /* 0x000e600001147983 */ /* 0x000ee20000300800 */
[----:B----4-:R-:W-:-:S04]  /*10070*/  @!P0 LOP3.LUT R3, R3, R2, RZ, 0x3c, !PT ;  /* 0x0000000203038212 */ /* 0x010fc800078e3cff */
[----:B------:R-:W-:-:S04]  /*10080*/  @!P0 LOP3.LUT R2, R3, R2, RZ, 0x3c, !PT ;  /* 0x0000000203028212 */ /* 0x000fc800078e3cff */
[----:B------:R-:W-:Y:S02]  /*10090*/  @!P0 LOP3.LUT R3, R3, R2, RZ, 0x3c, !PT ;  /* 0x0000000203038212 */ /* 0x000fe400078e3cff */
[----:B---3--:R-:W-:-:S06]  /*100a0*/  PRMT R20, RZ, 0x7610, R20 ;  /* 0x00007610ff147816 */ /* 0x008fcc0000000014 */
[----:B------:R-:W3:Y:S04]  /*100b0*/  @!P0 LDG.E.U16 R20, desc[UR8][R2.64] ;  /* 0x0000000802148981 */ /* 0x000ee8000c1e1500 */
        /* <DEDUP_REMOVED lines=13> */
[----:B------:R-:W2:Y:S01]  /*10190*/  LDL R3, [R1+0x4a4] ;  /* 0x0004a40001037983 */ /* 0x000ea20000100800 */
[----:B------:R-:W-:Y:S01]  /*101a0*/  @!P0 IMAD.MOV.U32 R2, RZ, RZ, R10 ;  /* 0x000000ffff028224 */ /* 0x000fe200078e000a */
[----:B---3--:R-:W-:-:S06]  /*101b0*/  PRMT R20, RZ, 0x7610, R20 ;  /* 0x00007610ff147816 */ /* 0x008fcc0000000014 */
[----:B--2---:R-:W2:Y:S04]  /*101c0*/  @!P0 LDG.E.U16 R20, desc[UR8][R2.64] ;  /* 0x0000000802148981 */ /* 0x004ea8000c1e1500 */
[----:B------:R0:W-:Y:S04]  /*101d0*/  STS.U16 [R29+UR5+0x9d00], R11 ;  /* 0x009d000b1d007988 */ /* 0x0001e80008000405 */
[----:B0-----:R-:W3:Y:S04]  /*101e0*/  LDL.LU R11, [R1+0x7c] ;  /* 0x00007c00010b7983 */ /* 0x001ee80000300800 */
[----:B------:R-:W3:Y:S04]  /*101f0*/  LDL.LU R10, [R1+0x78] ;  /* 0x00007800010a7983 */ /* 0x000ee80000300800 */
        /* <DEDUP_REMOVED lines=32> */
[----:B------:R0:W4:Y:S04]  /*10400*/  @!P1 LDG.E.U16 R22, desc[UR8][R2.64] ;  /* 0x0000000802169981 */ /* 0x000128000c1e1500 */
[----:B------:R-:W0:Y:S04]  /*10410*/  LDL R2, [R1+0x3a4] ;  /* 0x0003a40001027983 */ /* 0x000e280000100800 */
[----:B------:R-:W0:Y:S01]  /*10420*/  LDL R3, [R1+0x3a8] ;  /* 0x0003a80001037983 */ /* 0x000e220000100800 */
[----:B--2---:R-:W-:Y:S02]  /*10430*/  PRMT R18, RZ, 0x7610, R18 ;  /* 0x00007610ff127816 */ /* 0x004fe40000000012 */
[----:B0-----:R-:W-:-:S04]  /*10440*/  @!P0 LOP3.LUT R3, R3, R2, RZ, 0x3c, !PT ;  /* 0x0000000203038212 */ /* 0x001fc800078e3cff */
[----:B------:R-:W-:-:S04]  /*10450*/  @!P0 LOP3.LUT R2, R3, R2, RZ, 0x3c, !PT ;  /* 0x0000000203028212 */ /* 0x000fc800078e3cff */
[----:B------:R-:W-:-:S05]  /*10460*/  @!P0 LOP3.LUT R3, R3, R2, RZ, 0x3c, !PT ;  /* 0x0000000203038212 */ /* 0x000fca00078e3cff */
[----:B------:R-:W2:Y:S04]  /*10470*/  @!P0 LDG.E.U16 R18, desc[UR8][R2.64] ;  /* 0x0000000802128981 */ /* 0x000ea8000c1e1500 */
[----:B----4-:R0:W-:Y:S04]  /*10480*/  STL [R1+0x148], R22 ;  /* 0x0001481601007387 */ /* 0x0101e80000100800 */
[----:B------:R1:W-:Y:S04]  /*10490*/  STS.U16 [R29+UR5+0xa500], R9 ;  /* 0x00a500091d007988 */ /* 0x0003e80008000405 */
[----:B0-----:R-:W4:Y:S04]  /*104a0*/  LDL R22, [R1+0x2b0] ;  /* 0x0002b00001167983 */ /* 0x001f280000100800 */
[----:B-1----:R-:W3:Y:S04]  /*104b0*/  LDL.LU R9, [R1+0x6c] ;  /* 0x00006c0001097983 */ /* 0x002ee80000300800 */
        /* <DEDUP_REMOVED lines=10> */
[----:B0-----:R-:W4:Y:S04]  /*10560*/  LDL R12, [R1+0x2a8] ;  /* 0x0002a800010c7983 */ /* 0x001f280000100800 */
[----:B------:R-:W-:Y:S04]  /*10570*/  STS.U16 [R29+UR5+0xa900], R11 ;  /* 0x00a9000b1d007988 */ /* 0x000fe80008000405 */
[----:B--2---:R0:W-:Y:S04]  /*10580*/  STL [R1+0x140], R18 ;  /* 0x0001401201007387 */ /* 0x0041e80000100800 */
[----:B0-----:R-:W2:Y:S04]  /*10590*/  LDL.LU R18, [R1+0xe3c] ;  /* 0x000e3c0001127983 */ /* 0x001ea80000300800 */
[----:B------:R-:W3:Y:S04]  /*105a0*/  LDL R2, [R1+0x324] ;  /* 0x0003240001027983 */ /* 0x000ee80000100800 */
[----:B------:R-:W3:Y:S04]  /*105b0*/  LDL R3, [R1+0x328] ;  /* 0x0003280001037983 */ /* 0x000ee80000100800 */
[----:B------:R-:W4:Y:S01]  /*105c0*/  LDL.LU R11, [R1+0xe38] ;  /* 0x000e3800010b7983 */ /* 0x000f220000300800 */
[----:B---3--:R-:W-:-:S04]  /*105d0*/  @!P0 LOP3.LUT R3, R3, R2, RZ, 0x3c, !PT ;  /* 0x0000000203038212 */ /* 0x008fc800078e3cff */
[C---:B------:R-:W-:Y:S02]  /*105e0*/  @!P0 LOP3.LUT R2, R3.reuse, R2, RZ, 0x3c, !PT ;  /* 0x0000000203028212 */ /* 0x040fe400078e3cff */
[----:B----4-:R-:W-:Y:S02]  /*105f0*/  PRMT R11, RZ, 0x7610, R11 ;  /* 0x00007610ff0b7816 */ /* 0x010fe4000000000b */
[----:B------:R-:W-:-:S05]  /*10600*/  @!P0 LOP3.LUT R3, R3, R2, RZ, 0x3c, !PT ;  /* 0x0000000203038212 */ /* 0x000fca00078e3cff */
[----:B------:R-:W3:Y:S04]  /*10610*/  @!P0 LDG.E.U16 R11, desc[UR8][R2.64] ;  /* 0x00000008020b8981 */ /* 0x000ee8000c1e1500 */
[----:B---3--:R0:W-:Y:S04]  /*10620*/  STL [R1+0x13c], R11 ;  /* 0x00013c0b01007387 */ /* 0x0081e80000100800 */
[----:B0-----:R-:W3:Y:S04]  /*10630*/  LDL.LU R11, [R1+0xe34] ;  /* 0x000e3400010b7983 */ /* 0x001ee80000300800 */
[----:B------:R-:W4:Y:S01]  /*10640*/  LDL R3, [R1+0x2ac] ;  /* 0x0002ac0001037983 */ /* 0x000f220000100800 */
[----:B------:R-:W-:-:S03]  /*10650*/  @!P1 IMAD.MOV.U32 R2, RZ, RZ, R22 ;  /* 0x000000ffff029224 */ /* 0x000fc600078e0016 */
[----:B------:R0:W-:Y:S04]  /*10660*/  STS.U16 [R29+UR5+0xab00], R10 ;  /* 0x00ab000a1d007988 */ /* 0x0001e80008000405 */
[----:B0-----:R-:W2:Y:S01]  /*10670*/  LDL.LU R10, [R1+0x40] ;  /* 0x00004000010a7983 */ /* 0x001ea20000300800 */
[----:B---3--:R-:W-:-:S06]  /*10680*/  PRMT R11, RZ, 0x7610, R11 ;  /* 0x00007610ff0b7816 */ /* 0x008fcc000000000b */
[----:B----4-:R0:W3:Y:S04]  /*10690*/  @!P1 LDG.E.U16 R11, desc[UR8][R2.64] ;  /* 0x00000008020b9981 */ /* 0x0100e8000c1e1500 */
[----:B------:R-:W4:Y:S04]  /*106a0*/  LDL.LU R2, [R1+0x74] ;  /* 0x0000740001027983 */ /* 0x000f280000300800 */
[----:B------:R-:W2:Y:S01]  /*106b0*/  LDL R3, [R1+0x2a4] ;  /* 0x0002a40001037983 */ /* 0x000ea20000100800 */
[----:B------:R-:W-:-:S03]  /*106c0*/  PRMT R8, RZ, 0x7610, R8 ;  /* 0x00007610ff087816 */ /* 0x000fc60000000008 */
[----:B------:R-:W3:Y:S04]  /*106d0*/  LDL R22, [R1+0x1b0] ;  /* 0x0001b00001167983 */ /* 0x000ee80000100800 */
[----:B----4-:R0:W-:Y:S02]  /*106e0*/  STS.U16 [R29+UR5+0xad00], R2 ;  /* 0x00ad00021d007988 */ /* 0x0101e40008000405 */
[----:B0-----:R-:W-:-:S05]  /*106f0*/  @!P0 IMAD.MOV.U32 R2, RZ, RZ, R12 ;  /* 0x000000ffff028224 */ /* 0x001fca00078e000c */
[----:B--2---:R-:W2:Y:S04]  /*10700*/  @!P0 LDG.E.U16 R8, desc[UR8][R2.64] ;  /* 0x0000000802088981 */ /* 0x004ea8000c1e1500 */
[----:B---3--:R0:W-:Y:S04]  /*10710*/  STL [R1+0x134], R11 ;  /* 0x0001340b01007387 */ /* 0x0081e80000100800 */
[----:B0-----:R-:W3:Y:S04]  /*10720*/  LDL.LU R11, [R1+0x3c] ;  /* 0x00003c00010b7983 */ /* 0x001ee80000300800 */
[----:B------:R-:W4:Y:S04]  /*10730*/  LDL R2, [R1+0x22c] ;  /* 0x00022c0001027983 */ /* 0x000f280000100800 */
[----:B------:R-:W4:Y:S04]  /*10740*/  LDL R3, [R1+0x230] ;  /* 0x0002300001037983 */ /* 0x000f280000100800 */
[----:B------:R-:W3:Y:S04]  /*10750*/  LDL R12, [R1+0x1a4] ;  /* 0x0001a400010c7983 */ /* 0x000ee80000100800 */
[----:B------:R-:W-:Y:S04]  /*10760*/  STS.U16 [R29+UR5+0xaf00], R17 ;  /* 0x00af00111d007988 */ /* 0x000fe80008000405 */
[----:B--2---:R0:W-:Y:S04]  /*10770*/  STL [R1+0x128], R8 ;  /* 0x0001280801007387 */ /* 0x0041e80000100800 */
[----:B0-----:R-:W2:Y:S04]  /*10780*/  LDL R8, [R1+0x1a8] ;  /* 0x0001a80001087983 */ /* 0x001ea80000100800 */
[----:B------:R-:W3:Y:S01]  /*10790*/  LDL.LU R17, [R1+0xe30] ;  /* 0x000e300001117983 */ /* 0x000ee20000300800 */
        /* <DEDUP_REMOVED lines=18> */
[----:B------:R-:W4:Y:S04]  /*108c0*/  LDL.LU R2, [R1+0x68] ;  /* 0x0000680001027983 */ /* 0x000f280000300800 */
[----:B------:R-:W3:Y:S01]  /*108d0*/  LDL R3, [R1+0x1ac] ;  /* 0x0001ac0001037983 */ /* 0x000ee20000100800 */
[----:B------:R-:W-:-:S03]  /*108e0*/  PRMT R20, RZ, 0x7610, R20 ;  /* 0x00007610ff147816 */ /* 0x000fc60000000014 */
[----:B----4-:R0:W-:Y:S02]  /*108f0*/  STS.U16 [R29+UR5+0xb300], R2 ;  /* 0x00b300021d007988 */ /* 0x0101e40008000405 */
[----:B0-----:R-:W-:-:S05]  /*10900*/  @!P1 IMAD.MOV.U32 R2, RZ, RZ, R22 ;  /* 0x000000ffff029224 */ /* 0x001fca00078e0016 */
[----:B---3--:R0:W3:Y:S04]  /*10910*/  @!P1 LDG.E.U16 R20, desc[UR8][R2.64] ;  /* 0x0000000802149981 */ /* 0x0080e8000c1e1500 */
[----:B------:R-:W4:Y:S01]  /*10920*/  LDL.LU R3, [R1+0x64] ;  /* 0x0000640001037983 */ /* 0x000f220000300800 */
[----:B--2---:R-:W-:Y:S01]  /*10930*/  PRMT R9, RZ, 0x7610, R9 ;  /* 0x00007610ff097816 */ /* 0x004fe20000000009 */
[----:B0-----:R-:W-:Y:S02]  /*10940*/  @!P0 IMAD.MOV.U32 R2, RZ, RZ, R8 ;  /* 0x000000ffff028224 */ /* 0x001fe400078e0008 */
[----:B------:R-:W2:Y:S04]  /*10950*/  LDL R22, [R1+0x49c] ;  /* 0x00049c0001167983 */ /* 0x000ea80000100800 */
[----:B----4-:R0:W-:Y:S02]  /*10960*/  STS.U16 [R29+UR5+0xb500], R3 ;  /* 0x00b500031d007988 */ /* 0x0101e40008000405 */
[----:B0-----:R-:W-:-:S05]  /*10970*/  @!P0 IMAD.MOV.U32 R3, RZ, RZ, R12 ;  /* 0x000000ffff038224 */ /* 0x001fca00078e000c */
[----:B------:R-:W4:Y:S04]  /*10980*/  @!P0 LDG.E.U16 R9, desc[UR8][R2.64] ;  /* 0x0000000802098981 */ /* 0x000f28000c1e1500 */
[----:B---3--:R0:W-:Y:S04]  /*10990*/  STL [R1+0x108], R20 ;  /* 0x0001081401007387 */ /* 0x0081e80000100800 */
[----:B------:R-:W3:Y:S04]  /*109a0*/  LDL R12, [R1+0x494] ;  /* 0x00049400010c7983 */ /* 0x000ee80000100800 */
[----:B------:R-:W3:Y:S04]  /*109b0*/  LDL R8, [R1+0x498] ;  /* 0x0004980001087983 */ /* 0x000ee80000100800 */
[----:B0-----:R-:W2:Y:S04]  /*109c0*/  LDL R20, [R1+0x4a0] ;  /* 0x0004a00001147983 */ /* 0x001ea80000100800 */
[----:B------:R-:W-:Y:S04]  /*109d0*/  STS.U16 [R29+UR5+0xb700], R10 ;  /* 0x00b7000a1d007988 */ /* 0x000fe80008000405 */
[----:B----4-:R0:W-:Y:S04]  /*109e0*/  STL [R1+0xfc], R9 ;  /* 0x0000fc0901007387 */ /* 0x0101e80000100800 */
[----:B0-----:R-:W4:Y:S04]  /*109f0*/  LDL.LU R9, [R1+0xe20] ;  /* 0x000e200001097983 */ /* 0x001f280000300800 */
[----:B------:R-:W3:Y:S04]  /*10a00*/  LDL R2, [R1+0x51c] ;  /* 0x00051c0001027983 */ /* 0x000ee80000100800 */
[----:B------:R-:W3:Y:S04]  /*10a10*/  LDL R3, [R1+0x520] ;  /* 0x0005200001037983 */ /* 0x000ee80000100800 */
[----:B------:R-:W2:Y:S01]  /*10a20*/  LDL.LU R10, [R1+0xe1c] ;  /* 0x000e1c00010a7983 */ /* 0x000ea20000300800 */
[----:B---3--:R-:W-:-:S04]  /*10a30*/  @!P1 LOP3.LUT R3, R3, R2, RZ, 0x3c, !PT ;  /* 0x0000000203039212 */ /* 0x008fc800078e3cff */
[C---:B------:R-:W-:Y:S02]  /*10a40*/  @!P1 LOP3.LUT R2, R3.reuse, R2, RZ, 0x3c, !PT ;  /* 0x0000000203029212 */ /* 0x040fe400078e3cff */
[----:B--2---:R-:W-:Y:S02]  /*10a50*/  PRMT R10, RZ, 0x7610, R10 ;  /* 0x00007610ff0a7816 */ /* 0x004fe4000000000a */
[----:B------:R-:W-:-:S05]  /*10a60*/  @!P1 LOP3.LUT R3, R3, R2, RZ, 0x3c, !PT ;  /* 0x0000000203039212 */ /* 0x000fca00078e3cff */
[----:B------:R-:W2:Y:S04]  /*10a70*/  @!P1 LDG.E.U16 R10, desc[UR8][R2.64] ;  /* 0x00000008020a9981 */ /* 0x000ea8000c1e1500 */
        /* <DEDUP_REMOVED lines=13> */
[----:B------:R-:W4:Y:S01]  /*10b50*/  LDL.LU R3, [R1+0x38] ;  /* 0x0000380001037983 */ /* 0x000f220000300800 */
[----:B------:R-:W-:Y:S01]  /*10b60*/  PRMT R15, RZ, 0x7610, R15 ;  /* 0x00007610ff0f7816 */ /* 0x000fe2000000000f */
[----:B------:R-:W-:-:S02]  /*10b70*/  @!P1 IMAD.MOV.U32 R2, RZ, RZ, R20 ;  /* 0x000000ffff029224 */ /* 0x000fc400078e0014 */
[----:B----4-:R0:W-:Y:S02]  /*10b80*/  STS.U16 [R29+UR5+0xbb00], R3 ;  /* 0x00bb00031d007988 */ /* 0x0101e40008000405 */
[----:B0-----:R-:W-:-:S05]  /*10b90*/  @!P1 IMAD.MOV.U32 R3, RZ, RZ, R22 ;  /* 0x000000ffff039224 */ /* 0x001fca00078e0016 */
[----:B------:R0:W4:Y:S01]  /*10ba0*/  @!P1 LDG.E.U16 R15, desc[UR8][R2.64] ;  /* 0x00000008020f9981 */ /* 0x000122000c1e1500 */
[----:B------:R-:W-:Y:S01]  /*10bb0*/  PRMT R5, RZ, 0x7610, R5 ;  /* 0x00007610ff057816 */ /* 0x000fe20000000005 */
[----:B0-----:R-:W-:Y:S02]  /*10bc0*/  @!P0 IMAD.MOV.U32 R2, RZ, RZ, R8 ;  /* 0x000000ffff028224 */ /* 0x001fe400078e0008 */
[----:B------:R-:W-:-:S05]  /*10bd0*/  @!P0 IMAD.MOV.U32 R3, RZ, RZ, R12 ;  /* 0x000000ffff038224 */ /* 0x000fca00078e000c */
[----:B------:R0:W2:Y:S04]  /*10be0*/  @!P0 LDG.E.U16 R5, desc[UR8][R2.64] ;  /* 0x0000000802058981 */ /* 0x0000a8000c1e1500 */
[----:B----4-:R1:W-:Y:S04]  /*10bf0*/  STL [R1+0x9c], R15 ;  /* 0x00009c0f01007387 */ /* 0x0103e80000100800 */
[----:B------:R-:W0:Y:S04]  /*10c00*/  LDL R2, [R1+0x41c] ;  /* 0x00041c0001027983 */ /* 0x000e280000100800 */
[----:B------:R-:W0:Y:S01]  /*10c10*/  LDL R3, [R1+0x420] ;  /* 0x0004200001037983 */ /* 0x000e220000100800 */
[----:B------:R-:W-:Y:S01]  /*10c20*/  PRMT R9, RZ, 0x7610, R9 ;  /* 0x00007610ff097816 */ /* 0x000fe20000000009 */
[----:B------:R-:W1:Y:S01]  /*10c30*/  S2R R20, SR_TID.X ;  /* 0x0000000000147919 */ /* 0x000e620000002100 */
[----:B0-----:R-:W-:-:S04]  /*10c40*/  @!P1 LOP3.LUT R3, R3, R2, RZ, 0x3c, !PT ;  /* 0x0000000203039212 */ /* 0x001fc800078e3cff */
[----:B------:R-:W-:-:S04]  /*10c50*/  @!P1 LOP3.LUT R2, R3, R2, RZ, 0x3c, !PT ;  /* 0x0000000203029212 */ /* 0x000fc800078e3cff */
[----:B------:R-:W-:-:S05]  /*10c60*/  @!P1 LOP3.LUT R3, R3, R2, RZ, 0x3c, !PT ;  /* 0x0000000203039212 */ /* 0x000fca00078e3cff */
[----:B------:R-:W4:Y:S01]  /*10c70*/  @!P1 LDG.E.U16 R9, desc[UR8][R2.64] ;  /* 0x0000000802099981 */ /* 0x000f22000c1e1500 */
[----:B-1----:R-:W-:-:S03]  /*10c80*/  LOP3.LUT R15, R20, 0x7f, RZ, 0xc0, !PT ;  /* 0x0000007f140f7812 */ /* 0x002fc600078ec0ff */
[----:B------:R-:W4:Y:S04]  /*10c90*/  LDL R20, [R1+0x394] ;  /* 0x0003940001147983 */ /* 0x000f280000100800 */
[----:B--2---:R0:W-:Y:S04]  /*10ca0*/  STL [R1+0x94], R5 ;  /* 0x0000940501007387 */ /* 0x0041e80000100800 */
[----:B---3--:R-:W-:Y:S04]  /*10cb0*/  STS.U16 [R29+UR5+0xbd00], R11 ;  /* 0x00bd000b1d007988 */ /* 0x008fe80008000405 */
[----:B0-----:R-:W2:Y:S04]  /*10cc0*/  LDL R5, [R1+0x398] ;  /* 0x0003980001057983 */ /* 0x001ea80000100800 */
[----:B------:R-:W3:Y:S04]  /*10cd0*/  LDL.LU R8, [R1+0x60] ;  /* 0x0000600001087983 */ /* 0x000ee80000300800 */
[----:B------:R-:W3:Y:S04]  /*10ce0*/  LDL.LU R12, [R1+0x44] ;  /* 0x00004400010c7983 */ /* 0x000ee80000300800 */
[----:B------:R-:W-:Y:S04]  /*10cf0*/  STS.U16 [R29+UR5+0xbf00], R10 ;  /* 0x00bf000a1d007988 */ /* 0x000fe80008000405 */
[----:B------:R0:W-:Y:S04]  /*10d00*/  STL [R1+0x894], R29 ;  /* 0x0008941d01007387 */ /* 0x0001e80000100800 */
[----:B0-----:R-:W2:Y:S04]  /*10d10*/  LDL R29, [R1+0x3a0] ;  /* 0x0003a000011d7983 */ /* 0x001ea80000100800 */
[----:B----4-:R0:W-:Y:S04]  /*10d20*/  STL [R1+0x90], R9 ;  /* 0x0000900901007387 */ /* 0x0101e80000100800 */
[----:B0-----:R-:W4:Y:S04]  /*10d30*/  LDL.LU R9, [R1+0xe0c] ;  /* 0x000e0c0001097983 */ /* 0x001f280000300800 */
[----:B------:R-:W3:Y:S04]  /*10d40*/  LDL R2, [R1+0x414] ;  /* 0x0004140001027983 */ /* 0x000ee80000100800 */
        /* <DEDUP_REMOVED lines=8> */
[----:B--2---:R-:W-:Y:S01]  /*10dd0*/  @!P1 IMAD.MOV.U32 R2, RZ, RZ, R29 ;  /* 0x000000ffff029224 */ /* 0x004fe200078e001d */
[----:B------:R-:W-:-:S04]  /*10de0*/  PRMT R19, RZ, 0x7610, R19 ;  /* 0x00007610ff137816 */ /* 0x000fc80000000013 */
[----:B----4-:R0:W2:Y:S02]  /*10df0*/  @!P1 LDG.E.U16 R16, desc[UR8][R2.64] ;  /* 0x0000000802109981 */ /* 0x0100a4000c1e1500 */
[----:B0-----:R-:W-:Y:S02]  /*10e00*/  @!P0 IMAD.MOV.U32 R2, RZ, RZ, R5 ;  /* 0x000000ffff028224 */ /* 0x001fe400078e0005 */
[----:B------:R-:W-:-:S05]  /*10e10*/  @!P0 IMAD.MOV.U32 R3, RZ, RZ, R20 ;  /* 0x000000ffff038224 */ /* 0x000fca00078e0014 */
[----:B------:R-:W4:Y:S04]  /*10e20*/  @!P0 LDG.E.U16 R19, desc[UR8][R2.64] ;  /* 0x0000000802138981 */ /* 0x000f28000c1e1500 */
[----:B---3--:R0:W-:Y:S04]  /*10e30*/  STL [R1+0x8c], R13 ;  /* 0x00008c0d01007387 */ /* 0x0081e80000100800 */
[----:B0-----:R-:W3:Y:S04]  /*10e40*/  LDL.LU R13, [R1+0x58] ;  /* 0x00005800010d7983 */ /* 0x001ee80000300800 */
[----:B--2---:R0:W-:Y:S04]  /*10e50*/  STL [R1+0x7c], R16 ;  /* 0x00007c1001007387 */ /* 0x0041e80000100800 */
[----:B0-----:R-:W2:Y:S04]  /*10e60*/  LDL.LU R16, [R1+0x54] ;  /* 0x0000540001107983 */ /* 0x001ea80000300800 */
[----:B------:R-:W3:Y:S04]  /*10e70*/  LDL R29, [R1+0x294] ;  /* 0x00029400011d7983 */ /* 0x000ee80000100800 */
[----:B------:R-:W2:Y:S04]  /*10e80*/  LDL R5, [R1+0x298] ;  /* 0x0002980001057983 */ /* 0x000ea80000100800 */
[----:B------:R-:W3:Y:S04]  /*10e90*/  LDL.LU R20, [R1+0x50] ;  /* 0x0000500001147983 */ /* 0x000ee80000300800 */
[----:B----4-:R0:W-:Y:S04]  /*10ea0*/  STL [R1+0x78], R19 ;  /* 0x0000781301007387 */ /* 0x0101e80000100800 */
[----:B0-----:R-:W4:Y:S04]  /*10eb0*/  LDL.LU R19, [R1+0xe08] ;  /* 0x000e080001137983 */ /* 0x001f280000300800 */
[----:B------:R-:W2:Y:S04]  /*10ec0*/  LDL R2, [R1+0x31c] ;  /* 0x00031c0001027983 */ /* 0x000ea80000100800 */
[----:B------:R-:W2:Y:S01]  /*10ed0*/  LDL R3, [R1+0x320] ;  /* 0x0003200001037983 */ /* 0x000ea20000100800 */
[----:B------:R-:W-:-:S02]  /*10ee0*/  PRMT R21, RZ, 0x7610, R21 ;  /* 0x00007610ff157816 */ /* 0x000fc40000000015 */
[----:B--2---:R-:W-:-:S04]  /*10ef0*/  @!P1 LOP3.LUT R3, R3, R2, RZ, 0x3c, !PT ;  /* 0x0000000203039212 */ /* 0x004fc800078e3cff */
[----:B------:R-:W-:-:S04]  /*10f00*/  @!P1 LOP3.LUT R2, R3, R2, RZ, 0x3c, !PT ;  /* 0x0000000203029212 */ /* 0x000fc800078e3cff */
[----:B------:R-:W-:-:S05]  /*10f10*/  @!P1 LOP3.LUT R3, R3, R2, RZ, 0x3c, !PT ;  /* 0x0000000203039212 */ /* 0x000fca00078e3cff */
[----:B------:R-:W2:Y:S01]  /*10f20*/  @!P1 LDG.E.U16 R21, desc[UR8][R2.64] ;  /* 0x0000000802159981 */ /* 0x000ea2000c1e1500 */
[----:B------:R-:W-:-:S05]  /*10f30*/  IMAD.SHL.U32 R22, R15, 0x2, RZ ;  /* 0x000000020f167824 */ /* 0x000fca00078e00ff */
[----:B------:R-:W-:Y:S04]  /*10f40*/  STS.U16 [R22+UR5], R9 ;  /* 0x0000000916007988 */ /* 0x000fe80008000405 */
[----:B------:R-:W-:Y:S04]  /*10f50*/  STS.U16 [R22+UR5+0x100], R17 ;  /* 0x0001001116007988 */ /* 0x000fe80008000405 */
[----:B------:R-:W-:Y:S04]  /*10f60*/  STS.U16 [R22+UR5+0x1000], R18 ;  /* 0x0010001216007988 */ /* 0x000fe80008000405 */
[----:B----4-:R-:W-:Y:S04]  /*10f70*/  STS.U16 [R22+UR5+0x1100], R19 ;  /* 0x0011001316007988 */ /* 0x010fe80008000405 */
        /* <DEDUP_REMOVED lines=24> */
[----:B------:R-:W2:Y:S01]  /*11100*/  LDL.LU R3, [R1+0x5c] ;  /* 0x00005c0001037983 */ /* 0x000ea20000300800 */
[----:B------:R-:W-:-:S03]  /*11110*/  @!P0 IMAD.MOV.U32 R2, RZ, RZ, R5 ;  /* 0x000000ffff028224 */ /* 0x000fc600078e0005 */
[----:B------:R-:W4:Y:S01]  /*11120*/  LDL R5, [R1+0x198] ;  /* 0x0001980001057983 */ /* 0x000f220000100800 */
[----:B---3--:R-:W-:-:S03]  /*11130*/  PRMT R8, RZ, 0x7610, R8 ;  /* 0x00007610ff087816 */ /* 0x008fc60000000008 */
[----:B--2---:R0:W-:Y:S02]  /*11140*/  STS.U16 [R22+UR5+0x3000], R3 ;  /* 0x0030000316007988 */ /* 0x0041e40008000405 */
[----:B0-----:R-:W-:Y:S02]  /*11150*/  @!P0 IMAD.MOV.U32 R3, RZ, RZ, R29 ;  /* 0x000000ffff038224 */ /* 0x001fe400078e001d */
[----:B------:R-:W2:Y:S04]  /*11160*/  LDL R29, [R1+0x194] ;  /* 0x00019400011d7983 */ /* 0x000ea80000100800 */
        /* <DEDUP_REMOVED lines=23> */
[----:B---3--:R0:W-:Y:S04]  /*112e0*/  STL [R1], R16 ;  /* 0x0000001001007387 */ /* 0x0081e80000100800 */
[----:B0-----:R-:W3:Y:S04]  /*112f0*/  LDL.LU R16, [R1+0xde4] ;  /* 0x000de40001107983 */ /* 0x001ee80000300800 */
[----:B------:R-:W4:Y:S04]  /*11300*/  LDL R2, [R1+0x19c] ;  /* 0x00019c0001027983 */ /* 0x000f280000100800 */
[----:B------:R-:W4:Y:S01]  /*11310*/  LDL R3, [R1+0x1a0] ;  /* 0x0001a00001037983 */ /* 0x000f220000100800 */
[----:B------:R-:W-:-:S03]  /*11320*/  PRMT R11, RZ, 0x7610, R11 ;  /* 0x00007610ff0b7816 */ /* 0x000fc6000000000b */
[----:B------:R0:W-:Y:S04]  /*11330*/  STS.U16 [R22+UR5+0x4100], R20 ;  /* 0x0041001416007988 */ /* 0x0001e80008000405 */
[----:B0-----:R-:W2:Y:S01]  /*11340*/  LDL.LU R20, [R1+0xde0] ;  /* 0x000de00001147983 */ /* 0x001ea20000300800 */
[----:B----4-:R-:W-:-:S04]  /*11350*/  @!P1 LOP3.LUT R3, R3, R2, RZ, 0x3c, !PT ;  /* 0x0000000203039212 */ /* 0x010fc800078e3cff */
[----:B------:R-:W-:-:S04]  /*11360*/  @!P1 LOP3.LUT R2, R3, R2, RZ, 0x3c, !PT ;  /* 0x0000000203029212 */ /* 0x000fc800078e3cff */
[----:B------:R-:W-:-:S05]  /*11370*/  @!P1 LOP3.LUT R3, R3, R2, RZ, 0x3c, !PT ;  /* 0x0000000203039212 */ /* 0x000fca00078e3cff */
[----:B------:R0:W4:Y:S04]  /*11380*/  @!P1 LDG.E.U16 R11, desc[UR8][R2.64] ;  /* 0x00000008020b9981 */ /* 0x000128000c1e1500 */
[----:B------:R-:W3:Y:S01]  /*11390*/  LDL.LU R3, [R1+0x4c] ;  /* 0x00004c0001037983 */ /* 0x000ee20000300800 */
[----:B------:R-:W-:Y:S01]  /*113a0*/  PRMT R10, RZ, 0x7610, R10 ;  /* 0x00007610ff0a7816 */ /* 0x000fe2000000000a */
[----:B0-----:R-:W-:Y:S02]  /*113b0*/  @!P0 IMAD.MOV.U32 R2, RZ, RZ, R5 ;  /* 0x000000ffff028224 */ /* 0x001fe400078e0005 */
[----:B----4-:R-:W-:Y:S04]  /*113c0*/  STL [R1+0xd7c], R11 ;  /* 0x000d7c0b01007387 */ /* 0x010fe80000100800 */
[----:B---3--:R0:W-:Y:S02]  /*113d0*/  STS.U16 [R22+UR5+0x5000], R3 ;  /* 0x0050000316007988 */ /* 0x0081e40008000405 */
[----:B0-----:R-:W-:Y:S01]  /*113e0*/  @!P0 IMAD.MOV.U32 R3, RZ, RZ, R29 ;  /* 0x000000ffff038224 */ /* 0x001fe200078e001d */
[----:B------:R-:W-:Y:S01]  /*113f0*/  PRMT R21, RZ, 0x7610, R21 ;  /* 0x00007610ff157816 */ /* 0x000fe20000000015 */
[----:B------:R-:W3:Y:S04]  /*11400*/  LDL R29, [R1+0x490] ;  /* 0x00049000011d7983 */ /* 0x000ee80000100800 */
[----:B------:R-:W4:Y:S04]  /*11410*/  @!P0 LDG.E.U16 R10, desc[UR8][R2.64] ;  /* 0x00000008020a8981 */ /* 0x000f28000c1e1500 */
[----:B------:R-:W2:Y:S04]  /*11420*/  LDL R2, [R1+0x50c] ;  /* 0x00050c0001027983 */ /* 0x000ea80000100800 */
[----:B------:R-:W2:Y:S04]  /*11430*/  LDL R3, [R1+0x510] ;  /* 0x0005100001037983 */ /* 0x000ea80000100800 */
[----:B----4-:R0:W-:Y:S01]  /*11440*/  STL [R1+0xd80], R10 ;  /* 0x000d800a01007387 */ /* 0x0101e20000100800 */
[----:B--2---:R-:W-:-:S04]  /*11450*/  @!P1 LOP3.LUT R3, R3, R2, RZ, 0x3c, !PT ;  /* 0x0000000203039212 */ /* 0x004fc800078e3cff */
[----:B------:R-:W-:-:S04]  /*11460*/  @!P1 LOP3.LUT R2, R3, R2, RZ, 0x3c, !PT ;  /* 0x0000000203029212 */ /* 0x000fc800078e3cff */
[----:B------:R-:W-:Y:S01]  /*11470*/  @!P1 LOP3.LUT R3, R3, R2, RZ, 0x3c, !PT ;  /* 0x0000000203039212 */ /* 0x000fe200078e3cff */
[----:B0-----:R-:W-:Y:S02]  /*11480*/  IMAD.SHL.U32 R10, R15, 0x2, RZ ;  /* 0x000000020f0a7824 */ /* 0x001fe400078e00ff */
[----:B------:R-:W2:Y:S04]  /*11490*/  LDL.LU R15, [R1+0x2c] ;  /* 0x00002c00010f7983 */ /* 0x000ea80000300800 */
[----:B------:R-:W4:Y:S01]  /*114a0*/  @!P1 LDG.E.U16 R21, desc[UR8][R2.64] ;  /* 0x0000000802159981 */ /* 0x000f22000c1e1500 */
[----:B------:R-:W-:-:S03]  /*114b0*/  PRMT R14, RZ, 0x7610, R14 ;  /* 0x00007610ff0e7816 */ /* 0x000fc6000000000e */
[----:B------:R0:W-:Y:S04]  /*114c0*/  STS.U16 [R10+UR5+0x5100], R12 ;  /* 0x0051000c0a007988 */ /* 0x0001e80008000405 */
[----:B------:R-:W2:Y:S04]  /*114d0*/  LDL R5, [R1+0x488] ;  /* 0x0004880001057983 */ /* 0x000ea80000100800 */
[----:B------:R-:W3:Y:S04]  /*114e0*/  LDL R2, [R1+0x504] ;  /* 0x0005040001027983 */ /* 0x000ee80000100800 */
[----:B------:R-:W3:Y:S04]  /*114f0*/  LDL R3, [R1+0x508] ;  /* 0x0005080001037983 */ /* 0x000ee80000100800 */
[----:B0-----:R-:W2:Y:S04]  /*11500*/  LDL R12, [R1+0x484] ;  /* 0x00048400010c7983 */ /* 0x001ea80000100800 */
[----:B----4-:R0:W-:Y:S04]  /*11510*/  STL [R1+0x6c], R21 ;  /* 0x00006c1501007387 */ /* 0x0101e80000100800 */
[----:B0-----:R-:W4:Y:S01]  /*11520*/  LDL.LU R21, [R1+0x28] ;  /* 0x0000280001157983 */ /* 0x001f220000300800 */
[----:B---3--:R-:W-:-:S04]  /*11530*/  @!P0 LOP3.LUT R3, R3, R2, RZ, 0x3c, !PT ;  /* 0x0000000203038212 */ /* 0x008fc800078e3cff */
[----:B------:R-:W-:-:S04]  /*11540*/  @!P0 LOP3.LUT R2, R3, R2, RZ, 0x3c, !PT ;  /* 0x0000000203028212 */ /* 0x000fc800078e3cff */
[----:B------:R-:W-:-:S05]  /*11550*/  @!P0 LOP3.LUT R3, R3, R2, RZ, 0x3c, !PT ;  /* 0x0000000203038212 */ /* 0x000fca00078e3cff */
[----:B------:R0:W3:Y:S04]  /*11560*/  @!P0 LDG.E.U16 R14, desc[UR8][R2.64] ;  /* 0x00000008020e8981 */ /* 0x0000e8000c1e1500 */
[----:B------:R-:W2:Y:S01]  /*11570*/  LDL R3, [R1+0x48c] ;  /* 0x00048c0001037983 */ /* 0x000ea20000100800 */
[----:B------:R-:W-:Y:S01]  /*11580*/  PRMT R26, RZ, 0x7610, R26 ;  /* 0x00007610ff1a7816 */ /* 0x000fe2000000001a */
[----:B0-----:R-:W-:Y:S01]  /*11590*/  @!P1 IMAD.MOV.U32 R2, RZ, RZ, R29 ;  /* 0x000000ffff029224 */ /* 0x001fe200078e001d */
[----:B------:R-:W-:-:S04]  /*115a0*/  PRMT R0, RZ, 0x7610, R0 ;  /* 0x00007610ff007816 */ /* 0x000fc80000000000 */
[----:B--2---:R0:W2:Y:S04]  /*115b0*/  @!P1 LDG.E.U16 R26, desc[UR8][R2.64] ;  /* 0x00000008021a9981 */ /* 0x0040a8000c1e1500 */
[----:B---3--:R1:W-:Y:S01]  /*115c0*/  STL [R1+0x68], R14 ;  /* 0x0000680e01007387 */ /* 0x0083e20000100800 */
[----:B0-----:R-:W-:Y:S02]  /*115d0*/  @!P0 IMAD.MOV.U32 R2, RZ, RZ, R5 ;  /* 0x000000ffff028224 */ /* 0x001fe400078e0005 */
[----:B------:R-:W-:Y:S01]  /*115e0*/  @!P0 IMAD.MOV.U32 R3, RZ, RZ, R12 ;  /* 0x000000ffff038224 */ /* 0x000fe200078e000c */
[----:B-1----:R-:W3:Y:S04]  /*115f0*/  LDL R14, [R1+0x410] ;  /* 0x00041000010e7983 */ /* 0x002ee80000100800 */
[----:B------:R3:W4:Y:S04]  /*11600*/  @!P0 LDG.E.U16 R0, desc[UR8][R2.64] ;  /* 0x0000000802008981 */ /* 0x000728000c1e1500 */
[----:B--2---:R0:W-:Y:S04]  /*11610*/  STL [R1+0x64], R26 ;  /* 0x0000641a01007387 */ /* 0x0041e80000100800 */
[----:B0-----:R-:W2:Y:S04]  /*11620*/  LDL.LU R26, [R1+0x20] ;  /* 0x00002000011a7983 */ /* 0x001ea80000300800 */
[----:B------:R-:W2:Y:S04]  /*11630*/  LDL.LU R5, [R1+0x1c] ;  /* 0x00001c0001057983 */ /* 0x000ea80000300800 */
[----:B------:R-:W2:Y:S04]  /*11640*/  LDL.LU R12, [R1+0x18] ;  /* 0x00001800010c7983 */ /* 0x000ea80000300800 */
[----:B------:R-:W4:Y:S01]  /*11650*/  LDL R3, [R1+0x40c] ;  /* 0x00040c0001037983 */ /* 0x000f220000100800 */
[----:B------:R-:W-:Y:S01]  /*11660*/  PRMT R25, RZ, 0x7610, R25 ;  /* 0x00007610ff197816 */ /* 0x000fe20000000019 */
[----:B---3--:R-:W-:Y:S01]  /*11670*/  @!P1 IMAD.MOV.U32 R2, RZ, RZ, R14 ;  /* 0x000000ffff029224 */ /* 0x008fe200078e000e */
[----:B------:R-:W-:-:S04]  /*11680*/  LOP3.LUT R29, R22, 0x10, RZ, 0x3c, !PT ;  /* 0x00000010161d7812 */ /* 0x000fc800078e3cff */
[----:B----4-:R-:W3:Y:S04]  /*11690*/  @!P1 LDG.E.U16 R25, desc[UR8][R2.64] ;  /* 0x0000000802199981 */ /* 0x010ee8000c1e1500 */
[----:B------:R-:W-:Y:S04]  /*116a0*/  STL [R1+0xd84], R0 ;  /* 0x000d840001007387 */ /* 0x000fe80000100800 */
[----:B------:R-:W4:Y:S04]  /*116b0*/  LDL R22, [R1+0x388] ;  /* 0x0003880001167983 */ /* 0x000f280000100800 */
[----:B------:R-:W2:Y:S04]  /*116c0*/  LDL.LU R14, [R1+0x10] ;  /* 0x00001000010e7983 */ /* 0x000ea80000300800 */
        /* <DEDUP_REMOVED lines=9> */
[----:B------:R-:W-:Y:S04]  /*11760*/  STS.U16 [R10+UR5+0x6000], R20 ;  /* 0x006000140a007988 */ /* 0x000fe80008000405 */
[----:B------:R-:W-:Y:S04]  /*11770*/  STS.U16 [R10+UR5+0x6100], R16 ;  /* 0x006100100a007988 */ /* 0x000fe80008000405 */
[----:B------:R-:W-:Y:S04]  /*11780*/  STS.U16 [R10+UR5+0x7000], R13 ;  /* 0x0070000d0a007988 */ /* 0x000fe80008000405 */
[----:B------:R-:W-:Y:S04]  /*11790*/  STS.U16 [R10+UR5+0x7100], R8 ;  /* 0x007100080a007988 */ /* 0x000fe80008000405 */
        /* <DEDUP_REMOVED lines=15> */
[----:B------:R-:W4:Y:S04]  /*11890*/  LDL.LU R2, [R1+0x24] ;  /* 0x0000240001027983 */ /* 0x000f280000300800 */
[----:B------:R-:W3:Y:S01]  /*118a0*/  LDL R3, [R1+0x384] ;  /* 0x0003840001037983 */ /* 0x000ee20000100800 */
[----:B--2---:R-:W-:-:S03]  /*118b0*/  PRMT R25, RZ, 0x7610, R25 ;  /* 0x00007610ff197816 */ /* 0x004fc60000000019 */
[----:B----4-:R0:W-:Y:S02]  /*118c0*/  STS.U16 [R29+UR5+0x1200], R2 ;  /* 0x001200021d007988 */ /* 0x0101e40008000405 */
[----:B0-----:R-:W-:Y:S02]  /*118d0*/  @!P0 IMAD.MOV.U32 R2, RZ, RZ, R22 ;  /* 0x000000ffff028224 */ /* 0x001fe400078e0016 */
[----:B------:R-:W2:Y:S04]  /*118e0*/  LDL.LU R22, [R1+0x8] ;  /* 0x0000080001167983 */ /* 0x000ea80000300800 */
[----:B---3--:R-:W3:Y:S04]  /*118f0*/  @!P0 LDG.E.U16 R25, desc[UR8][R2.64] ;  /* 0x0000000802198981 */ /* 0x008ee8000c1e1500 */
        /* <DEDUP_REMOVED lines=54> */
[----:B------:R-:W4:Y:S04]  /*11c60*/  @!P1 LDG.E.U16 R9, desc[UR8][R2.64] ;  /* 0x0000000802099981 */ /* 0x000f28000c1e1500 */
[----:B------:R-:W3:Y:S04]  /*11c70*/  LDL R2, [R1+0x204] ;  /* 0x0002040001027983 */ /* 0x000ee80000100800 */
[----:B------:R-:W3:Y:S01]  /*11c80*/  LDL R3, [R1+0x208] ;  /* 0x0002080001037983 */ /* 0x000ee20000100800 */
[----:B------:R-:W-:-:S03]  /*11c90*/  PRMT R8, RZ, 0x7610, R8 ;  /* 0x00007610ff087816 */ /* 0x000fc60000000008 */
[----:B------:R0:W-:Y:S04]  /*11ca0*/  STS.U16 [R29+UR5+0x4200], R21 ;  /* 0x004200151d007988 */ /* 0x0001e80008000405 */
[----:B----4-:R-:W-:Y:S04]  /*11cb0*/  STL [R1+0xd60], R9 ;  /* 0x000d600901007387 */ /* 0x010fe80000100800 */
[----:B0-----:R-:W4:Y:S01]  /*11cc0*/  LDL.LU R21, [R1+0xda8] ;  /* 0x000da80001157983 */ /* 0x001f220000300800 */
[----:B---3--:R-:W-:-:S04]  /*11cd0*/  @!P0 LOP3.LUT R3, R3, R2, RZ, 0x3c, !PT ;  /* 0x0000000203038212 */ /* 0x008fc800078e3cff */
[----:B------:R-:W-:-:S04]  /*11ce0*/  @!P0 LOP3.LUT R2, R3, R2, RZ, 0x3c, !PT ;  /* 0x0000000203028212 */ /* 0x000fc800078e3cff */
[----:B------:R-:W-:-:S05]  /*11cf0*/  @!P0 LOP3.LUT R3, R3, R2, RZ, 0x3c, !PT ;  /* 0x0000000203038212 */ /* 0x000fca00078e3cff */
[----:B------:R-:W3:Y:S04]  /*11d00*/  @!P0 LDG.E.U16 R8, desc[UR8][R2.64] ;  /* 0x0000000802088981 */ /* 0x000ee8000c1e1500 */
[----:B------:R-:W2:Y:S04]  /*11d10*/  LDL R2, [R1+0x18c] ;  /* 0x00018c0001027983 */ /* 0x000ea80000100800 */
[----:B------:R-:W2:Y:S01]  /*11d20*/  LDL R3, [R1+0x190] ;  /* 0x0001900001037983 */ /* 0x000ea20000100800 */
[----:B------:R-:W-:-:S03]  /*11d30*/  PRMT R7, RZ, 0x7610, R7 ;  /* 0x00007610ff077816 */ /* 0x000fc60000000007 */
[----:B------:R-:W-:Y:S04]  /*11d40*/  STS.U16 [R29+UR5+0x4300], R22 ;  /* 0x004300161d007988 */ /* 0x000fe80008000405 */
[----:B---3--:R0:W-:Y:S04]  /*11d50*/  STL [R1+0xd64], R8 ;  /* 0x000d640801007387 */ /* 0x0081e80000100800 */
[----:B0-----:R-:W3:Y:S01]  /*11d60*/  LDL R8, [R1+0x188] ;  /* 0x0001880001087983 */ /* 0x001ee20000100800 */
[----:B--2---:R-:W-:-:S03]  /*11d70*/  @!P1 LOP3.LUT R3, R3, R2, RZ, 0x3c, !PT ;  /* 0x0000000203039212 */ /* 0x004fc600078e3cff */
[----:B------:R-:W2:Y:S01]  /*11d80*/  LDL.LU R22, [R1+0xda4] ;  /* 0x000da40001167983 */ /* 0x000ea20000300800 */
[----:B------:R-:W-:-:S04]  /*11d90*/  @!P1 LOP3.LUT R2, R3, R2, RZ, 0x3c, !PT ;  /* 0x0000000203029212 */ /* 0x000fc800078e3cff */
[----:B------:R-:W-:-:S05]  /*11da0*/  @!P1 LOP3.LUT R3, R3, R2, RZ, 0x3c, !PT ;  /* 0x0000000203039212 */ /* 0x000fca00078e3cff */
[----:B------:R3:W4:Y:S04]  /*11db0*/  @!P1 LDG.E.U16 R7, desc[UR8][R2.64] ;  /* 0x0000000802079981 */ /* 0x000728000c1e1500 */
[----:B------:R-:W2:Y:S01]  /*11dc0*/  LDL R3, [R1+0x184] ;  /* 0x0001840001037983 */ /* 0x000ea20000100800 */
[----:B------:R-:W-:Y:S01]  /*11dd0*/  PRMT R6, RZ, 0x7610, R6 ;  /* 0x00007610ff067816 */ /* 0x000fe20000000006 */
[----:B---3--:R-:W-:Y:S02]  /*11de0*/  @!P0 IMAD.MOV.U32 R2, RZ, RZ, R8 ;  /* 0x000000ffff028224 */ /* 0x008fe400078e0008 */
[----:B----4-:R-:W-:Y:S01]  /*11df0*/  STL [R1+0xd68], R7 ;  /* 0x000d680701007387 */ /* 0x010fe20000100800 */
[----:B------:R-:W-:-:S03]  /*11e00*/  PRMT R15, RZ, 0x7610, R15 ;  /* 0x00007610ff0f7816 */ /* 0x000fc6000000000f */
[----:B------:R-:W3:Y:S04]  /*11e10*/  LDL R8, [R1+0x478] ;  /* 0x0004780001087983 */ /* 0x000ee80000100800 */
[----:B--2---:R0:W2:Y:S04]  /*11e20*/  @!P0 LDG.E.U16 R6, desc[UR8][R2.64] ;  /* 0x0000000802068981 */ /* 0x0040a8000c1e1500 */
[----:B------:R-:W0:Y:S04]  /*11e30*/  LDL R2, [R1+0x4fc] ;  /* 0x0004fc0001027983 */ /* 0x000e280000100800 */
[----:B------:R-:W0:Y:S02]  /*11e40*/  LDL R3, [R1+0x500] ;  /* 0x0005000001037983 */ /* 0x000e240000100800 */
[----:B0-----:R-:W-:-:S04]  /*11e50*/  @!P1 LOP3.LUT R3, R3, R2, RZ, 0x3c, !PT ;  /* 0x0000000203039212 */ /* 0x001fc800078e3cff */
[----:B------:R-:W-:-:S04]  /*11e60*/  @!P1 LOP3.LUT R2, R3, R2, RZ, 0x3c, !PT ;  /* 0x0000000203029212 */ /* 0x000fc800078e3cff */
[----:B------:R-:W-:-:S05]  /*11e70*/  @!P1 LOP3.LUT R3, R3, R2, RZ, 0x3c, !PT ;  /* 0x0000000203039212 */ /* 0x000fca00078e3cff */
[----:B------:R-:W4:Y:S04]  /*11e80*/  @!P1 LDG.E.U16 R15, desc[UR8][R2.64] ;  /* 0x00000008020f9981 */ /* 0x000f28000c1e1500 */
[----:B--2---:R0:W-:Y:S04]  /*11e90*/  STL [R1+0xd6c], R6 ;  /* 0x000d6c0601007387 */ /* 0x0041e80000100800 */
        /* <DEDUP_REMOVED lines=9> */
[----:B------:R-:W3:Y:S04]  /*11f30*/  @!P0 LDG.E.U16 R14, desc[UR8][R2.64] ;  /* 0x00000008020e8981 */ /* 0x000ee8000c1e1500 */
[----:B------:R-:W-:Y:S04]  /*11f40*/  STS.U16 [R29+UR5+0x5200], R22 ;  /* 0x005200161d007988 */ /* 0x000fe80008000405 */
[----:B------:R-:W-:Y:S04]  /*11f50*/  STS.U16 [R29+UR5+0x5300], R21 ;  /* 0x005300151d007988 */ /* 0x000fe80008000405 */
[----:B----4-:R0:W-:Y:S04]  /*11f60*/  STS.U16 [R29+UR5+0x6200], R15 ;  /* 0x0062000f1d007988 */ /* 0x0101e80008000405 */
[----:B0-----:R-:W4:Y:S04]  /*11f70*/  LDL R15, [R1+0x480] ;  /* 0x00048000010f7983 */ /* 0x001f280000100800 */
[----:B---3--:R0:W-:Y:S04]  /*11f80*/  STL [R1+0x34], R14 ;  /* 0x0000340e01007387 */ /* 0x0081e80000100800 */
[----:B0-----:R-:W3:Y:S04]  /*11f90*/  LDL.LU R14, [R1+0xd9c] ;  /* 0x000d9c00010e7983 */ /* 0x001ee80000300800 */
[----:B------:R-:W2:Y:S01]  /*11fa0*/  LDL R3, [R1+0x47c] ;  /* 0x00047c0001037983 */ /* 0x000ea20000100800 */
[----:B------:R-:W-:Y:S01]  /*11fb0*/  PRMT R9, RZ, 0x7610, R9 ;  /* 0x00007610ff097816 */ /* 0x000fe20000000009 */
[----:B----4-:R-:W-:Y:S01]  /*11fc0*/  @!P1 IMAD.MOV.U32 R2, RZ, RZ, R15 ;  /* 0x000000ffff029224 */ /* 0x010fe200078e000f */
[----:B------:R-:W-:Y:S01]  /*11fd0*/  PRMT R7, RZ, 0x7610, R7 ;  /* 0x00007610ff077816 */ /* 0x000fe20000000007 */
[----:B------:R-:W4:Y:S04]  /*11fe0*/  LDL R15, [R1+0x3f8] ;  /* 0x0003f800010f7983 */ /* 0x000f280000100800 */
[----:B--2---:R0:W2:Y:S02]  /*11ff0*/  @!P1 LDG.E.U16 R9, desc[UR8][R2.64] ;  /* 0x0000000802099981 */ /* 0x0040a4000c1e1500 */
[----:B0-----:R-:W-:-:S02]  /*12000*/  @!P0 IMAD.MOV.U32 R2, RZ, RZ, R8 ;  /* 0x000000ffff028224 */ /* 0x001fc400078e0008 */
[----:B------:R-:W-:-:S05]  /*12010*/  @!P0 IMAD.MOV.U32 R3, RZ, RZ, R6 ;  /* 0x000000ffff038224 */ /* 0x000fca00078e0006 */
[----:B------:R0:W4:Y:S04]  /*12020*/  @!P0 LDG.E.U16 R7, desc[UR8][R2.64] ;  /* 0x0000000802078981 */ /* 0x000128000c1e1500 */
[----:B--2---:R1:W-:Y:S04]  /*12030*/  STL [R1+0x30], R9 ;  /* 0x0000300901007387 */ /* 0x0043e80000100800 */
[----:B------:R-:W0:Y:S04]  /*12040*/  LDL R2, [R1+0x3fc] ;  /* 0x0003fc0001027983 */ /* 0x000e280000100800 */
[----:B------:R-:W0:Y:S01]  /*12050*/  LDL R3, [R1+0x400] ;  /* 0x0004000001037983 */ /* 0x000e220000100800 */
[----:B------:R-:W-:Y:S01]  /*12060*/  PRMT R26, RZ, 0x7610, R26 ;  /* 0x00007610ff1a7816 */ /* 0x000fe2000000001a */
[----:B-1----:R-:W1:Y:S02]  /*12070*/  S2R R9, SR_TID.X ;  /* 0x0000000000097919 */ /* 0x002e640000002100 */
[----:B---3--:R-:W-:Y:S04]  /*12080*/  STS.U16 [R29+UR5+0x6300], R14 ;  /* 0x0063000e1d007988 */ /* 0x008fe80008000405 */
[----:B------:R-:W2:Y:S01]  /*12090*/  LDL R6, [R1+0x380] ;  /* 0x0003800001067983 */ /* 0x000ea20000100800 */
[----:B0-----:R-:W-:-:S04]  /*120a0*/  @!P1 LOP3.LUT R3, R3, R2, RZ, 0x3c, !PT ;  /* 0x0000000203039212 */ /* 0x001fc800078e3cff */
[----:B------:R-:W-:-:S04]  /*120b0*/  @!P1 LOP3.LUT R2, R3, R2, RZ, 0x3c, !PT ;  /* 0x0000000203029212 */ /* 0x000fc800078e3cff */
[----:B------:R-:W-:-:S05]  /*120c0*/  @!P1 LOP3.LUT R3, R3, R2, RZ, 0x3c, !PT ;  /* 0x0000000203039212 */ /* 0x000fca00078e3cff */
[----:B------:R-:W3:Y:S01]  /*120d0*/  @!P1 LDG.E.U16 R26, desc[UR8][R2.64] ;  /* 0x00000008021a9981 */ /* 0x000ee2000c1e1500 */
[----:B-1----:R-:W-:-:S03]  /*120e0*/  LOP3.LUT R9, R9, 0x7f, RZ, 0xc0, !PT ;  /* 0x0000007f09097812 */ /* 0x002fc600078ec0ff */
[----:B------:R0:W-:Y:S02]  /*120f0*/  STS.U16 [R29+UR5+0x7200], R12 ;  /* 0x0072000c1d007988 */ /* 0x0001e40008000405 */
[----:B------:R-:W-:Y:S02]  /*12100*/  IMAD.SHL.U32 R9, R9, 0x2, RZ ;  /* 0x0000000209097824 */ /* 0x000fe400078e00ff */
[----:B------:R1:W-:Y:S04]  /*12110*/  STS.U16 [R29+UR5+0x7300], R5 ;  /* 0x007300051d007988 */ /* 0x0003e80008000405 */
[----:B0-----:R-:W2:Y:S04]  /*12120*/  LDL R12, [R1+0x37c] ;  /* 0x00037c00010c7983 */ /* 0x001ea80000100800 */
[----:B-1----:R-:W2:Y:S04]  /*12130*/  LDL.LU R29, [R1+0x17c] ;  /* 0x00017c00011d7983 */ /* 0x002ea80000300800 */
[----:B----4-:R0:W-:Y:S04]  /*12140*/  STL [R1+0x2c], R7 ;  /* 0x00002c0701007387 */ /* 0x0101e80000100800 */
[----:B------:R-:W4:Y:S01]  /*12150*/  LDL R8, [R1+0x378] ;  /* 0x0003780001087983 */ /* 0x000f220000100800 */
[----:B0-----:R-:W-:-:S03]  /*12160*/  LOP3.LUT R7, R9, 0x20, RZ, 0x3c, !PT ;  /* 0x0000002009077812 */ /* 0x001fc600078e3cff */
[----:B------:R-:W4:Y:S04]  /*12170*/  LDL R9, [R1+0x374] ;  /* 0x0003740001097983 */ /* 0x000f280000100800 */
[----:B---3--:R0:W-:Y:S04]  /*12180*/  STL [R1+0x28], R26 ;  /* 0x0000281a01007387 */ /* 0x0081e80000100800 */
[----:B0-----:R-:W3:Y:S04]  /*12190*/  LDL.LU R26, [R1+0xd98] ;  /* 0x000d9800011a7983 */ /* 0x001ee80000300800 */
[----:B------:R-:W2:Y:S01]  /*121a0*/  LDL R3, [R1+0x3f4] ;  /* 0x0003f40001037983 */ /* 0x000ea20000100800 */
[----:B------:R-:W-:Y:S01]  /*121b0*/  PRMT R13, RZ, 0x7610, R13 ;  /* 0x00007610ff0d7816 */ /* 0x000fe2000000000d */
[----:B------:R-:W-:Y:S01]  /*121c0*/  @!P0 IMAD.MOV.U32 R2, RZ, RZ, R15 ;  /* 0x000000ffff028224 */ /* 0x000fe200078e000f */
[----:B------:R-:W-:-:S02]  /*121d0*/  PRMT R11, RZ, 0x7610, R11 ;  /* 0x00007610ff0b7816 */ /* 0x000fc4000000000b */
[----:B------:R-:W-:Y:S02]  /*121e0*/  PRMT R23, RZ, 0x7610, R23 ;  /* 0x00007610ff177816 */ /* 0x000fe40000000017 */
[----:B--2---:R0:W2:Y:S02]  /*121f0*/  @!P0 LDG.E.U16 R13, desc[UR8][R2.64] ;  /* 0x00000008020d8981 */ /* 0x0040a4000c1e1500 */
[----:B0-----:R-:W-:Y:S02]  /*12200*/  @!P1 IMAD.MOV.U32 R2, RZ, RZ, R6 ;  /* 0x000000ffff029224 */ /* 0x001fe400078e0006 */
[----:B------:R-:W-:-:S05]  /*12210*/  @!P1 IMAD.MOV.U32 R3, RZ, RZ, R12 ;  /* 0x000000ffff039224 */ /* 0x000fca00078e000c */
[----:B------:R4:W3:Y:S02]  /*12220*/  @!P1 LDG.E.U16 R11, desc[UR8][R2.64] ;  /* 0x00000008020b9981 */ /* 0x0008e4000c1e1500 */
[----:B----4-:R-:W-:Y:S02]  /*12230*/  @!P0 IMAD.MOV.U32 R2, RZ, RZ, R8 ;  /* 0x000000ffff028224 */ /* 0x010fe400078e0008 */
[----:B------:R-:W-:-:S05]  /*12240*/  @!P0 IMAD.MOV.U32 R3, RZ, RZ, R9 ;  /* 0x000000ffff038224 */ /* 0x000fca00078e0009 */
[----:B------:R-:W4:Y:S04]  /*12250*/  @!P0 LDG.E.U16 R23, desc[UR8][R2.64] ;  /* 0x0000000802178981 */ /* 0x000f28000c1e1500 */
[----:B--2---:R0:W-:Y:S04]  /*12260*/  STL [R1+0x24], R13 ;  /* 0x0000240d01007387 */ /* 0x0041e80000100800 */
[----:B------:R-:W2:Y:S04]  /*12270*/  LDL R15, [R1+0x2f4] ;  /* 0x0002f400010f7983 */ /* 0x000ea80000100800 */
[----:B------:R-:W2:Y:S04]  /*12280*/  LDL R12, [R1+0x2f8] ;  /* 0x0002f800010c7983 */ /* 0x000ea80000100800 */
[----:B0-----:R-:W2:Y:S04]  /*12290*/  LDL R13, [R1+0x300] ;  /* 0x00030000010d7983 */ /* 0x001ea80000100800 */
[----:B------:R-:W2:Y:S04]  /*122a0*/  LDL.LU R6, [R1+0xa4] ;  /* 0x0000a40001067983 */ /* 0x000ea80000300800 */
[----:B------:R-:W2:Y:S04]  /*122b0*/  LDL R9, [R1+0x27c] ;  /* 0x00027c0001097983 */ /* 0x000ea80000100800 */
[----:B------:R-:W2:Y:S04]  /*122c0*/  LDL R8, [R1+0x280] ;  /* 0x0002800001087983 */ /* 0x000ea80000100800 */
[----:B---3--:R0:W-:Y:S04]  /*122d0*/  STL [R1+0x20], R11 ;  /* 0x0000200b01007387 */ /* 0x0081e80000100800 */
[----:B0-----:R-:W3:Y:S04]  /*122e0*/  LDL.LU R11, [R1+0xac] ;  /* 0x0000ac00010b7983 */ /* 0x001ee80000300800 */
[----:B----4-:R0:W-:Y:S04]  /*122f0*/  STL [R1+0x1c], R23 ;  /* 0x00001c1701007387 */ /* 0x0101e80000100800 */
[----:B0-----:R-:W4:Y:S04]  /*12300*/  LDL.LU R23, [R1+0xd94] ;  /* 0x000d940001177983 */ /* 0x001f280000300800 */
[----:B------:R-:W3:Y:S01]  /*12310*/  LDL R3, [R1+0x2fc] ;  /* 0x0002fc0001037983 */ /* 0x000ee20000100800 */
[----:B------:R-:W-:-:S02]  /*12320*/  PRMT R4, RZ, 0x7610, R4 ;  /* 0x00007610ff047816 */ /* 0x000fc40000000004 */
[----:B------:R-:W-:Y:S02]  /*12330*/  PRMT R0, RZ, 0x7610, R0 ;  /* 0x00007610ff007816 */ /* 0x000fe40000000000 */
[----:B------:R-:W-:Y:S01]  /*12340*/  PRMT R28, RZ, 0x7610, R28 ;  /* 0x00007610ff1c7816 */ /* 0x000fe2000000001c */
[----:B--2---:R-:W-:Y:S02]  /*12350*/  @!P1 IMAD.MOV.U32 R2, RZ, RZ, R13 ;  /* 0x000000ffff029224 */ /* 0x004fe400078e000d */
[----:B------:R-:W2:Y:S04]  /*12360*/  LDL.LU R13, [R1+0xf0] ;  /* 0x0000f000010d7983 */ /* 0x000ea80000300800 */
[----:B---3--:R0:W3:Y:S02]  /*12370*/  @!P1 LDG.E.U16 R4, desc[UR8][R2.64] ;  /* 0x0000000802049981 */ /* 0x0080e4000c1e1500 */
[----:B0-----:R-:W-:-:S02]  /*12380*/  @!P0 IMAD.MOV.U32 R2, RZ, RZ, R12 ;  /* 0x000000ffff028224 */ /* 0x001fc400078e000c */
[----:B------:R-:W-:-:S05]  /*12390*/  @!P0 IMAD.MOV.U32 R3, RZ, RZ, R15 ;  /* 0x000000ffff038224 */ /* 0x000fca00078e000f */
[----:B------:R0:W4:Y:S02]  /*123a0*/  @!P0 LDG.E.U16 R0, desc[UR8][R2.64] ;  /* 0x0000000802008981 */ /* 0x000124000c1e1500 */
[----:B0-----:R-:W-:Y:S02]  /*123b0*/  @!P1 IMAD.MOV.U32 R2, RZ, RZ, R8 ;  /* 0x000000ffff029224 */ /* 0x001fe400078e0008 */
[----:B------:R-:W-:-:S05]  /*123c0*/  @!P1 IMAD.MOV.U32 R3, RZ, RZ, R9 ;  /* 0x000000ffff039224 */ /* 0x000fca00078e0009 */
[----:B------:R-:W2:Y:S04]  /*123d0*/  @!P1 LDG.E.U16 R28, desc[UR8][R2.64] ;  /* 0x00000008021c9981 */ /* 0x000ea8000c1e1500 */
[----:B---3--:R0:W-:Y:S04]  /*123e0*/  STL [R1+0x18], R4 ;  /* 0x0000180401007387 */ /* 0x0081e80000100800 */
[----:B0-----:R-:W3:Y:S04]  /*123f0*/  LDL.LU R4, [R1+0xd90] ;  /* 0x000d900001047983 */ /* 0x001ee80000300800 */
[----:B------:R-:W3:Y:S04]  /*12400*/  LDL R15, [R1+0x1fc] ;  /* 0x0001fc00010f7983 */ /* 0x000ee80000100800 */
[----:B------:R-:W3:Y:S04]  /*12410*/  LDL R12, [R1+0x200] ;  /* 0x00020000010c7983 */ /* 0x000ee80000100800 */
[----:B----4-:R0:W-:Y:S04]  /*12420*/  STL [R1+0x14], R0 ;  /* 0x0000140001007387 */ /* 0x0101e80000100800 */
[----:B0-----:R-:W4:Y:S04]  /*12430*/  LDL.LU R0, [R1+0xf8] ;  /* 0x0000f80001007983 */ /* 0x001f280000300800 */
[----:B------:R-:W4:Y:S04]  /*12440*/  LDL R9, [R1+0x1f4] ;  /* 0x0001f40001097983 */ /* 0x000f280000100800 */
[----:B------:R-:W4:Y:S04]  /*12450*/  LDL R8, [R1+0x1f8] ;  /* 0x0001f80001087983 */ /* 0x000f280000100800 */
[----:B--2---:R0:W-:Y:S04]  /*12460*/  STL [R1+0xc], R28 ;  /* 0x00000c1c01007387 */ /* 0x0041e80000100800 */
[----:B0-----:R-:W2:Y:S04]  /*12470*/  LDL.LU R28, [R1+0xd8c] ;  /* 0x000d8c00011c7983 */ /* 0x001ea80000300800 */
[----:B------:R-:W3:Y:S04]  /*12480*/  LDL R2, [R1+0x274] ;  /* 0x0002740001027983 */ /* 0x000ee80000100800 */
[----:B------:R-:W3:Y:S01]  /*12490*/  LDL R3, [R1+0x278] ;  /* 0x0002780001037983 */ /* 0x000ee20000100800 */
[----:B------:R-:W-:-:S02]  /*124a0*/  PRMT R14, RZ, 0x7610, R14 ;  /* 0x00007610ff0e7816 */ /* 0x000fc4000000000e */
[----:B------:R-:W-:Y:S02]  /*124b0*/  PRMT R5, RZ, 0x7610, R5 ;  /* 0x00007610ff057816 */ /* 0x000fe40000000005 */
[----:B---3--:R-:W-:-:S04]  /*124c0*/  @!P0 LOP3.LUT R3, R3, R2, RZ, 0x3c, !PT ;  /* 0x0000000203038212 */ /* 0x008fc800078e3cff */
[----:B------:R-:W-:-:S04]  /*124d0*/  @!P0 LOP3.LUT R2, R3, R2, RZ, 0x3c, !PT ;  /* 0x0000000203028212 */ /* 0x000fc800078e3cff */
[----:B------:R-:W-:-:S05]  /*124e0*/  @!P0 LOP3.LUT R3, R3, R2, RZ, 0x3c, !PT ;  /* 0x0000000203038212 */ /* 0x000fca00078e3cff */
[----:B------:R0:W3:Y:S02]  /*124f0*/  @!P0 LDG.E.U16 R14, desc[UR8][R2.64] ;  /* 0x00000008020e8981 */ /* 0x0000e4000c1e1500 */
[----:B0-----:R-:W-:Y:S02]  /*12500*/  @!P1 IMAD.MOV.U32 R2, RZ, RZ, R12 ;  /* 0x000000ffff029224 */ /* 0x001fe400078e000c */
[----:B------:R-:W-:-:S05]  /*12510*/  @!P1 IMAD.MOV.U32 R3, RZ, RZ, R15 ;  /* 0x000000ffff039224 */ /* 0x000fca00078e000f */
[----:B------:R4:W3:Y:S04]  /*12520*/  @!P1 LDG.E.U16 R5, desc[UR8][R2.64] ;  /* 0x0000000802059981 */ /* 0x0008e8000c1e1500 */
[----:B------:R-:W-:Y:S04]  /*12530*/  STS.U16 [R7+UR5+0x400], R26 ;  /* 0x0004001a07007988 */ /* 0x000fe80008000405 */
[----:B------:R-:W-:Y:S04]  /*12540*/  STS.U16 [R7+UR5+0x500], R25 ;  /* 0x0005001907007988 */ /* 0x000fe80008000405 */
[----:B------:R-:W-:Y:S04]  /*12550*/  STS.U16 [R7+UR5+0x1400], R24 ;  /* 0x0014001807007988 */ /* 0x000fe80008000405 */
[----:B------:R-:W-:Y:S04]  /*12560*/  STS.U16 [R7+UR5+0x1500], R23 ;  /* 0x0015001707007988 */ /* 0x000fe80008000405 */
[----:B------:R-:W-:Y:S04]  /*12570*/  STS.U16 [R7+UR5+0x2400], R4 ;  /* 0x0024000407007988 */ /* 0x000fe80008000405 */
[----:B------:R-:W-:Y:S04]  /*12580*/  STS.U16 [R7+UR5+0x2500], R27 ;  /* 0x0025001b07007988 */ /* 0x000fe80008000405 */
[----:B--2---:R0:W-:Y:S04]  /*12590*/  STS.U16 [R7+UR5+0x3400], R28 ;  /* 0x0034001c07007988 */ /* 0x0041e80008000405 */
[----:B------:R-:W-:Y:S04]  /*125a0*/  STS.U16 [R7+UR5+0x3500], R6 ;  /* 0x0035000607007988 */ /* 0x000fe80008000405 */
[----:B0-----:R-:W2:Y:S01]  /*125b0*/  LDL.LU R28, [R1+0x174] ;  /* 0x00017400011c7983 */ /* 0x001ea20000300800 */
[----:B------:R-:W-:Y:S01]  /*125c0*/  PRMT R4, RZ, 0x7610, R4 ;  /* 0x00007610ff047816 */ /* 0x000fe20000000004 */
[----:B----4-:R-:W-:-:S02]  /*125d0*/  @!P0 IMAD.MOV.U32 R2, RZ, RZ, R8 ;  /* 0x000000ffff028224 */ /* 0x010fc400078e0008 */
[----:B------:R-:W-:-:S05]  /*125e0*/  @!P0 IMAD.MOV.U32 R3, RZ, RZ, R9 ;  /* 0x000000ffff038224 */ /* 0x000fca00078e0009 */
[----:B------:R0:W4:Y:S04]  /*125f0*/  @!P0 LDG.E.U16 R4, desc[UR8][R2.64] ;  /* 0x0000000802048981 */ /* 0x000128000c1e1500 */
[----:B---3--:R1:W-:Y:S04]  /*12600*/  STL [R1+0x8], R14 ;  /* 0x0000080e01007387 */ /* 0x0083e80000100800 */
[----:B-1----:R-:W3:Y:S04]  /*12610*/  LDL.LU R14, [R1+0x100] ;  /* 0x00010000010e7983 */ /* 0x002ee80000300800 */
[----:B------:R-:W2:Y:S04]  /*12620*/  LDL R6, [R1+0x180] ;  /* 0x0001800001067983 */ /* 0x000ea80000100800 */
[----:B------:R-:W3:Y:S04]  /*12630*/  LDL.LU R15, [R1+0x104] ;  /* 0x00010400010f7983 */ /* 0x000ee80000300800 */
[----:B------:R-:W-:Y:S04]  /*12640*/  STL [R1+0xd48], R5 ;  /* 0x000d480501007387 */ /* 0x000fe80000100800 */
[----:B------:R-:W3:Y:S01]  /*12650*/  LDL R8, [R1+0x178] ;  /* 0x0001780001087983 */ /* 0x000ee20000100800 */
[----:B0-----:R-:W-:-:S03]  /*12660*/  PRMT R3, RZ, 0x7610, R3 ;  /* 0x00007610ff037816 */ /* 0x001fc60000000003 */
[----:B------:R0:W-:Y:S04]  /*12670*/  STS.U16 [R7+UR5+0x4400], R11 ;  /* 0x0044000b07007988 */ /* 0x0001e80008000405 */
[----:B------:R1:W-:Y:S01]  /*12680*/  STS.U16 [R7+UR5+0x4500], R13 ;  /* 0x0045000d07007988 */ /* 0x0003e20008000405 */
[----:B------:R-:W-:-:S03]  /*12690*/  PRMT R2, RZ, 0x7610, R2 ;  /* 0x00007610ff027816 */ /* 0x000fc60000000002 */
[----:B0-----:R-:W3:Y:S01]  /*126a0*/  LDL.LU R11, [R1+0x10c] ;  /* 0x00010c00010b7983 */ /* 0x001ee20000300800 */
[----:B-1----:R-:W-:-:S03]  /*126b0*/  @!P1 IMAD.MOV.U32 R13, RZ, RZ, R29 ;  /* 0x000000ffff0d9224 */ /* 0x002fc600078e001d */
[----:B----4-:R0:W-:Y:S04]  /*126c0*/  STL [R1+0xd4c], R4 ;  /* 0x000d4c0401007387 */ /* 0x0101e80000100800 */
[----:B------:R-:W4:Y:S04]  /*126d0*/  LDL R5, [R1+0x4ec] ;  /* 0x0004ec0001057983 */ /* 0x000f280000100800 */
[----:B0-----:R-:W4:Y:S01]  /*126e0*/  LDL R4, [R1+0x4f0] ;  /* 0x0004f00001047983 */ /* 0x001f220000100800 */
[----:B--2---:R-:W-:-:S03]  /*126f0*/  @!P1 IMAD.MOV.U32 R12, RZ, RZ, R6 ;  /* 0x000000ffff0c9224 */ /* 0x004fc600078e0006 */
[----:B------:R-:W2:Y:S04]  /*12700*/  LDL.LU R6, [R1+0x110] ;  /* 0x0001100001067983 */ /* 0x000ea80000300800 */
[----:B------:R3:W2:Y:S02]  /*12710*/  @!P1 LDG.E.U16 R3, desc[UR8][R12.64] ;  /* 0x000000080c039981 */ /* 0x0006a4000c1e1500 */
[----:B---3--:R-:W-:Y:S02]  /*12720*/  @!P0 IMAD.MOV.U32 R12, RZ, RZ, R8 ;  /* 0x000000ffff0c8224 */ /* 0x008fe400078e0008 */
[----:B------:R-:W-:-:S05]  /*12730*/  @!P0 IMAD.MOV.U32 R13, RZ, RZ, R28 ;  /* 0x000000ffff0d8224 */ /* 0x000fca00078e001c */
[----:B------:R4:W3:Y:S04]  /*12740*/  @!P0 LDG.E.U16 R2, desc[UR8][R12.64] ;  /* 0x000000080c028981 */ /* 0x0008e8000c1e1500 */
[----:B------:R-:W-:Y:S04]  /*12750*/  STL [R1+0x898], R29 ;  /* 0x0008981d01007387 */ /* 0x000fe80000100800 */
[----:B------:R0:W-:Y:S01]  /*12760*/  STS.U16 [R7+UR5+0x5400], R0 ;  /* 0x0054000007007988 */ /* 0x0001e20008000405 */
[----:B------:R-:W-:-:S03]  /*12770*/  PRMT R26, RZ, 0x7610, R26 ;  /* 0x00007610ff1a7816 */ /* 0x000fc6000000001a */
[----:B------:R1:W-:Y:S01]  /*12780*/  STS.U16 [R7+UR5+0x5500], R14 ;  /* 0x0055000e07007988 */ /* 0x0003e20008000405 */
[----:B----4-:R-:W-:Y:S02]  /*12790*/  @!P1 IMAD.MOV.U32 R13, RZ, RZ, R5 ;  /* 0x000000ffff0d9224 */ /* 0x010fe400078e0005 */
[----:B------:R-:W-:-:S05]  /*127a0*/  @!P1 IMAD.MOV.U32 R12, RZ, RZ, R4 ;  /* 0x000000ffff0c9224 */ /* 0x000fca00078e0004 */
[----:B------:R-:W4:Y:S04]  /*127b0*/  @!P1 LDG.E.U16 R26, desc[UR8][R12.64] ;  /* 0x000000080c1a9981 */ /* 0x000f28000c1e1500 */
[----:B--2---:R2:W-:Y:S04]  /*127c0*/  STL [R1+0xd50], R3 ;  /* 0x000d500301007387 */ /* 0x0045e80000100800 */
[----:B------:R-:W2:Y:S04]  /*127d0*/  LDL R9, [R1+0x4e4] ;  /* 0x0004e40001097983 */ /* 0x000ea80000100800 */
[----:B0-----:R-:W2:Y:S04]  /*127e0*/  LDL R0, [R1+0x4e8] ;  /* 0x0004e80001007983 */ /* 0x001ea80000100800 */
[----:B------:R-:W2:Y:S04]  /*127f0*/  LDL.LU R8, [R1+0x118] ;  /* 0x0001180001087983 */ /* 0x000ea80000300800 */
[----:B------:R-:W-:Y:S04]  /*12800*/  STL [R1+0x89c], R28 ;  /* 0x00089c1c01007387 */ /* 0x000fe80000100800 */
[----:B---3--:R0:W-:Y:S04]  /*12810*/  STL [R1+0xd54], R2 ;  /* 0x000d540201007387 */ /* 0x0081e80000100800 */
[----:B-1----:R-:W3:Y:S04]  /*12820*/  LDL R14, [R1+0x46c] ;  /* 0x00046c00010e7983 */ /* 0x002ee80000100800 */
[----:B------:R-:W3:Y:S01]  /*12830*/  LDL R5, [R1+0x470] ;  /* 0x0004700001057983 */ /* 0x000ee20000100800 */
[----:B------:R-:W-:-:S02]  /*12840*/  PRMT R24, RZ, 0x7610, R24 ;  /* 0x00007610ff187816 */ /* 0x000fc40000000018 */
[----:B------:R-:W-:Y:S01]  /*12850*/  PRMT R20, RZ, 0x7610, R20 ;  /* 0x00007610ff147816 */ /* 0x000fe20000000014 */
[----:B----4-:R-:W-:Y:S04]  /*12860*/  STL [R1+0xd58], R26 ;  /* 0x000d581a01007387 */ /* 0x010fe80000100800 */
[----:B------:R-:W4:Y:S04]  /*12870*/  LDL R4, [R1+0x464] ;  /* 0x0004640001047983 */ /* 0x000f280000100800 */
[----:B--2---:R-:W2:Y:S01]  /*12880*/  LDL R3, [R1+0x468] ;  /* 0x0004680001037983 */ /* 0x004ea20000100800 */
[----:B------:R-:W-:-:S03]  /*12890*/  @!P0 IMAD.MOV.U32 R13, RZ, RZ, R9 ;  /* 0x000000ffff0d8224 */ /* 0x000fc600078e0009 */
[----:B------:R-:W2:Y:S01]  /*128a0*/  LDL.LU R9, [R1+0x120] ;  /* 0x0001200001097983 */ /* 0x000ea20000300800 */
[----:B------:R-:W-:-:S05]  /*128b0*/  @!P0 IMAD.MOV.U32 R12, RZ, RZ, R0 ;  /* 0x000000ffff0c8224 */ /* 0x000fca00078e0000 */
[----:B------:R3:W2:Y:S02]  /*128c0*/  @!P0 LDG.E.U16 R24, desc[UR8][R12.64] ;  /* 0x000000080c188981 */ /* 0x0006a4000c1e1500 */
[----:B---3--:R-:W-:Y:S02]  /*128d0*/  @!P1 IMAD.MOV.U32 R13, RZ, RZ, R14 ;  /* 0x000000ffff0d9224 */ /* 0x008fe400078e000e */
[----:B------:R-:W-:-:S05]  /*128e0*/  @!P1 IMAD.MOV.U32 R12, RZ, RZ, R5 ;  /* 0x000000ffff0c9224 */ /* 0x000fca00078e0005 */
[----:B------:R4:W3:Y:S04]  /*128f0*/  @!P1 LDG.E.U16 R20, desc[UR8][R12.64] ;  /* 0x000000080c149981 */ /* 0x0008e8000c1e1500 */
[----:B------:R-:W-:Y:S04]  /*12900*/  STS.U16 [R7+UR5+0x6400], R15 ;  /* 0x0064000f07007988 */ /* 0x000fe80008000405 */
[----:B------:R1:W-:Y:S04]  /*12910*/  STS.U16 [R7+UR5+0x6500], R11 ;  /* 0x0065000b07007988 */ /* 0x0003e80008000405 */
[----:B------:R3:W-:Y:S01]  /*12920*/  STS.U16 [R7+UR5+0x7400], R6 ;  /* 0x0074000607007988 */ /* 0x0007e20008000405 */
[----:B----4-:R-:W-:-:S02]  /*12930*/  @!P0 IMAD.MOV.U32 R13, RZ, RZ, R4 ;  /* 0x000000ffff0d8224 */ /* 0x010fc400078e0004 */
[----:B--2---:R-:W-:Y:S01]  /*12940*/  @!P0 IMAD.MOV.U32 R12, RZ, RZ, R3 ;  /* 0x000000ffff0c8224 */ /* 0x004fe200078e0003 */
[----:B------:R-:W-:Y:S04]  /*12950*/  STL [R1+0xd5c], R24 ;  /* 0x000d5c1801007387 */ /* 0x000fe80000100800 */
[----:B0-----:R-:W2:Y:S04]  /*12960*/  LDL R2, [R1+0x3ec] ;  /* 0x0003ec0001027983 */ /* 0x001ea80000100800 */
[----:B------:R-:W4:Y:S04]  /*12970*/  LDL R0, [R1+0x3f0] ;  /* 0x0003f00001007983 */ /* 0x000f280000100800 */
[----:B-1----:R-:W4:Y:S04]  /*12980*/  LDL.LU R11, [R1+0x124] ;  /* 0x00012400010b7983 */ /* 0x002f280000300800 */
[----:B------:R-:W4:Y:S04]  /*12990*/  LDL.LU R29, [R1+0x36c] ;  /* 0x00036c00011d7983 */ /* 0x000f280000300800 */
[----:B---3--:R-:W-:Y:S04]  /*129a0*/  STL [R1+0xd70], R20 ;  /* 0x000d701401007387 */ /* 0x008fe80000100800 */
[----:B------:R-:W3:Y:S04]  /*129b0*/  LDL.LU R6, [R1+0x12c] ;  /* 0x00012c0001067983 */ /* 0x000ee80000300800 */
[----:B------:R-:W3:Y:S04]  /*129c0*/  LDL R4, [R1+0x3e4] ;  /* 0x0003e40001047983 */ /* 0x000ee80000100800 */
[----:B------:R-:W3:Y:S01]  /*129d0*/  LDL R3, [R1+0x3e8] ;  /* 0x0003e80001037983 */ /* 0x000ee20000100800 */
[----:B------:R-:W-:-:S02]  /*129e0*/  PRMT R18, RZ, 0x7610, R18 ;  /* 0x00007610ff127816 */ /* 0x000fc40000000012 */
[----:B------:R-:W-:-:S04]  /*129f0*/  PRMT R16, RZ, 0x7610, R16 ;  /* 0x00007610ff107816 */ /* 0x000fc80000000010 */
[----:B------:R2:W3:Y:S02]  /*12a00*/  @!P0 LDG.E.U16 R18, desc[UR8][R12.64] ;  /* 0x000000080c128981 */ /* 0x0004e4000c1e1500 */
[----:B--2---:R-:W-:Y:S02]  /*12a10*/  @!P1 IMAD.MOV.U32 R13, RZ, RZ, R2 ;  /* 0x000000ffff0d9224 */ /* 0x004fe400078e0002 */
[----:B----4-:R-:W-:-:S05]  /*12a20*/  @!P1 IMAD.MOV.U32 R12, RZ, RZ, R0 ;  /* 0x000000ffff0c9224 */ /* 0x010fca00078e0000 */
[----:B------:R0:W2:Y:S02]  /*12a30*/  @!P1 LDG.E.U16 R16, desc[UR8][R12.64] ;  /* 0x000000080c109981 */ /* 0x0000a4000c1e1500 */
[----:B0-----:R-:W-:Y:S01]  /*12a40*/  PRMT R12, RZ, 0x7610, R12 ;  /* 0x00007610ff0c7816 */ /* 0x001fe2000000000c */
[----:B---3--:R-:W-:Y:S02]  /*12a50*/  @!P0 IMAD.MOV.U32 R15, RZ, RZ, R4 ;  /* 0x000000ffff0f8224 */ /* 0x008fe400078e0004 */
[----:B------:R-:W-:-:S05]  /*12a60*/  @!P0 IMAD.MOV.U32 R14, RZ, RZ, R3 ;  /* 0x000000ffff0e8224 */ /* 0x000fca00078e0003 */
[----:B------:R-:W3:Y:S04]  /*12a70*/  @!P0 LDG.E.U16 R12, desc[UR8][R14.64] ;  /* 0x000000080e0c8981 */ /* 0x000ee8000c1e1500 */
[----:B------:R-:W-:Y:S04]  /*12a80*/  STL [R1+0xd74], R18 ;  /* 0x000d741201007387 */ /* 0x000fe80000100800 */
[----:B------:R-:W4:Y:S04]  /*12a90*/  LDL.LU R26, [R1+0x130] ;  /* 0x00013000011a7983 */ /* 0x000f280000300800 */
[----:B------:R-:W4:Y:S01]  /*12aa0*/  LDL.LU R28, [R1+0x2ec] ;  /* 0x0002ec00011c7983 */ /* 0x000f220000300800 */
[----:B------:R-:W-:-:S03]  /*12ab0*/  LOP3.LUT R10, R10, 0x30, RZ, 0x3c, !PT ;  /* 0x000000300a0a7812 */ /* 0x000fc600078e3cff */
[----:B------:R-:W4:Y:S04]  /*12ac0*/  LDL R5, [R1+0x370] ;  /* 0x0003700001057983 */ /* 0x000f280000100800 */
[----:B------:R0:W-:Y:S04]  /*12ad0*/  STS.U16 [R7+UR5+0x7500], R8 ;  /* 0x0075000807007988 */ /* 0x0001e80008000405 */
[----:B------:R-:W4:Y:S04]  /*12ae0*/  LDL R2, [R1+0x364] ;  /* 0x0003640001027983 */ /* 0x000f280000100800 */
[----:B------:R-:W4:Y:S04]  /*12af0*/  LDL R0, [R1+0x368] ;  /* 0x0003680001007983 */ /* 0x000f280000100800 */
[----:B0-----:R-:W4:Y:S04]  /*12b00*/  LDL.LU R7, [R1+0x138] ;  /* 0x0001380001077983 */ /* 0x001f280000300800 */
[----:B------:R-:W4:Y:S04]  /*12b10*/  LDL.LU R8, [R1+0x14c] ;  /* 0x00014c0001087983 */ /* 0x000f280000300800 */
[----:B------:R0:W-:Y:S04]  /*12b20*/  STS.U16 [R10+UR5+0x600], R9 ;  /* 0x000600090a007988 */ /* 0x0001e80008000405 */
[----:B------:R-:W-:Y:S04]  /*12b30*/  STS.U16 [R10+UR5+0x700], R11 ;  /* 0x0007000b0a007988 */ /* 0x000fe80008000405 */
[----:B------:R-:W-:Y:S04]  /*12b40*/  STS.U16 [R10+UR5+0x1600], R6 ;  /* 0x001600060a007988 */ /* 0x000fe80008000405 */
[----:B--2---:R-:W-:Y:S04]  /*12b50*/  STL [R1+0xd78], R16 ;  /* 0x000d781001007387 */ /* 0x004fe80000100800 */
[----:B0-----:R-:W2:Y:S04]  /*12b60*/  LDL.LU R9, [R1+0x148] ;  /* 0x0001480001097983 */ /* 0x001ea80000300800 */
[----:B------:R-:W2:Y:S04]  /*12b70*/  LDL R3, [R1+0x2e8] ;  /* 0x0002e80001037983 */ /* 0x000ea80000100800 */
[----:B---3--:R0:W-:Y:S04]  /*12b80*/  STL [R1+0xd88], R12 ;  /* 0x000d880c01007387 */ /* 0x0081e80000100800 */
[----:B------:R-:W3:Y:S04]  /*12b90*/  LDL R4, [R1+0x2e4] ;  /* 0x0002e40001047983 */ /* 0x000ee80000100800 */
[----:B0-----:R-:W2:Y:S04]  /*12ba0*/  LDL R12, [R1+0x2f0] ;  /* 0x0002f000010c7983 */ /* 0x001ea80000100800 */
[----:B------:R-:W3:Y:S04]  /*12bb0*/  LDL.LU R11, [R1+0x144] ;  /* 0x00014400010b7983 */ /* 0x000ee80000300800 */
[----:B------:R-:W-:Y:S04]  /*12bc0*/  STL [R1+0x910], R29 ;  /* 0x0009101d01007387 */ /* 0x000fe80000100800 */
[----:B------:R-:W3:Y:S01]  /*12bd0*/  LDL R6, [R1+0x26c] ;  /* 0x00026c0001067983 */ /* 0x000ee20000100800 */
[----:B------:R-:W-:Y:S01]  /*12be0*/  PRMT R13, RZ, 0x7610, R13 ;  /* 0x00007610ff0d7816 */ /* 0x000fe2000000000d */
[----:B----4-:R-:W-:-:S02]  /*12bf0*/  @!P1 IMAD.MOV.U32 R14, RZ, RZ, R5 ;  /* 0x000000ffff0e9224 */ /* 0x010fc400078e0005 */
[----:B------:R-:W-:Y:S01]  /*12c00*/  @!P1 IMAD.MOV.U32 R15, RZ, RZ, R29 ;  /* 0x000000ffff0f9224 */ /* 0x000fe200078e001d */
[----:B------:R-:W-:Y:S01]  /*12c10*/  PRMT R17, RZ, 0x7610, R17 ;  /* 0x00007610ff117816 */ /* 0x000fe20000000011 */
[----:B------:R-:W4:Y:S04]  /*12c20*/  LDL R5, [R1+0x270] ;  /* 0x0002700001057983 */ /* 0x000f280000100800 */
[----:B------:R0:W4:Y:S01]  /*12c30*/  @!P1 LDG.E.U16 R13, desc[UR8][R14.64] ;  /* 0x000000080e0d9981 */ /* 0x000122000c1e1500 */
[----:B------:R-:W-:Y:S01]  /*12c40*/  PRMT R19, RZ, 0x7610, R19 ;  /* 0x00007610ff137816 */ /* 0x000fe20000000013 */
[----:B0-----:R-:W-:Y:S02]  /*12c50*/  @!P0 IMAD.MOV.U32 R14, RZ, RZ, R0 ;  /* 0x000000ffff0e8224 */ /* 0x001fe400078e0000 */
[----:B------:R-:W-:Y:S01]  /*12c60*/  @!P0 IMAD.MOV.U32 R15, RZ, RZ, R2 ;  /* 0x000000ffff0f8224 */ /* 0x000fe200078e0002 */
[----:B------:R-:W-:Y:S01]  /*12c70*/  PRMT R21, RZ, 0x7610, R21 ;  /* 0x00007610ff157816 */ /* 0x000fe20000000015 */
[----:B------:R-:W4:Y:S04]  /*12c80*/  LDL R2, [R1+0x264] ;  /* 0x0002640001027983 */ /* 0x000f280000100800 */
[----:B------:R0:W4:Y:S04]  /*12c90*/  @!P0 LDG.E.U16 R17, desc[UR8][R14.64] ;  /* 0x000000080e118981 */ /* 0x000128000c1e1500 */
[----:B------:R-:W4:Y:S01]  /*12ca0*/  LDL R0, [R1+0x268] ;  /* 0x0002680001007983 */ /* 0x000f220000100800 */
[----:B0-----:R-:W-:-:S03]  /*12cb0*/  @!P1 IMAD.MOV.U32 R15, RZ, RZ, R28 ;  /* 0x000000ffff0f9224 */ /* 0x001fc600078e001c */
[----:B------:R-:W-:Y:S04]  /*12cc0*/  STL [R1+0x8fc], R28 ;  /* 0x0008fc1c01007387 */ /* 0x000fe80000100800 */
[----:B------:R-:W-:Y:S04]  /*12cd0*/  STS.U16 [R10+UR5+0x1700], R26 ;  /* 0x0017001a0a007988 */ /* 0x000fe80008000405 */
[----:B------:R0:W-:Y:S01]  /*12ce0*/  STS.U16 [R10+UR5+0x2600], R7 ;  /* 0x002600070a007988 */ /* 0x0001e20008000405 */
[----:B--2---:R-:W-:-:S05]  /*12cf0*/  @!P1 IMAD.MOV.U32 R14, RZ, RZ, R12 ;  /* 0x000000ffff0e9224 */ /* 0x004fca00078e000c */
[----:B------:R1:W2:Y:S02]  /*12d00*/  @!P1 LDG.E.U16 R19, desc[UR8][R14.64] ;  /* 0x000000080e139981 */ /* 0x0002a4000c1e1500 */
[----:B-1----:R-:W-:Y:S02]  /*12d10*/  @!P0 IMAD.MOV.U32 R14, RZ, RZ, R3 ;  /* 0x000000ffff0e8224 */ /* 0x002fe400078e0003 */
[----:B---3--:R-:W-:Y:S02]  /*12d20*/  @!P0 IMAD.MOV.U32 R15, RZ, RZ, R4 ;  /* 0x000000ffff0f8224 */ /* 0x008fe400078e0004 */
[----:B------:R-:W3:Y:S04]  /*12d30*/  LDL.LU R4, [R1+0x13c] ;  /* 0x00013c0001047983 */ /* 0x000ee80000300800 */
[----:B------:R1:W2:Y:S04]  /*12d40*/  @!P0 LDG.E.U16 R21, desc[UR8][R14.64] ;  /* 0x000000080e158981 */ /* 0x0002a8000c1e1500 */
[----:B------:R-:W2:Y:S04]  /*12d50*/  LDL.LU R3, [R1+0x134] ;  /* 0x0001340001037983 */ /* 0x000ea80000300800 */
[----:B0-----:R-:W3:Y:S01]  /*12d60*/  LDL R7, [R1+0x1ec] ;  /* 0x0001ec0001077983 */ /* 0x001ee20000100800 */
[----:B-1----:R-:W-:-:S03]  /*12d70*/  @!P1 IMAD.MOV.U32 R15, RZ, RZ, R6 ;  /* 0x000000ffff0f9224 */ /* 0x002fc600078e0006 */
[----:B------:R-:W2:Y:S01]  /*12d80*/  LDL R6, [R1+0x1f0] ;  /* 0x0001f00001067983 */ /* 0x000ea20000100800 */
[----:B------:R-:W-:Y:S01]  /*12d90*/  PRMT R22, RZ, 0x7610, R22 ;  /* 0x00007610ff167816 */ /* 0x000fe20000000016 */
[----:B----4-:R-:W-:Y:S01]  /*12da0*/  @!P1 IMAD.MOV.U32 R14, RZ, RZ, R5 ;  /* 0x000000ffff0e9224 */ /* 0x010fe200078e0005 */
[----:B------:R-:W-:-:S04]  /*12db0*/  PRMT R23, RZ, 0x7610, R23 ;  /* 0x00007610ff177816 */ /* 0x000fc80000000017 */
[----:B------:R0:W4:Y:S04]  /*12dc0*/  @!P1 LDG.E.U16 R22, desc[UR8][R14.64] ;  /* 0x000000080e169981 */ /* 0x000128000c1e1500 */
[----:B------:R-:W-:Y:S01]  /*12dd0*/  STS.U16 [R10+UR5+0x2700], R8 ;  /* 0x002700080a007988 */ /* 0x000fe20008000405 */
[----:B0-----:R-:W-:-:S03]  /*12de0*/  @!P0 IMAD.MOV.U32 R15, RZ, RZ, R2 ;  /* 0x000000ffff0f8224 */ /* 0x001fc600078e0002 */
[----:B------:R-:W4:Y:S01]  /*12df0*/  LDL.LU R2, [R1+0x128] ;  /* 0x0001280001027983 */ /* 0x000f220000300800 */
[----:B------:R-:W-:-:S03]  /*12e00*/  @!P0 IMAD.MOV.U32 R14, RZ, RZ, R0 ;  /* 0x000000ffff0e8224 */ /* 0x000fc600078e0000 */
[----:B------:R-:W4:Y:S04]  /*12e10*/  LDL.LU R5, [R1+0x11c] ;  /* 0x00011c0001057983 */ /* 0x000f280000300800 */
[----:B------:R-:W4:Y:S04]  /*12e20*/  LDL R26, [R1+0x1e4] ;  /* 0x0001e400011a7983 */ /* 0x000f280000100800 */
[----:B------:R-:W4:Y:S04]  /*12e30*/  LDL R24, [R1+0x1e8] ;  /* 0x0001e80001187983 */ /* 0x000f280000100800 */
[----:B------:R-:W-:Y:S04]  /*12e40*/  STS.U16 [R10+UR5+0x3600], R9 ;  /* 0x003600090a007988 */ /* 0x000fe80008000405 */
[----:B------:R-:W4:Y:S04]  /*12e50*/  LDL.LU R12, [R1+0x114] ;  /* 0x00011400010c7983 */ /* 0x000f280000300800 */
[----:B------:R0:W-:Y:S04]  /*12e60*/  STS.U16 [R10+UR5+0x3700], R11 ;  /* 0x0037000b0a007988 */ /* 0x0001e80008000405 */
[----:B------:R-:W4:Y:S01]  /*12e70*/  LDL.LU R0, [R1+0x108] ;  /* 0x0001080001007983 */ /* 0x000f220000300800 */
[----:B------:R-:W-:-:S03]  /*12e80*/  PRMT R25, RZ, 0x7610, R25 ;  /* 0x00007610ff197816 */ /* 0x000fc60000000019 */
[----:B------:R3:W4:Y:S04]  /*12e90*/  @!P0 LDG.E.U16 R23, desc[UR8][R14.64] ;  /* 0x000000080e178981 */ /* 0x000728000c1e1500 */
[----:B0-----:R-:W4:Y:S04]  /*12ea0*/  LDL.LU R11, [R1+0xfc] ;  /* 0x0000fc00010b7983 */ /* 0x001f280000300800 */
[----:B------:R-:W4:Y:S04]  /*12eb0*/  LDL.LU R28, [R1+0xf4] ;  /* 0x0000f400011c7983 */ /* 0x000f280000300800 */
[----:B------:R-:W4:Y:S04]  /*12ec0*/  LDL.LU R29, [R1+0xa8] ;  /* 0x0000a800011d7983 */ /* 0x000f280000300800 */
[----:B------:R-:W4:Y:S04]  /*12ed0*/  LDL.LU R16, [R1+0x9c] ;  /* 0x00009c0001107983 */ /* 0x000f280000300800 */
[----:B------:R-:W4:Y:S04]  /*12ee0*/  LDL.LU R18, [R1+0x94] ;  /* 0x0000940001127983 */ /* 0x000f280000300800 */
[----:B------:R-:W4:Y:S01]  /*12ef0*/  LDL.LU R20, [R1+0x90] ;  /* 0x0000900001147983 */ /* 0x000f220000300800 */
[----:B---3--:R-:W-:-:S02]  /*12f00*/  @!P1 IMAD.MOV.U32 R15, RZ, RZ, R7 ;  /* 0x000000ffff0f9224 */ /* 0x008fc400078e0007 */
[----:B--2---:R-:W-:Y:S02]  /*12f10*/  @!P1 IMAD.MOV.U32 R14, RZ, RZ, R6 ;  /* 0x000000ffff0e9224 */ /* 0x004fe400078e0006 */
[----:B------:R-:W2:Y:S04]  /*12f20*/  LDL.LU R6, [R1+0x8c] ;  /* 0x00008c0001067983 */ /* 0x000ea80000300800 */
[----:B------:R-:W3:Y:S04]  /*12f30*/  LDL.LU R7, [R1+0x7c] ;  /* 0x00007c0001077983 */ /* 0x000ee80000300800 */
[----:B------:R-:W3:Y:S04]  /*12f40*/  LDL.LU R8, [R1+0x78] ;  /* 0x0000780001087983 */ /* 0x000ee80000300800 */
[----:B------:R-:W3:Y:S04]  /*12f50*/  LDL.LU R9, [R1+0x74] ;  /* 0x0000740001097983 */ /* 0x000ee80000300800 */
[----:B------:R4:W3:Y:S04]  /*12f60*/  @!P1 LDG.E.U16 R25, desc[UR8][R14.64] ;  /* 0x000000080e199981 */ /* 0x0008e8000c1e1500 */
[----:B------:R-:W2:Y:S01]  /*12f70*/  LDL.LU R15, [R1+0x140] ;  /* 0x00014000010f7983 */ /* 0x000ea20000300800 */
[----:B------:R-:W-:Y:S01]  /*12f80*/  PRMT R27, RZ, 0x7610, R27 ;  /* 0x00007610ff1b7816 */ /* 0x000fe2000000001b */
[----:B----4-:R-:W-:-:S02]  /*12f90*/  @!P0 IMAD.MOV.U32 R14, RZ, RZ, R24 ;  /* 0x000000ffff0e8224 */ /* 0x010fc400078e0018 */
[----:B--2---:R-:W-:Y:S04]  /*12fa0*/  STS.U16 [R10+UR5+0x4600], R15 ;  /* 0x0046000f0a007988 */ /* 0x004fe80008000405 */
[----:B------:R0:W-:Y:S02]  /*12fb0*/  STS.U16 [R10+UR5+0x4700], R4 ;  /* 0x004700040a007988 */ /* 0x0001e40008000405 */
[----:B0-----:R-:W0:Y:S01]  /*12fc0*/  S2R R4, SR_TID.X ;  /* 0x0000000000047919 */ /* 0x001e220000002100 */
[----:B------:R-:W-:Y:S01]  /*12fd0*/  @!P0 IMAD.MOV.U32 R15, RZ, RZ, R26 ;  /* 0x000000ffff0f8224 */ /* 0x000fe200078e001a */
[----:B------:R0:W-:Y:S04]  /*12fe0*/  STS.U16 [R10+UR5+0x5600], R3 ;  /* 0x005600030a007988 */ /* 0x0001e80008000405 */
[----:B------:R-:W2:Y:S04]  /*12ff0*/  @!P0 LDG.E.U16 R27, desc[UR8][R14.64] ;  /* 0x000000080e1b8981 */ /* 0x000ea8000c1e1500 */
[----:B------:R-:W-:Y:S04]  /*13000*/  STS.U16 [R10+UR5+0x5700], R2 ;  /* 0x005700020a007988 */ /* 0x000fe80008000405 */
[----:B------:R-:W4:Y:S04]  /*13010*/  LDL.LU R14, [R1+0x70] ;  /* 0x00007000010e7983 */ /* 0x000f280000300800 */
[----:B------:R-:W2:Y:S04]  /*13020*/  LDL.LU R15, [R1+0x44] ;  /* 0x00004400010f7983 */ /* 0x000ea80000300800 */
[----:B------:R-:W2:Y:S04]  /*13030*/  LDL.LU R24, [R1+0x40] ;  /* 0x0000400001187983 */ /* 0x000ea80000300800 */
[----:B------:R-:W2:Y:S01]  /*13040*/  LDL.LU R26, [R1+0x4] ;  /* 0x00000400011a7983 */ /* 0x000ea20000300800 */
[----:B0-----:R-:W-:-:S03]  /*13050*/  LOP3.LUT R3, R4, 0x7f, RZ, 0xc0, !PT ;  /* 0x0000007f04037812 */ /* 0x001fc600078ec0ff */
[----:B------:R-:W2:Y:S04]  /*13060*/  LDL.LU R4, [R1] ;  /* 0x0000000001047983 */ /* 0x000ea80000300800 */
[----:B------:R0:W-:Y:S01]  /*13070*/  STS.U16 [R10+UR5+0x6600], R5 ;  /* 0x006600050a007988 */ /* 0x0001e20008000405 */
[----:B------:R-:W-:-:S03]  /*13080*/  IMAD.SHL.U32 R3, R3, 0x2, RZ ;  /* 0x0000000203037824 */ /* 0x000fc600078e00ff */
[----:B------:R1:W-:Y:S04]  /*13090*/  STS.U16 [R10+UR5+0x6700], R12 ;  /* 0x0067000c0a007988 */ /* 0x0003e80008000405 */
[----:B------:R3:W-:Y:S04]  /*130a0*/  STS.U16 [R10+UR5+0x7600], R0 ;  /* 0x007600000a007988 */ /* 0x0007e80008000405 */
[----:B0-----:R-:W2:Y:S04]  /*130b0*/  LDL.LU R5, [R1+0x6c] ;  /* 0x00006c0001057983 */ /* 0x001ea80000300800 */
[----:B-1----:R-:W2:Y:S04]  /*130c0*/  LDL.LU R12, [R1+0xd88] ;  /* 0x000d8800010c7983 */ /* 0x002ea80000300800 */
[----:B---3--:R-:W3:Y:S04]  /*130d0*/  LDL.LU R0, [R1+0xd84] ;  /* 0x000d840001007983 */ /* 0x008ee80000300800 */
[----:B------:R0:W-:Y:S01]  /*130e0*/  STS.U16 [R10+UR5+0x7700], R11 ;  /* 0x0077000b0a007988 */ /* 0x0001e20008000405 */
[----:B------:R-:W-:-:S03]  /*130f0*/  LOP3.LUT R2, R3, 0x40, RZ, 0x3c, !PT ;  /* 0x0000004003027812 */ /* 0x000fc600078e3cff */
[----:B0-----:R-:W3:Y:S04]  /*13100*/  LDL.LU R10, [R1+0xd80] ;  /* 0x000d8000010a7983 */ /* 0x001ee80000300800 */
[----:B------:R-:W3:Y:S04]  /*13110*/  LDL.LU R11, [R1+0xd7c] ;  /* 0x000d7c00010b7983 */ /* 0x000ee80000300800 */
[----:B------:R0:W-:Y:S04]  /*13120*/  STS.U16 [R2+UR5+0x800], R28 ;  /* 0x0008001c02007988 */ /* 0x0001e80008000405 */
[----:B------:R1:W-:Y:S04]  /*13130*/  STS.U16 [R2+UR5+0x900], R29 ;  /* 0x0009001d02007988 */ /* 0x0003e80008000405 */
[----:B------:R1:W-:Y:S04]  /*13140*/  STS.U16 [R2+UR5+0x1800], R16 ;  /* 0x0018001002007988 */ /* 0x0003e80008000405 */
[----:B0-----:R-:W3:Y:S04]  /*13150*/  LDL.LU R28, [R1+0x68] ;  /* 0x00006800011c7983 */ /* 0x001ee80000300800 */
[----:B-1----:R-:W3:Y:S04]  /*13160*/  LDL.LU R29, [R1+0x64] ;  /* 0x00006400011d7983 */ /* 0x002ee80000300800 */
[----:B------:R0:W-:Y:S04]  /*13170*/  STS.U16 [R2+UR5+0x1900], R18 ;  /* 0x0019001202007988 */ /* 0x0001e80008000405 */
[----:B------:R-:W3:Y:S04]  /*13180*/  LDL.LU R16, [R1+0x5c] ;  /* 0x00005c0001107983 */ /* 0x000ee80000300800 */
[----:B------:R1:W-:Y:S04]  /*13190*/  STS.U16 [R2+UR5+0x2800], R20 ;  /* 0x0028001402007988 */ /* 0x0003e80008000405 */
[----:B0-----:R-:W3:Y:S04]  /*131a0*/  LDL.LU R18, [R1+0x58] ;  /* 0x0000580001127983 */ /* 0x001ee80000300800 */
[----:B------:R0:W-:Y:S04]  /*131b0*/  STS.U16 [R2+UR5+0x2900], R6 ;  /* 0x0029000602007988 */ /* 0x0001e80008000405 */
[----:B-1----:R-:W3:Y:S04]  /*131c0*/  LDL.LU R20, [R1+0x54] ;  /* 0x0000540001147983 */ /* 0x002ee80000300800 */
[----:B------:R1:W-:Y:S04]  /*131d0*/  STS.U16 [R2+UR5+0x3800], R7 ;  /* 0x0038000702007988 */ /* 0x0003e80008000405 */
[----:B0-----:R-:W3:Y:S04]  /*131e0*/  LDL.LU R6, [R1+0x50] ;  /* 0x0000500001067983 */ /* 0x001ee80000300800 */
[----:B------:R0:W-:Y:S04]  /*131f0*/  STS.U16 [R2+UR5+0x3900], R8 ;  /* 0x0039000802007988 */ /* 0x0001e80008000405 */
[----:B-1----:R-:W3:Y:S04]  /*13200*/  LDL.LU R7, [R1+0x4c] ;  /* 0x00004c0001077983 */ /* 0x002ee80000300800 */
[----:B------:R1:W-:Y:S04]  /*13210*/  STS.U16 [R2+UR5+0x4800], R9 ;  /* 0x0048000902007988 */ /* 0x0003e80008000405 */
[----:B0-----:R-:W3:Y:S04]  /*13220*/  LDL.LU R8, [R1+0x48] ;  /* 0x0000480001087983 */ /* 0x001ee80000300800 */
[----:B-1----:R-:W3:Y:S04]  /*13230*/  LDL.LU R9, [R1+0x3c] ;  /* 0x00003c0001097983 */ /* 0x002ee80000300800 */
[----:B----4-:R-:W-:Y:S04]  /*13240*/  STS.U16 [R2+UR5+0x4900], R14 ;  /* 0x0049000e02007988 */ /* 0x010fe80008000405 */
[----:B--2---:R-:W-:Y:S04]  /*13250*/  STS.U16 [R2+UR5+0x5800], R15 ;  /* 0x0058000f02007988 */ /* 0x004fe80008000405 */
[----:B------:R0:W-:Y:S04]  /*13260*/  STS.U16 [R2+UR5+0x5900], R24 ;  /* 0x0059001802007988 */ /* 0x0001e80008000405 */
[----:B------:R-:W-:Y:S04]  /*13270*/  STS.U16 [R2+UR5+0x6800], R26 ;  /* 0x0068001a02007988 */ /* 0x000fe80008000405 */
[----:B------:R-:W-:Y:S01]  /*13280*/  STS.U16 [R2+UR5+0x6900], R4 ;  /* 0x0069000402007988 */ /* 0x000fe20008000405 */
[----:B0-----:R-:W-:-:S03]  /*13290*/  LOP3.LUT R24, R3, 0x50, RZ, 0x3c, !PT ;  /* 0x0000005003187812 */ /* 0x001fc600078e3cff */
[----:B---3--:R-:W-:Y:S04]  /*132a0*/  STS.U16 [R2+UR5+0x7800], R11 ;  /* 0x0078000b02007988 */ /* 0x008fe80008000405 */
[----:B------:R0:W-:Y:S04]  /*132b0*/  STS.U16 [R2+UR5+0x7900], R10 ;  /* 0x0079000a02007988 */ /* 0x0001e80008000405 */
[----:B------:R1:W-:Y:S04]  /*132c0*/  STS.U16 [R24+UR5+0xa00], R5 ;  /* 0x000a000518007988 */ /* 0x0003e80008000405 */
[----:B0-----:R-:W2:Y:S04]  /*132d0*/  LDL.LU R10, [R1+0x10] ;  /* 0x00001000010a7983 */ /* 0x001ea80000300800 */
[----:B------:R-:W3:Y:S04]  /*132e0*/  LDL.LU R26, [R1+0x38] ;  /* 0x00003800011a7983 */ /* 0x000ee80000300800 */
[----:B------:R-:W4:Y:S04]  /*132f0*/  LDL.LU R2, [R1+0x34] ;  /* 0x0000340001027983 */ /* 0x000f280000300800 */
[----:B------:R-:W4:Y:S04]  /*13300*/  LDL.LU R3, [R1+0x30] ;  /* 0x0000300001037983 */ /* 0x000f280000300800 */
[----:B------:R-:W4:Y:S04]  /*13310*/  LDL.LU R4, [R1+0x2c] ;  /* 0x00002c0001047983 */ /* 0x000f280000300800 */
[----:B-1----:R-:W4:Y:S04]  /*13320*/  LDL.LU R5, [R1+0x28] ;  /* 0x0000280001057983 */ /* 0x002f280000300800 */
[----:B------:R-:W4:Y:S04]  /*13330*/  LDL.LU R11, [R1+0x14] ;  /* 0x00001400010b7983 */ /* 0x000f280000300800 */
[----:B------:R-:W4:Y:S04]  /*13340*/  LDL.LU R14, [R1+0xc] ;  /* 0x00000c00010e7983 */ /* 0x000f280000300800 */
[----:B------:R-:W-:Y:S04]  /*13350*/  STS.U16 [R24+UR5+0xb00], R28 ;  /* 0x000b001c18007988 */ /* 0x000fe80008000405 */
[----:B------:R-:W4:Y:S04]  /*13360*/  LDL.LU R15, [R1+0x8] ;  /* 0x00000800010f7983 */ /* 0x000f280000300800 */
[----:B------:R0:W-:Y:S04]  /*13370*/  STS.U16 [R24+UR5+0x1a00], R29 ;  /* 0x001a001d18007988 */ /* 0x0001e80008000405 */
[----:B------:R1:W-:Y:S04]  /*13380*/  STS.U16 [R24+UR5+0x1b00], R0 ;  /* 0x001b000018007988 */ /* 0x0003e80008000405 */
[----:B------:R1:W-:Y:S04]  /*13390*/  STS.U16 [R24+UR5+0x2a00], R16 ;  /* 0x002a001018007988 */ /* 0x0003e80008000405 */
[----:B0-----:R-:W4:Y:S04]  /*133a0*/  LDL.LU R29, [R1+0x15c] ;  /* 0x00015c00011d7983 */ /* 0x001f280000300800 */
[----:B-1----:R-:W4:Y:S04]  /*133b0*/  LDL.LU R0, [R1+0x158] ;  /* 0x0001580001007983 */ /* 0x002f280000300800 */
[----:B------:R-:W4:Y:S04]  /*133c0*/  LDL.LU R16, [R1+0xd78] ;  /* 0x000d780001107983 */ /* 0x000f280000300800 */
[----:B------:R0:W-:Y:S04]  /*133d0*/  STS.U16 [R24+UR5+0x2b00], R18 ;  /* 0x002b001218007988 */ /* 0x0001e80008000405 */
[----:B------:R1:W-:Y:S04]  /*133e0*/  STS.U16 [R24+UR5+0x3a00], R20 ;  /* 0x003a001418007988 */ /* 0x0003e80008000405 */
[----:B------:R1:W-:Y:S04]  /*133f0*/  STS.U16 [R24+UR5+0x3b00], R6 ;  /* 0x003b000618007988 */ /* 0x0003e80008000405 */
[----:B0-----:R-:W4:Y:S04]  /*13400*/  LDL.LU R18, [R1+0xd74] ;  /* 0x000d740001127983 */ /* 0x001f280000300800 */
[----:B-1----:R-:W4:Y:S04]  /*13410*/  LDL.LU R20, [R1+0xd70] ;  /* 0x000d700001147983 */ /* 0x002f280000300800 */
[----:B------:R-:W3:Y:S04]  /*13420*/  LDL.LU R6, [R1+0xd6c] ;  /* 0x000d6c0001067983 */ /* 0x000ee80000300800 */
[----:B------:R0:W-:Y:S04]  /*13430*/  STS.U16 [R24+UR5+0x4a00], R7 ;  /* 0x004a000718007988 */ /* 0x0001e80008000405 */
[----:B------:R1:W-:Y:S04]  /*13440*/  STS.U16 [R24+UR5+0x4b00], R8 ;  /* 0x004b000818007988 */ /* 0x0003e80008000405 */
[----:B------:R1:W-:Y:S04]  /*13450*/  STS.U16 [R24+UR5+0x5a00], R9 ;  /* 0x005a000918007988 */ /* 0x0003e80008000405 */
[----:B0-----:R-:W4:Y:S04]  /*13460*/  LDL.LU R7, [R1+0xd68] ;  /* 0x000d680001077983 */ /* 0x001f280000300800 */
[----:B-1----:R-:W3:Y:S04]  /*13470*/  LDL.LU R8, [R1+0xd64] ;  /* 0x000d640001087983 */ /* 0x002ee80000300800 */
[----:B------:R-:W4:Y:S01]  /*13480*/  LDL.LU R9, [R1+0xd60] ;  /* 0x000d600001097983 */ /* 0x000f220000300800 */
[----:B------:R-:W0:Y:S02]  /*13490*/  S2R R28, SR_TID.X ;  /* 0x00000000001c7919 */ /* 0x000e240000002100 */
[----:B0-----:R-:W-:-:S05]  /*134a0*/  LOP3.LUT R28, R28, 0x7f, RZ, 0xc0, !PT ;  /* 0x0000007f1c1c7812 */ /* 0x001fca00078ec0ff */
[----:B------:R-:W-:Y:S01]  /*134b0*/  IMAD.SHL.U32 R28, R28, 0x2, RZ ;  /* 0x000000021c1c7824 */ /* 0x000fe200078e00ff */
[----:B--2---:R0:W-:Y:S04]  /*134c0*/  STS.U16 [R24+UR5+0x5b00], R10 ;  /* 0x005b000a18007988 */ /* 0x0041e80008000405 */
[C---:B0-----:R-:W-:Y:S01]  /*134d0*/  LOP3.LUT R10, R28.reuse, 0x60, RZ, 0x3c, !PT ;  /* 0x000000601c0a7812 */ /* 0x041fe200078e3cff */
[----:B----4-:R0:W-:Y:S04]  /*134e0*/  STS.U16 [R24+UR5+0x6a00], R9 ;  /* 0x006a000918007988 */ /* 0x0101e80008000405 */
[----:B---3--:R1:W-:Y:S04]  /*134f0*/  STS.U16 [R24+UR5+0x6b00], R8 ;  /* 0x006b000818007988 */ /* 0x0083e80008000405 */
[----:B------:R2:W-:Y:S04]  /*13500*/  STS.U16 [R24+UR5+0x7a00], R7 ;  /* 0x007a000718007988 */ /* 0x0005e80008000405 */
[----:B0-----:R-:W3:Y:S04]  /*13510*/  LDL.LU R9, [R1+0x18] ;  /* 0x0000180001097983 */ /* 0x001ee80000300800 */
[----:B-1----:R-:W4:Y:S04]  /*13520*/  LDL.LU R8, [R1+0x1c] ;  /* 0x00001c0001087983 */ /* 0x002f280000300800 */
[----:B--2---:R-:W2:Y:S04]  /*13530*/  LDL.LU R7, [R1+0x20] ;  /* 0x0000200001077983 */ /* 0x004ea80000300800 */
[----:B------:R0:W-:Y:S04]  /*13540*/  STS.U16 [R24+UR5+0x7b00], R6 ;  /* 0x007b000618007988 */ /* 0x0001e80008000405 */
[----:B------:R1:W-:Y:S04]  /*13550*/  STS.U16 [R10+UR5+0xc00], R26 ;  /* 0x000c001a0a007988 */ /* 0x0003e80008000405 */
[----:B0-----:R-:W3:Y:S04]  /*13560*/  LDL.LU R24, [R1+0xd5c] ;  /* 0x000d5c0001187983 */ /* 0x001ee80000300800 */
[----:B------:R-:W4:Y:S04]  /*13570*/  LDL.LU R6, [R1+0x24] ;  /* 0x0000240001067983 */ /* 0x000f280000300800 */
[----:B-1----:R-:W3:Y:S04]  /*13580*/  LDL.LU R26, [R1+0xd58] ;  /* 0x000d5800011a7983 */ /* 0x002ee80000300800 */
[----:B------:R0:W-:Y:S04]  /*13590*/  STS.U16 [R10+UR5+0xd00], R2 ;  /* 0x000d00020a007988 */ /* 0x0001e80008000405 */
[----:B------:R1:W-:Y:S04]  /*135a0*/  STS.U16 [R10+UR5+0x1c00], R3 ;  /* 0x001c00030a007988 */ /* 0x0003e80008000405 */
[----:B------:R1:W-:Y:S04]  /*135b0*/  STS.U16 [R10+UR5+0x1d00], R4 ;  /* 0x001d00040a007988 */ /* 0x0003e80008000405 */
[----:B0-----:R-:W3:Y:S04]  /*135c0*/  LDL.LU R2, [R1+0xd54] ;  /* 0x000d540001027983 */ /* 0x001ee80000300800 */
[----:B-1----:R-:W3:Y:S04]  /*135d0*/  LDL.LU R3, [R1+0xd50] ;  /* 0x000d500001037983 */ /* 0x002ee80000300800 */
[----:B------:R-:W3:Y:S04]  /*135e0*/  LDL.LU R4, [R1+0xd4c] ;  /* 0x000d4c0001047983 */ /* 0x000ee80000300800 */
[----:B------:R0:W-:Y:S04]  /*135f0*/  STS.U16 [R10+UR5+0x2c00], R5 ;  /* 0x002c00050a007988 */ /* 0x0001e80008000405 */
[----:B0-----:R-:W3:Y:S04]  /*13600*/  LDL.LU R5, [R1+0xd48] ;  /* 0x000d480001057983 */ /* 0x001ee80000300800 */
[----:B----4-:R0:W-:Y:S04]  /*13610*/  STS.U16 [R10+UR5+0x2d00], R6 ;  /* 0x002d00060a007988 */ /* 0x0101e80008000405 */
[----:B--2---:R-:W-:Y:S04]  /*13620*/  STS.U16 [R10+UR5+0x3c00], R7 ;  /* 0x003c00070a007988 */ /* 0x004fe80008000405 */
[----:B------:R-:W-:Y:S04]  /*13630*/  STS.U16 [R10+UR5+0x3d00], R8 ;  /* 0x003d00080a007988 */ /* 0x000fe80008000405 */
[----:B---3--:R-:W-:Y:S01]  /*13640*/  STS.U16 [R10+UR5+0x4c00], R9 ;  /* 0x004c00090a007988 */ /* 0x008fe20008000405 */
[----:B0-----:R-:W-:-:S03]  /*13650*/  LOP3.LUT R6, R28, 0x70, RZ, 0x3c, !PT ;  /* 0x000000701c067812 */ /* 0x001fc600078e3cff */
[----:B------:R-:W-:Y:S04]  /*13660*/  STS.U16 [R10+UR5+0x4d00], R11 ;  /* 0x004d000b0a007988 */ /* 0x000fe80008000405 */
[----:B------:R-:W-:Y:S04]  /*13670*/  STS.U16 [R10+UR5+0x5c00], R14 ;  /* 0x005c000e0a007988 */ /* 0x000fe80008000405 */
[----:B------:R-:W-:Y:S04]  /*13680*/  STS.U16 [R10+UR5+0x5d00], R15 ;  /* 0x005d000f0a007988 */ /* 0x000fe80008000405 */
[----:B------:R-:W2:Y:S04]  /*13690*/  LDL R28, [R1+0x84] ;  /* 0x00008400011c7983 */ /* 0x000ea80000100800 */
[----:B------:R-:W-:Y:S04]  /*136a0*/  STS.U16 [R10+UR5+0x6c00], R5 ;  /* 0x006c00050a007988 */ /* 0x000fe80008000405 */
[----:B------:R-:W-:Y:S04]  /*136b0*/  STS.U16 [R10+UR5+0x6d00], R4 ;  /* 0x006d00040a007988 */ /* 0x000fe80008000405 */
[----:B------:R0:W-:Y:S04]  /*136c0*/  STS.U16 [R10+UR5+0x7c00], R3 ;  /* 0x007c00030a007988 */ /* 0x0001e80008000405 */
[----:B------:R1:W-:Y:S04]  /*136d0*/  STS.U16 [R10+UR5+0x7d00], R2 ;  /* 0x007d00020a007988 */ /* 0x0003e80008000405 */
[----:B------:R-:W-:Y:S04]  /*136e0*/  STS.U16 [R6+UR5+0x7e00], R29 ;  /* 0x007e001d06007988 */ /* 0x000fe80008000405 */
[----:B------:R3:W-:Y:S04]  /*136f0*/  STS.U16 [R6+UR5+0x7f00], R0 ;  /* 0x007f000006007988 */ /* 0x0007e80008000405 */
[----:B0-----:R-:W4:Y:S04]  /*13700*/  LDL R3, [R1+0x88] ;  /* 0x0000880001037983 */ /* 0x001f280000100800 */
[----:B-1----:R-:W4:Y:S04]  /*13710*/  LDL R2, [R1+0x154] ;  /* 0x0001540001027983 */ /* 0x002f280000100800 */
[----:B---3--:R-:W3:Y:S04]  /*13720*/  LDL R0, [R1+0x150] ;  /* 0x0001500001007983 */ /* 0x008ee80000100800 */
[----:B------:R-:W-:Y:S04]  /*13730*/  STS.U16 [R6+UR5+0xe00], R26 ;  /* 0x000e001a06007988 */ /* 0x000fe80008000405 */
        /* <DEDUP_REMOVED lines=12> */
[----:B------:R-:W-:Y:S01]  /*13800*/  STS.U16 [R6+UR5+0x6f00], R27 ;  /* 0x006f001b06007988 */ /* 0x000fe20008000405 */
[----:B------:R-:W-:Y:S06]  /*13810*/  BAR.SYNC.DEFER_BLOCKING 0x0 ;  /* 0x0000000000007b1d */ /* 0x000fec0000010000 */
[----:B--2---:R-:W-:Y:S04]  /*13820*/  LDSM.16.MT88.4 R20, [R28+UR5+0x8400] ;  /* 0x008400051c14783b */ /* 0x004fe80008004200 */
[----:B------:R-:W-:Y:S04]  /*13830*/  LDSM.16.MT88.4 R4, [R28+UR5+0x8000] ;  /* 0x008000051c04783b */ /* 0x000fe80008004200 */
[----:B----4-:R-:W-:Y:S04]  /*13840*/  LDSM.16.MT88.4 R24, [R3+UR5+0x8400] ;  /* 0x008400050318783b */ /* 0x010fe80008004200 */
[----:B------:R-:W-:Y:S04]  /*13850*/  LDSM.16.MT88.4 R16, [R3+UR5+0x8000] ;  /* 0x008000050310783b */ /* 0x000fe80008004200 */
[----:B---3--:R-:W0:Y:S04]  /*13860*/  LDSM.16.M88.4 R12, [R0+UR5+0x4000] ;  /* 0x00400005000c783b */ /* 0x008e280008000200 */
[----:B------:R-:W1:Y:S04]  /*13870*/  LDSM.16.M88.4 R8, [R0+UR5] ;  /* 0x000000050008783b */ /* 0x000e680008000200 */
[----:B0-----:R-:W-:Y:S04]  /*13880*/  STL.64 [R1+0xd40], R14 ;  /* 0x000d400e01007387 */ /* 0x001fe80000100a00 */
[----:B------:R0:W-:Y:S04]  /*13890*/  STL.64 [R1+0xd38], R12 ;  /* 0x000d380c01007387 */ /* 0x0001e80000100a00 */
[----:B0-----:R-:W1:Y:S04]  /*138a0*/  LDL.LU.64 R12, [R1+0xe0] ;  /* 0x0000e000010c7983 */ /* 0x001e680000300a00 */
[----:B------:R-:W1:Y:S04]  /*138b0*/  LDL.LU.64 R14, [R1+0xe8] ;  /* 0x0000e800010e7983 */ /* 0x000e680000300a00 */
[----:B------:R-:W-:Y:S04]  /*138c0*/  STL [R1+0xcb4], R0 ;  /* 0x000cb40001007387 */ /* 0x000fe80000100800 */
[----:B------:R-:W-:Y:S04]  /*138d0*/  STL.64 [R1+0xd20], R22 ;  /* 0x000d201601007387 */ /* 0x000fe80000100a00 */
[----:B------:R0:W-:Y:S04]  /*138e0*/  STL.64 [R1+0xd18], R20 ;  /* 0x000d181401007387 */ /* 0x0001e80000100a00 */
[----:B0-----:R-:W2:Y:S04]  /*138f0*/  LDL.LU.64 R20, [R1+0xb0] ;  /* 0x0000b00001147983 */ /* 0x001ea80000300a00 */
[----:B------:R-:W3:Y:S01]  /*13900*/  LDL.LU.64 R22, [R1+0xb8] ;  /* 0x0000b80001167983 */ /* 0x000ee20000300a00 */
[----:B-1----:R-:W-:Y:S03]  /*13910*/  HMMA.16816.F32 R12, R4, R8, R12 ;  /* 0x00000008040c723c */ /* 0x002fe6000000180c */
[----:B---3--:R-:W-:Y:S04]  /*13920*/  STL.64 [R1+0xd30], R22 ;  /* 0x000d301601007387 */ /* 0x008fe80000100a00 */
[----:B--2---:R0:W-:-:S15]  /*13930*/  STL.64 [R1+0xd28], R20 ;  /* 0x000d281401007387 */ /* 0x0041de0000100a00 */
[----:B------:R-:W-:-:S02]  /*13940*/  NOP ;  /* 0x0000000000007918 */ /* 0x000fc40000000000 */
[----:B------:R-:W-:Y:S02]  /*13950*/  IMAD.MOV.U32 R29, RZ, RZ, R14 ;  /* 0x000000ffff1d7224 */ /* 0x000fe400078e000e */
[----:B------:R-:W-:Y:S01]  /*13960*/  IMAD.MOV.U32 R0, RZ, RZ, R15 ;  /* 0x000000ffff007224 */ /* 0x000fe200078e000f */
[----:B0-----:R-:W2:Y:S04]  /*13970*/  LDL.LU.64 R20, [R1+0xc0] ;  /* 0x0000c00001147983 */ /* 0x001ea80000300a00 */
[----:B------:R-:W2:Y:S04]  /*13980*/  LDL.LU.64 R22, [R1+0xc8] ;  /* 0x0000c80001167983 */ /* 0x000ea80000300a00 */
[----:B------:R-:W-:Y:S04]  /*13990*/  STL.64 [R1+0xd00], R26 ;  /* 0x000d001a01007387 */ /* 0x000fe80000100a00 */
[----:B------:R0:W-:Y:S04]  /*139a0*/  STL.64 [R1+0xcf8], R24 ;  /* 0x000cf81801007387 */ /* 0x0001e80000100a00 */
[----:B0-----:R-:W3:Y:S04]  /*139b0*/  LDL.LU.64 R24, [R1+0xd0] ;  /* 0x0000d00001187983 */ /* 0x001ee80000300a00 */
[----:B------:R-:W3:Y:S04]  /*139c0*/  LDL.LU.64 R26, [R1+0xd8] ;  /* 0x0000d800011a7983 */ /* 0x000ee80000300a00 */
[----:B------:R0:W-:Y:S04]  /*139d0*/  STL.64 [R1+0x30], R12 ;  /* 0x0000300c01007387 */ /* 0x0001e80000100a00 */
[----:B------:R-:W4:Y:S04]  /*139e0*/  LDL.LU.64 R14, [R1+0xd40] ;  /* 0x000d4000010e7983 */ /* 0x000f280000300a00 */
[----:B0-----:R-:W3:Y:S01]  /*139f0*/  LDL.LU.64 R12, [R1+0xd38] ;  /* 0x000d3800010c7983 */ /* 0x001ee20000300a00 */
[----:B--2---:R-:W-:Y:S06]  /*13a00*/  HMMA.16816.F32 R20, R16, R8, R20 ;  /* 0x000000081014723c */ /* 0x004fec0000001814 */
[----:B---3--:R-:W-:-:S15]  /*13a10*/  HMMA.16816.F32 R24, R4, R12, R24 ;  /* 0x0000000c0418723c */ /* 0x008fde0000001818 */
[----:B------:R-:W-:-:S03]  /*13a20*/  NOP ;  /* 0x0000000000007918 */ /* 0x000fc60000000000 */
[----:B------:R-:W-:Y:S02]  /*13a30*/  IMAD.MOV.U32 R4, RZ, RZ, R22 ;  /* 0x000000ffff047224 */ /* 0x000fe400078e0016 */
[----:B------:R-:W-:Y:S02]  /*13a40*/  IMAD.MOV.U32 R6, RZ, RZ, R20 ;  /* 0x000000ffff067224 */ /* 0x000fe400078e0014 */
[----:B------:R-:W-:Y:S01]  /*13a50*/  IMAD.MOV.U32 R5, RZ, RZ, R21 ;  /* 0x000000ffff057224 */ /* 0x000fe200078e0015 */
[----:B------:R0:W-:Y:S04]  /*13a60*/  STL.64 [R1+0xd10], R26 ;  /* 0x000d101a01007387 */ /* 0x0001e80000100a00 */
[----:B------:R1:W-:Y:S01]  /*13a70*/  STL.64 [R1+0xd08], R24 ;  /* 0x000d081801007387 */ /* 0x0003e20000100a00 */
[----:B0-----:R-:W-:-:S02]  /*13a80*/  IMAD.MOV.U32 R27, RZ, RZ, R0 ;  /* 0x000000ffff1b7224 */ /* 0x001fc400078e0000 */
[----:B------:R-:W-:Y:S01]  /*13a90*/  IMAD.MOV.U32 R0, RZ, RZ, R23 ;  /* 0x000000ffff007224 */ /* 0x000fe200078e0017 */
[----:B-1----:R-:W2:Y:S04]  /*13aa0*/  LDL.LU R24, [R1+0x30] ;  /* 0x0000300001187983 */ /* 0x002ea80000300800 */
[----:B------:R-:W2:Y:S04]  /*13ab0*/  LDL.LU R25, [R1+0x34] ;  /* 0x0000340001197983 */ /* 0x000ea80000300800 */
[----:B------:R-:W3:Y:S04]  /*13ac0*/  LDL.LU.64 R22, [R1+0xd30] ;  /* 0x000d300001167983 */ /* 0x000ee80000300a00 */
[----:B------:R-:W3:Y:S01]  /*13ad0*/  LDL.LU.64 R20, [R1+0xd28] ;  /* 0x000d280001147983 */ /* 0x000ee20000300a00 */
[----:B------:R-:W-:Y:S01]  /*13ae0*/  IMAD.MOV.U32 R26, RZ, RZ, R29 ;  /* 0x000000ffff1a7224 */ /* 0x000fe200078e001d */
[----:B---3--:R-:W-:Y:S02]  /*13af0*/  HMMA.16816.F32 R16, R16, R12, R20 ;  /* 0x0000000c1010723c */ /* 0x008fe40000001814 */
[----:B------:R-:W0:-:S15]  /*13b00*/  LDSM.16.M88.4 R20, [R2+UR5] ;  /* 0x000000050214783b */ /* 0x000e1e0008000200 */
[----:B------:R-:W-:-:S06]  /*13b10*/  NOP ;  /* 0x0000000000007918 */ /* 0x000fcc0000000000 */
[----:B------:R1:W-:Y:S04]  /*13b20*/  STL.64 [R1+0xcf0], R18 ;  /* 0x000cf01201007387 */ /* 0x0003e80000100a00 */
[----:B------:R3:W-:Y:S01]  /*13b30*/  STL.64 [R1+0xce8], R16 ;  /* 0x000ce81001007387 */ /* 0x0007e20000100a00 */
[----:B-1----:R-:W-:Y:S02]  /*13b40*/  IMAD.MOV.U32 R18, RZ, RZ, R4 ;  /* 0x000000ffff127224 */ /* 0x002fe400078e0004 */
[----:B---3--:R-:W-:Y:S02]  /*13b50*/  IMAD.MOV.U32 R16, RZ, RZ, R6 ;  /* 0x000000ffff107224 */ /* 0x008fe400078e0006 */
[----:B------:R-:W-:Y:S02]  /*13b60*/  IMAD.MOV.U32 R17, RZ, RZ, R5 ;  /* 0x000000ffff117224 */ /* 0x000fe400078e0005 */
[----:B------:R-:W1:Y:S01]  /*13b70*/  LDSM.16.MT88.4 R4, [R28+UR5+0x8800] ;  /* 0x008800051c04783b */ /* 0x000e620008004200 */
[----:B0-----:R-:W-:-:S03]  /*13b80*/  IMAD.MOV.U32 R13, RZ, RZ, R21 ;  /* 0x000000ffff0d7224 */ /* 0x001fc600078e0015 */
[----:B-1----:R-:W-:Y:S04]  /*13b90*/  STL [R1+0xce4], R5 ;  /* 0x000ce40501007387 */ /* 0x002fe80000100800 */
[----:B------:R-:W-:Y:S04]  /*13ba0*/  STL [R1+0xce0], R28 ;  /* 0x000ce01c01007387 */ /* 0x000fe80000100800 */
[----:B------:R-:W-:Y:S04]  /*13bb0*/  STL [R1+0xcdc], R6 ;  /* 0x000cdc0601007387 */ /* 0x000fe80000100800 */
[----:B------:R-:W-:Y:S04]  /*13bc0*/  STL [R1+0xcd8], R7 ;  /* 0x000cd80701007387 */ /* 0x000fe80000100800 */
[----:B------:R-:W-:Y:S04]  /*13bd0*/  STL [R1+0x50], R20 ;  /* 0x0000501401007387 */ /* 0x000fe80000100800 */
[----:B------:R-:W-:Y:S04]  /*13be0*/  STL.64 [R1+0x58], R22 ;  /* 0x0000581601007387 */ /* 0x000fe80000100a00 */
[----:B------:R-:W0:Y:S04]  /*13bf0*/  LDSM.16.M88.4 R20, [R2+UR5+0x4000] ;  /* 0x004000050214783b */ /* 0x000e280008000200 */
[----:B0-----:R-:W-:Y:S01]  /*13c00*/  STL.64 [R1+0x60], R20 ;  /* 0x0000601401007387 */ /* 0x001fe20000100a00 */
[----:B------:R-:W-:-:S03]  /*13c10*/  IMAD.MOV.U32 R29, RZ, RZ, R21 ;  /* 0x000000ffff1d7224 */ /* 0x000fc600078e0015 */
[----:B------:R-:W-:Y:S04]  /*13c20*/  STL.64 [R1+0x68], R22 ;  /* 0x0000681601007387 */ /* 0x000fe80000100a00 */
[----:B------:R-:W0:Y:S04]  /*13c30*/  LDSM.16.MT88.4 R20, [R3+UR5+0x8800] ;  /* 0x008800050314783b */ /* 0x000e280008004200 */
[----:B------:R1:W-:Y:S01]  /*13c40*/  STL [R1+0xc24], R2 ;  /* 0x000c240201007387 */ /* 0x0003e20000100800 */
[----:B0-----:R-:W-:Y:S02]  /*13c50*/  IMAD.MOV.U32 R8, RZ, RZ, R22 ;  /* 0x000000ffff087224 */ /* 0x001fe400078e0016 */
[----:B-1----:R-:W-:-:S02]  /*13c60*/  IMAD.MOV.U32 R2, RZ, RZ, R23 ;  /* 0x000000ffff027224 */ /* 0x002fc400078e0017 */
[----:B------:R-:W-:Y:S01]  /*13c70*/  IMAD.MOV.U32 R12, RZ, RZ, R20 ;  /* 0x000000ffff0c7224 */ /* 0x000fe200078e0014 */
[----:B------:R-:W2:Y:S01]  /*13c80*/  LDL.LU.64 R22, [R1+0xd20] ;  /* 0x000d200001167983 */ /* 0x000ea20000300a00 */
[----:B------:R-:W-:-:S03]  /*13c90*/  IMAD.MOV.U32 R9, RZ, RZ, R21 ;  /* 0x000000ffff097224 */ /* 0x000fc600078e0015 */
[----:B------:R-:W2:Y:S02]  /*13ca0*/  LDL.LU.64 R20, [R1+0xd18] ;  /* 0x000d180001147983 */ /* 0x000ea40000300a00 */
[----:B--2---:R-:W-:-:S15]  /*13cb0*/  HMMA.16816.F32 R24, R20, R10, R24 ;  /* 0x0000000a1418723c */ /* 0x004fde0000001818 */
[----:B------:R-:W-:-:S09]  /*13cc0*/  NOP ;  /* 0x0000000000007918 */ /* 0x000fd20000000000 */
[----:B------:R-:W-:Y:S02]  /*13cd0*/  IMAD.MOV.U32 R6, RZ, RZ, R26 ;  /* 0x000000ffff067224 */ /* 0x000fe400078e001a */
[----:B------:R-:W-:Y:S02]  /*13ce0*/  IMAD.MOV.U32 R7, RZ, RZ, R27 ;  /* 0x000000ffff077224 */ /* 0x000fe400078e001b */
[----:B------:R-:W-:Y:S01]  /*13cf0*/  IMAD.MOV.U32 R5, RZ, RZ, R24 ;  /* 0x000000ffff057224 */ /* 0x000fe200078e0018 */
[----:B------:R-:W4:Y:S01]  /*13d00*/  LDL.LU.64 R26, [R1+0xd10] ;  /* 0x000d1000011a7983 */ /* 0x000f220000300a00 */
[----:B------:R-:W-:-:S03]  /*13d10*/  IMAD.MOV.U32 R28, RZ, RZ, R25 ;  /* 0x000000ffff1c7224 */ /* 0x000fc600078e0019 */
[----:B------:R-:W4:Y:S02]  /*13d20*/  LDL.LU.64 R24, [R1+0xd08] ;  /* 0x000d080001187983 */ /* 0x000f240000300a00 */
[----:B----4-:R-:W-:-:S15]  /*13d30*/  HMMA.16816.F32 R24, R20, R14, R24 ;  /* 0x0000000e1418723c */ /* 0x010fde0000001818 */
[----:B------:R-:W-:-:S09]  /*13d40*/  NOP ;  /* 0x0000000000007918 */ /* 0x000fd20000000000 */
[----:B------:R-:W-:Y:S02]  /*13d50*/  IMAD.MOV.U32 R21, RZ, RZ, R26 ;  /* 0x000000ffff157224 */ /* 0x000fe400078e001a */
[----:B------:R-:W-:Y:S02]  /*13d60*/  IMAD.MOV.U32 R20, RZ, RZ, R27 ;  /* 0x000000ffff147224 */ /* 0x000fe400078e001b */
[----:B------:R-:W-:Y:S01]  /*13d70*/  IMAD.MOV.U32 R23, RZ, RZ, R24 ;  /* 0x000000ffff177224 */ /* 0x000fe200078e0018 */
[----:B------:R-:W2:Y:S01]  /*13d80*/  LDL.LU.64 R26, [R1+0xd00] ;  /* 0x000d0000011a7983 */ /* 0x000ea20000300a00 */
[----:B------:R-:W-:-:S03]  /*13d90*/  IMAD.MOV.U32 R22, RZ, RZ, R25 ;  /* 0x000000ffff167224 */ /* 0x000fc600078e0019 */
[----:B------:R-:W2:Y:S01]  /*13da0*/  LDL.LU.64 R24, [R1+0xcf8] ;  /* 0x000cf80001187983 */ /* 0x000ea20000300a00 */
[----:B------:R-:W-:-:S07]  /*13db0*/  IMAD.MOV.U32 R19, RZ, RZ, R0 ;  /* 0x000000ffff137224 */ /* 0x000fce00078e0000 */
[----:B--2---:R-:W-:-:S15]  /*13dc0*/  HMMA.16816.F32 R16, R24, R10, R16 ;  /* 0x0000000a1810723c */ /* 0x004fde0000001810 */
[----:B------:R-:W-:-:S08]  /*13dd0*/  NOP ;  /* 0x0000000000007918 */ /* 0x000fd00000000000 */
[----:B------:R-:W-:Y:S01]  /*13de0*/  STL.64 [R1+0x10], R16 ;  /* 0x0000101001007387 */ /* 0x000fe20000100a00 */
[----:B------:R-:W-:-:S03]  /*13df0*/  IMAD.MOV.U32 R0, RZ, RZ, R19 ;  /* 0x000000ffff007224 */ /* 0x000fc600078e0013 */
[----:B------:R0:W-:Y:S04]  /*13e00*/  STL [R1+0x18], R18 ;  /* 0x0000181201007387 */ /* 0x0001e80000100800 */
[----:B0-----:R-:W2:Y:S04]  /*13e10*/  LDL.LU.64 R18, [R1+0xcf0] ;  /* 0x000cf00001127983 */ /* 0x001ea80000300a00 */
[----:B------:R-:W2:Y:S02]  /*13e20*/  LDL.LU.64 R16, [R1+0xce8] ;  /* 0x000ce80001107983 */ /* 0x000ea40000300a00 */
[----:B--2---:R-:W-:-:S15]  /*13e30*/  HMMA.16816.F32 R16, R24, R14, R16 ;  /* 0x0000000e1810723c */ /* 0x004fde0000001810 */
[----:B------:R-:W-:-:S08]  /*13e40*/  NOP ;  /* 0x0000000000007918 */ /* 0x000fd00000000000 */
[----:B------:R0:W-:Y:S04]  /*13e50*/  STL.64 [R1+0xcc0], R18 ;  /* 0x000cc01201007387 */ /* 0x0001e80000100a00 */
[----:B------:R1:W-:Y:S01]  /*13e60*/  STL.64 [R1+0xcb8], R16 ;  /* 0x000cb81001007387 */ /* 0x0003e20000100a00 */
[----:B0-----:R-:W-:Y:S02]  /*13e70*/  IMAD.MOV.U32 R18, RZ, RZ, R21 ;  /* 0x000000ffff127224 */ /* 0x001fe400078e0015 */
[----:B------:R-:W-:Y:S02]  /*13e80*/  IMAD.MOV.U32 R19, RZ, RZ, R20 ;  /* 0x000000ffff137224 */ /* 0x000fe400078e0014 */
[----:B-1----:R-:W-:Y:S02]  /*13e90*/  IMAD.MOV.U32 R16, RZ, RZ, R23 ;  /* 0x000000ffff107224 */ /* 0x002fe400078e0017 */
[----:B------:R-:W-:Y:S01]  /*13ea0*/  IMAD.MOV.U32 R17, RZ, RZ, R22 ;  /* 0x000000ffff117224 */ /* 0x000fe200078e0016 */
[----:B------:R0:W-:Y:S04]  /*13eb0*/  STL.64 [R1+0xcd0], R18 ;  /* 0x000cd01201007387 */ /* 0x0001e80000100a00 */
[----:B------:R1:W-:Y:S01]  /*13ec0*/  STL.64 [R1+0xcc8], R16 ;  /* 0x000cc81001007387 */ /* 0x0003e20000100a00 */
[----:B0-----:R-:W-:-:S02]  /*13ed0*/  IMAD.MOV.U32 R18, RZ, RZ, R6 ;  /* 0x000000ffff127224 */ /* 0x001fc400078e0006 */
[----:B-1----:R-:W-:Y:S02]  /*13ee0*/  IMAD.MOV.U32 R16, RZ, RZ, R5 ;  /* 0x000000ffff107224 */ /* 0x002fe400078e0005 */
[----:B------:R-:W2:Y:S01]  /*13ef0*/  LDL.LU R5, [R1+0xce4] ;  /* 0x000ce40001057983 */ /* 0x000ea20000300800 */
[----:B------:R-:W-:Y:S02]  /*13f00*/  IMAD.MOV.U32 R17, RZ, RZ, R28 ;  /* 0x000000ffff117224 */ /* 0x000fe400078e001c */
[----:B------:R-:W-:Y:S01]  /*13f10*/  IMAD.MOV.U32 R19, RZ, RZ, R7 ;  /* 0x000000ffff137224 */ /* 0x000fe200078e0007 */
[----:B------:R-:W3:Y:S04]  /*13f20*/  LDL.LU R28, [R1+0xce0] ;  /* 0x000ce000011c7983 */ /* 0x000ee80000300800 */
[----:B------:R-:W2:Y:S04]  /*13f30*/  LDL.LU R6, [R1+0xcdc] ;  /* 0x000cdc0001067983 */ /* 0x000ea80000300800 */
[----:B------:R-:W2:Y:S04]  /*13f40*/  LDL.LU R7, [R1+0xcd8] ;  /* 0x000cd80001077983 */ /* 0x000ea80000300800 */
[----:B------:R-:W2:Y:S01]  /*13f50*/  LDL.LU R24, [R1+0x50] ;  /* 0x0000500001187983 */ /* 0x000ea20000300800 */
[----:B------:R-:W-:-:S02]  /*13f60*/  IMAD.MOV.U32 R25, RZ, RZ, R13 ;  /* 0x000000ffff197224 */ /* 0x000fc400078e000d */
[----:B------:R-:W-:Y:S02]  /*13f70*/  IMAD.MOV.U32 R13, RZ, RZ, R9 ;  /* 0x000000ffff0d7224 */ /* 0x000fe400078e0009 */
[----:B------:R-:W-:Y:S02]  /*13f80*/  IMAD.MOV.U32 R14, RZ, RZ, R8 ;  /* 0x000000ffff0e7224 */ /* 0x000fe400078e0008 */
[----:B------:R-:W0:Y:S01]  /*13f90*/  LDSM.16.MT88.4 R8, [R3+UR5+0x8c00] ;  /* 0x008c00050308783b */ /* 0x000e220008004200 */
[----:B------:R-:W-:-:S03]  /*13fa0*/  IMAD.MOV.U32 R15, RZ, RZ, R2 ;  /* 0x000000ffff0f7224 */ /* 0x000fc600078e0002 */
[----:B0-----:R-:W-:Y:S04]  /*13fb0*/  STL.64 [R1+0xc80], R10 ;  /* 0x000c800a01007387 */ /* 0x001fe80000100a00 */
[----:B------:R0:W-:Y:S04]  /*13fc0*/  STL.64 [R1+0xc78], R8 ;  /* 0x000c780801007387 */ /* 0x0001e80000100a00 */
[----:B0-----:R-:W4:Y:S01]  /*13fd0*/  LDL R8, [R1+0x60] ;  /* 0x0000600001087983 */ /* 0x001f220000100800 */
[----:B------:R-:W-:-:S03]  /*13fe0*/  IMAD.MOV.U32 R9, RZ, RZ, R29 ;  /* 0x000000ffff097224 */ /* 0x000fc600078e001d */
[----:B---3--:R-:W-:Y:S01]  /*13ff0*/  LDSM.16.MT88.4 R20, [R28+UR5+0x8c00] ;  /* 0x008c00051c14783b */ /* 0x008fe20008004200 */
        /* <DEDUP_REMOVED lines=8> */
[----:B----4-:R-:W-:Y:S02]  /*14080*/  HMMA.16816.F32 R8, R4, R8, R16 ;  /* 0x000000080408723c */ /* 0x010fe40000001810 */
[----:B------:R-:W2:Y:S04]  /*14090*/  LDL.LU.64 R18, [R1+0xcc0] ;  /* 0x000cc00001127983 */ /* 0x000ea80000300a00 */
[----:B------:R-:W2:Y:S04]  /*140a0*/  LDL.LU.64 R16, [R1+0xcb8] ;  /* 0x000cb80001107983 */ /* 0x000ea80000300a00 */
[----:B------:R-:W3:Y:S04]  /*140b0*/  LDL.LU R4, [R1+0x10] ;  /* 0x0000100001047983 */ /* 0x000ee80000300800 */
[----:B------:R-:W3:Y:S04]  /*140c0*/  LDL.LU R5, [R1+0x14] ;  /* 0x0000140001057983 */ /* 0x000ee80000300800 */
[----:B------:R-:W3:Y:S01]  /*140d0*/  LDL.LU R6, [R1+0x18] ;  /* 0x0000180001067983 */ /* 0x000ee20000300800 */
[----:B------:R-:W-:-:S03]  /*140e0*/  IMAD.MOV.U32 R7, RZ, RZ, R0 ;  /* 0x000000ffff077224 */ /* 0x000fc600078e0000 */
[----:B------:R-:W4:Y:S04]  /*140f0*/  LDL.LU R0, [R1+0xcb4] ;  /* 0x000cb40001007983 */ /* 0x000f280000300800 */
[----:B------:R0:W-:Y:S04]  /*14100*/  STL.64 [R1+0xca0], R10 ;  /* 0x000ca00a01007387 */ /* 0x0001e80000100a00 */
[----:B------:R1:W-:Y:S01]  /*14110*/  STL.64 [R1+0xc98], R8 ;  /* 0x000c980801007387 */ /* 0x0003e20000100a00 */
[----:B0-----:R-:W-:Y:S02]  /*14120*/  IMAD.MOV.U32 R10, RZ, RZ, R26 ;  /* 0x000000ffff0a7224 */ /* 0x001fe400078e001a */
[----:B-1----:R-:W-:-:S02]  /*14130*/  IMAD.MOV.U32 R9, RZ, RZ, R27 ;  /* 0x000000ffff097224 */ /* 0x002fc400078e001b */
[----:B---3--:R-:W-:-:S15]  /*14140*/  HMMA.16816.F32 R24, R12, R24, R4 ;  /* 0x000000180c18723c */ /* 0x008fde0000001804 */
[----:B------:R-:W-:-:S08]  /*14150*/  NOP ;  /* 0x0000000000007918 */ /* 0x000fd00000000000 */
[----:B------:R-:W-:Y:S04]  /*14160*/  STL.64 [R1+0xc90], R26 ;  /* 0x000c901a01007387 */ /* 0x000fe80000100a00 */
[----:B------:R0:W-:Y:S04]  /*14170*/  STL.64 [R1+0xc88], R24 ;  /* 0x000c881801007387 */ /* 0x0001e80000100a00 */
[----:B0-----:R-:W2:Y:S04]  /*14180*/  LDL.LU.64 R24, [R1+0x60] ;  /* 0x0000600001187983 */ /* 0x001ea80000300a00 */
[----:B------:R-:W3:Y:S01]  /*14190*/  LDL.LU.64 R26, [R1+0x68] ;  /* 0x00006800011a7983 */ /* 0x000ee20000300a00 */
[----:B--2---:R-:W-:Y:S03]  /*141a0*/  HMMA.16816.F32 R4, R12, R24, R16 ;  /* 0x000000180c04723c */ /* 0x004fe60000001810 */
[----:B------:R-:W0:Y:S04]  /*141b0*/  LDSM.16.MT88.4 R12, [R28+UR5+0x9000] ;  /* 0x009000051c0c783b */ /* 0x000e280008004200 */
[----:B----4-:R-:W1:-:S15]  /*141c0*/  LDSM.16.M88.4 R16, [R0+UR5+0x80] ;  /* 0x000080050010783b */ /* 0x010e5e0008000200 */
[----:B------:R-:W-:-:S01]  /*141d0*/  NOP ;  /* 0x0000000000007918 */ /* 0x000fc20000000000 */
[----:B------:R-:W-:Y:S04]  /*141e0*/  STL [R1+0xc64], R7 ;  /* 0x000c640701007387 */ /* 0x000fe80000100800 */
[----:B------:R2:W-:Y:S04]  /*141f0*/  STL [R1+0xcb0], R6 ;  /* 0x000cb00601007387 */ /* 0x0005e80000100800 */
[----:B------:R-:W-:Y:S04]  /*14200*/  STL.64 [R1+0xca8], R4 ;  /* 0x000ca80401007387 */ /* 0x000fe80000100a00 */
[----:B--2---:R-:W2:Y:S04]  /*14210*/  LDL.LU.64 R6, [R1+0x58] ;  /* 0x0000580001067983 */ /* 0x004ea80000300a00 */
[----:B------:R-:W-:Y:S04]  /*14220*/  STL [R1+0xc60], R28 ;  /* 0x000c601c01007387 */ /* 0x000fe80000100800 */
[----:B0-----:R-:W-:Y:S04]  /*14230*/  STL [R1+0xc5c], R15 ;  /* 0x000c5c0f01007387 */ /* 0x001fe80000100800 */
[----:B-1----:R-:W-:Y:S04]  /*14240*/  STL.64 [R1+0x40], R16 ;  /* 0x0000401001007387 */ /* 0x002fe80000100a00 */
[----:B------:R-:W-:Y:S04]  /*14250*/  STL.64 [R1+0x48], R18 ;  /* 0x0000481201007387 */ /* 0x000fe80000100a00 */
[----:B------:R-:W0:Y:S01]  /*14260*/  LDSM.16.M88.4 R16, [R0+UR5+0x4080] ;  /* 0x004080050010783b */ /* 0x000e220008000200 */
[----:B------:R-:W-:-:S02]  /*14270*/  IMAD.MOV.U32 R8, RZ, RZ, R29 ;  /* 0x000000ffff087224 */ /* 0x000fc400078e001d */
[----:B------:R-:W-:Y:S01]  /*14280*/  IMAD.MOV.U32 R11, RZ, RZ, R2 ;  /* 0x000000ffff0b7224 */ /* 0x000fe200078e0002 */
[----:B0-----:R-:W-:Y:S01]  /*14290*/  STL.64 [R1+0x70], R16 ;  /* 0x0000701001007387 */ /* 0x001fe20000100a00 */
[----:B------:R-:W-:Y:S02]  /*142a0*/  IMAD.MOV.U32 R29, RZ, RZ, R16 ;  /* 0x000000ffff1d7224 */ /* 0x000fe400078e0010 */
[----:B------:R-:W-:Y:S01]  /*142b0*/  IMAD.MOV.U32 R2, RZ, RZ, R17 ;  /* 0x000000ffff027224 */ /* 0x000fe200078e0011 */
[----:B------:R-:W-:Y:S04]  /*142c0*/  STL.64 [R1+0x78], R18 ;  /* 0x0000781201007387 */ /* 0x000fe80000100a00 */
[----:B------:R-:W0:Y:S04]  /*142d0*/  LDSM.16.MT88.4 R16, [R3+UR5+0x9000] ;  /* 0x009000050310783b */ /* 0x000e280008004200 */
[----:B------:R-:W-:Y:S04]  /*142e0*/  STL [R1+0xb94], R0 ;  /* 0x000b940001007387 */ /* 0x000fe80000100800 */
[----:B0-----:R-:W-:Y:S04]  /*142f0*/  STL [R1+0xc28], R19 ;  /* 0x000c281301007387 */ /* 0x001fe80000100800 */
[----:B------:R-:W-:Y:S04]  /*14300*/  STL [R1+0xc58], R18 ;  /* 0x000c581201007387 */ /* 0x000fe80000100800 */
[----:B------:R0:W-:Y:S04]  /*14310*/  STL.64 [R1+0xc50], R16 ;  /* 0x000c501001007387 */ /* 0x0001e80000100a00 */
[----:B0-----:R-:W4:Y:S01]  /*14320*/  LDL.64 R16, [R1+0x40] ;  /* 0x0000400001107983 */ /* 0x001f220000100a00 */
[----:B--2---:R-:W-:Y:S06]  /*14330*/  HMMA.16816.F32 R8, R20, R6, R8 ;  /* 0x000000061408723c */ /* 0x004fec0000001808 */
[----:B------:R-:W-:-:S02]  /*14340*/  IMAD.MOV.U32 R24, RZ, RZ, R6 ;  /* 0x000000ffff187224 */ /* 0x000fc400078e0006 */
[----:B------:R-:W2:Y:S04]  /*14350*/  LDL.LU R6, [R1+0xcb0] ;  /* 0x000cb00001067983 */ /* 0x000ea80000300800 */
[----:B------:R-:W2:-:S12]  /*14360*/  LDL.LU.64 R4, [R1+0xca8] ;  /* 0x000ca80001047983 */ /* 0x000e980000300a00 */
[----:B------:R-:W-:Y:S02]  /*14370*/  IMAD.MOV.U32 R18, RZ, RZ, R10 ;  /* 0x000000ffff127224 */ /* 0x000fe400078e000a */
[----:B------:R-:W-:Y:S02]  /*14380*/  IMAD.MOV.U32 R0, RZ, RZ, R11 ;  /* 0x000000ffff007224 */ /* 0x000fe400078e000b */
[----:B------:R-:W-:Y:S01]  /*14390*/  IMAD.MOV.U32 R15, RZ, RZ, R8 ;  /* 0x000000ffff0f7224 */ /* 0x000fe200078e0008 */
[----:B------:R-:W4:Y:S01]  /*143a0*/  LDL.LU.64 R10, [R1+0xca0] ;  /* 0x000ca000010a7983 */ /* 0x000f220000300a00 */
[----:B------:R-:W-:-:S03]  /*143b0*/  IMAD.MOV.U32 R19, RZ, RZ, R9 ;  /* 0x000000ffff137224 */ /* 0x000fc600078e0009 */
[----:B------:R-:W4:Y:S04]  /*143c0*/  LDL.LU.64 R8, [R1+0xc98] ;  /* 0x000c980001087983 */ /* 0x000f280000300a00 */
[----:B------:R0:W-:Y:S04]  /*143d0*/  STL.64 [R1+0xc70], R14 ;  /* 0x000c700e01007387 */ /* 0x0001e80000100a00 */
[----:B------:R3:W-:Y:S01]  /*143e0*/  STL.64 [R1+0xc68], R12 ;  /* 0x000c680c01007387 */ /* 0x0007e20000100a00 */
[----:B0-----:R-:W-:Y:S02]  /*143f0*/  IMAD.MOV.U32 R14, RZ, RZ, R24 ;  /* 0x000000ffff0e7224 */ /* 0x001fe400078e0018 */
[----:B------:R-:W-:-:S02]  /*14400*/  IMAD.MOV.U32 R15, RZ, RZ, R7 ;  /* 0x000000ffff0f7224 */ /* 0x000fc400078e0007 */
[----:B---3--:R-:W-:Y:S02]  /*14410*/  IMAD.MOV.U32 R13, RZ, RZ, R26 ;  /* 0x000000ffff0d7224 */ /* 0x008fe400078e001a */
[----:B------:R-:W-:Y:S01]  /*14420*/  IMAD.MOV.U32 R12, RZ, RZ, R27 ;  /* 0x000000ffff0c7224 */ /* 0x000fe200078e001b */
[----:B----4-:R-:W-:Y:S01]  /*14430*/  HMMA.16816.F32 R8, R20, R26, R8 ;  /* 0x0000001a1408723c */ /* 0x010fe20000001808 */
[----:B------:R-:W3:Y:S04]  /*14440*/  LDL.LU.64 R26, [R1+0xc90] ;  /* 0x000c9000011a7983 */ /* 0x000ee80000300a00 */
[----:B------:R-:W3:-:S15]  /*14450*/  LDL.LU.64 R24, [R1+0xc88] ;  /* 0x000c880001187983 */ /* 0x000ede0000300a00 */
[----:B------:R-:W-:-:S04]  /*14460*/  NOP ;  /* 0x0000000000007918 */ /* 0x000fc80000000000 */
[----:B------:R-:W-:Y:S02]  /*14470*/  IMAD.MOV.U32 R21, RZ, RZ, R10 ;  /* 0x000000ffff157224 */ /* 0x000fe400078e000a */
[----:B------:R-:W-:Y:S02]  /*14480*/  IMAD.MOV.U32 R20, RZ, RZ, R11 ;  /* 0x000000ffff147224 */ /* 0x000fe400078e000b */
[----:B------:R-:W-:Y:S01]  /*14490*/  IMAD.MOV.U32 R7, RZ, RZ, R8 ;  /* 0x000000ffff077224 */ /* 0x000fe200078e0008 */
[----:B------:R-:W3:Y:S01]  /*144a0*/  LDL.LU.64 R10, [R1+0xc80] ;  /* 0x000c8000010a7983 */ /* 0x000ee20000300a00 */
[----:B------:R-:W-:-:S03]  /*144b0*/  IMAD.MOV.U32 R28, RZ, RZ, R9 ;  /* 0x000000ffff1c7224 */ /* 0x000fc600078e0009 */
[----:B------:R-:W3:Y:S01]  /*144c0*/  LDL.LU.64 R8, [R1+0xc78] ;  /* 0x000c780001087983 */ /* 0x000ee20000300a00 */
[----:B------:R-:W-:Y:S02]  /*144d0*/  IMAD.MOV.U32 R22, RZ, RZ, R13 ;  /* 0x000000ffff167224 */ /* 0x000fe400078e000d */
[----:B------:R-:W-:Y:S01]  /*144e0*/  IMAD.MOV.U32 R23, RZ, RZ, R12 ;  /* 0x000000ffff177224 */ /* 0x000fe200078e000c */
[----:B---3--:R-:W-:Y:S01]  /*144f0*/  HMMA.16816.F32 R24, R8, R14, R24 ;  /* 0x0000000e0818723c */ /* 0x008fe20000001818 */
[----:B------:R-:W3:Y:S04]  /*14500*/  LDL.LU.64 R14, [R1+0xc70] ;  /* 0x000c7000010e7983 */ /* 0x000ee80000300a00 */
[----:B------:R-:W4:-:S15]  /*14510*/  LDL.LU.64 R12, [R1+0xc68] ;  /* 0x000c6800010c7983 */ /* 0x000f1e0000300a00 */
[----:B------:R-:W-:-:S03]  /*14520*/  NOP ;  /* 0x0000000000007918 */ /* 0x000fc60000000000 */
[----:B------:R-:W-:Y:S04]  /*14530*/  STL.64 [R1+0xc38], R26 ;  /* 0x000c381a01007387 */ /* 0x000fe80000100a00 */
[----:B------:R0:W-:Y:S02]  /*14540*/  STL.64 [R1+0xc30], R24 ;  /* 0x000c301801007387 */ /* 0x0001e40000100a00 */
[----:B0-----:R-:W-:Y:S02]  /*14550*/  IMAD.MOV.U32 R24, RZ, RZ, R7 ;  /* 0x000000ffff187224 */ /* 0x001fe400078e0007 */
[----:B------:R-:W2:Y:S01]  /*14560*/  LDL.LU R7, [R1+0xc64] ;  /* 0x000c640001077983 */ /* 0x000ea20000300800 */
[----:B------:R-:W-:Y:S02]  /*14570*/  IMAD.MOV.U32 R26, RZ, RZ, R21 ;  /* 0x000000ffff1a7224 */ /* 0x000fe400078e0015 */
[----:B------:R-:W-:-:S02]  /*14580*/  IMAD.MOV.U32 R27, RZ, RZ, R20 ;  /* 0x000000ffff1b7224 */ /* 0x000fc400078e0014 */
[----:B------:R-:W-:Y:S02]  /*14590*/  IMAD.MOV.U32 R25, RZ, RZ, R28 ;  /* 0x000000ffff197224 */ /* 0x000fe400078e001c */
[----:B------:R-:W4:Y:S04]  /*145a0*/  LDL.LU R28, [R1+0xc60] ;  /* 0x000c6000011c7983 */ /* 0x000f280000300800 */
[----:B------:R-:W-:Y:S04]  /*145b0*/  STL.64 [R1+0xc48], R26 ;  /* 0x000c481a01007387 */ /* 0x000fe80000100a00 */
[----:B------:R3:W-:Y:S02]  /*145c0*/  STL.64 [R1+0xc40], R24 ;  /* 0x000c401801007387 */ /* 0x0007e40000100a00 */
[----:B---3--:R-:W-:-:S02]  /*145d0*/  IMAD.MOV.U32 R24, RZ, RZ, R15 ;  /* 0x000000ffff187224 */ /* 0x008fc400078e000f */
[----:B------:R-:W3:Y:S01]  /*145e0*/  LDL.LU R15, [R1+0xc5c] ;  /* 0x000c5c00010f7983 */ /* 0x000ee20000300800 */
[----:B------:R-:W-:Y:S02]  /*145f0*/  IMAD.MOV.U32 R25, RZ, RZ, R19 ;  /* 0x000000ffff197224 */ /* 0x000fe400078e0013 */
[----:B------:R-:W-:Y:S02]  /*14600*/  IMAD.MOV.U32 R26, RZ, RZ, R18 ;  /* 0x000000ffff1a7224 */ /* 0x000fe400078e0012 */
[----:B------:R-:W-:Y:S01]  /*14610*/  IMAD.MOV.U32 R27, RZ, RZ, R0 ;  /* 0x000000ffff1b7224 */ /* 0x000fe200078e0000 */
[----:B--2---:R-:W-:Y:S01]  /*14620*/  HMMA.16816.F32 R20, R8, R22, R4 ;  /* 0x000000160814723c */ /* 0x004fe20000001804 */
[----:B------:R-:W0:Y:S01]  /*14630*/  LDSM.16.MT88.4 R8, [R3+UR5+0x9400] ;  /* 0x009400050308783b */ /* 0x000e220008004200 */
[----:B------:R-:W-:-:S03]  /*14640*/  IMAD.MOV.U32 R19, RZ, RZ, R16 ;  /* 0x000000ffff137224 */ /* 0x000fc600078e0010 */
[----:B----4-:R-:W-:Y:S04]  /*14650*/  LDSM.16.MT88.4 R4, [R28+UR5+0x9400] ;  /* 0x009400051c04783b */ /* 0x010fe80008004200 */
[----:B0-----:R-:W-:Y:S04]  /*14660*/  STL.64 [R1+0xbf0], R10 ;  /* 0x000bf00a01007387 */ /* 0x001fe80000100a00 */
[----:B------:R0:W-:Y:S04]  /*14670*/  STL.64 [R1+0xbe8], R8 ;  /* 0x000be80801007387 */ /* 0x0001e80000100a00 */
[----:B------:R-:W2:Y:S01]  /*14680*/  LDL.LU R18, [R1+0xc58] ;  /* 0x000c580001127983 */ /* 0x000ea20000300800 */
[----:B0-----:R-:W-:-:S02]  /*14690*/  IMAD.MOV.U32 R8, RZ, RZ, R29 ;  /* 0x000000ffff087224 */ /* 0x001fc400078e001d */
[----:B------:R-:W-:Y:S01]  /*146a0*/  IMAD.MOV.U32 R9, RZ, RZ, R2 ;  /* 0x000000ffff097224 */ /* 0x000fe200078e0002 */
[----:B---3--:R-:W-:Y:S01]  /*146b0*/  HMMA.16816.F32 R24, R12, R16, R24 ;  /* 0x000000100c18723c */ /* 0x008fe20000001818 */
[----:B------:R-:W2:-:S15]  /*146c0*/  LDL.LU.64 R16, [R1+0xc50] ;  /* 0x000c500001107983 */ /* 0x000e9e0000300a00 */
[----:B------:R-:W-:-:S07]  /*146d0*/  NOP ;  /* 0x0000000000007918 */ /* 0x000fce0000000000 */
[----:B------:R0:W-:Y:S01]  /*146e0*/  STL [R1+0x10], R24 ;  /* 0x0000101801007387 */ /* 0x0001e20000100800 */
[----:B------:R-:W-:Y:S02]  /*146f0*/  IMAD.MOV.U32 R29, RZ, RZ, R26 ;  /* 0x000000ffff1d7224 */ /* 0x000fe400078e001a */
[----:B------:R-:W-:Y:S02]  /*14700*/  IMAD.MOV.U32 R0, RZ, RZ, R27 ;  /* 0x000000ffff007224 */ /* 0x000fe400078e001b */
[----:B------:R-:W-:Y:S01]  /*14710*/  IMAD.MOV.U32 R2, RZ, RZ, R25 ;  /* 0x000000ffff027224 */ /* 0x000fe200078e0019 */
[----:B------:R-:W3:Y:S04]  /*14720*/  LDL.LU.64 R26, [R1+0xc48] ;  /* 0x000c4800011a7983 */ /* 0x000ee80000300a00 */
[----:B0-----:R-:W3:Y:S02]  /*14730*/  LDL.LU.64 R24, [R1+0xc40] ;  /* 0x000c400001187983 */ /* 0x001ee40000300a00 */
[----:B---3--:R-:W-:Y:S02]  /*14740*/  HMMA.16816.F32 R8, R12, R8, R24 ;  /* 0x000000080c08723c */ /* 0x008fe40000001818 */
[----:B------:R-:W2:Y:S04]  /*14750*/  LDL.LU.64 R26, [R1+0xc38] ;  /* 0x000c3800011a7983 */ /* 0x000ea80000300a00 */
[----:B------:R-:W2:Y:S01]  /*14760*/  LDL.LU.64 R24, [R1+0xc30] ;  /* 0x000c300001187983 */ /* 0x000ea20000300a00 */
[----:B------:R-:W-:-:S03]  /*14770*/  IMAD.MOV.U32 R12, RZ, RZ, R19 ;  /* 0x000000ffff0c7224 */ /* 0x000fc600078e0013 */
[----:B------:R-:W2:Y:S04]  /*14780*/  LDL.LU R19, [R1+0xc28] ;  /* 0x000c280001137983 */ /* 0x000ea80000300800 */
[----:B------:R-:W2:Y:S09]  /*14790*/  LDL.LU R13, [R1+0x44] ;  /* 0x00004400010d7983 */ /* 0x000eb20000300800 */
[----:B------:R-:W-:Y:S04]  /*147a0*/  STL.64 [R1+0xc10], R10 ;  /* 0x000c100a01007387 */ /* 0x000fe80000100a00 */
[----:B------:R0:W-:Y:S04]  /*147b0*/  STL.64 [R1+0xc08], R8 ;  /* 0x000c080801007387 */ /* 0x0001e80000100a00 */
[----:B0-----:R-:W3:Y:S01]  /*147c0*/  LDL.LU R8, [R1+0x10] ;  /* 0x0000100001087983 */ /* 0x001ee20000300800 */
[----:B------:R-:W-:-:S03]  /*147d0*/  IMAD.MOV.U32 R9, RZ, RZ, R2 ;  /* 0x000000ffff097224 */ /* 0x000fc600078e0002 */
[----:B------:R-:W4:Y:S01]  /*147e0*/  LDL.LU R2, [R1+0xc24] ;  /* 0x000c240001027983 */ /* 0x000f220000300800 */
[----:B--2---:R-:W-:Y:S03]  /*147f0*/  HMMA.16816.F32 R24, R16, R12, R24 ;  /* 0x0000000c1018723c */ /* 0x004fe60000001818 */
[----:B------:R-:W0:-:S15]  /*14800*/  LDSM.16.MT88.4 R12, [R28+UR5+0x9800] ;  /* 0x009800051c0c783b */ /* 0x000e1e0008004200 */
[----:B------:R-:W-:-:S05]  /*14810*/  NOP ;  /* 0x0000000000007918 */ /* 0x000fca0000000000 */
[----:B------:R-:W-:Y:S04]  /*14820*/  STL.64 [R1+0xc00], R26 ;  /* 0x000c001a01007387 */ /* 0x000fe80000100a00 */
[----:B------:R1:W-:Y:S04]  /*14830*/  STL.64 [R1+0xbf8], R24 ;  /* 0x000bf81801007387 */ /* 0x0003e80000100a00 */
[----:B-1----:R-:W2:Y:S04]  /*14840*/  LDL.LU.64 R24, [R1+0x70] ;  /* 0x0000700001187983 */ /* 0x002ea80000300a00 */
[----:B------:R-:W3:Y:S01]  /*14850*/  LDL.LU.64 R26, [R1+0x78] ;  /* 0x00007800011a7983 */ /* 0x000ee20000300a00 */
[----:B--2---:R-:W-:Y:S03]  /*14860*/  HMMA.16816.F32 R20, R16, R24, R20 ;  /* 0x000000181014723c */ /* 0x004fe60000001814 */
[----:B----4-:R-:W1:-:S15]  /*14870*/  LDSM.16.M88.4 R16, [R2+UR5+0x80] ;  /* 0x000080050210783b */ /* 0x010e5e0008000200 */
[----:B------:R-:W-:-:S05]  /*14880*/  NOP ;  /* 0x0000000000007918 */ /* 0x000fca0000000000 */
[----:B------:R-:W-:Y:S04]  /*14890*/  STL [R1+0xbd4], R23 ;  /* 0x000bd41701007387 */ /* 0x000fe80000100800 */
[----:B------:R2:W-:Y:S04]  /*148a0*/  STL [R1+0xc20], R22 ;  /* 0x000c201601007387 */ /* 0x0005e80000100800 */
[----:B------:R-:W-:Y:S04]  /*148b0*/  STL.64 [R1+0xc18], R20 ;  /* 0x000c181401007387 */ /* 0x000fe80000100a00 */
[----:B--2---:R-:W3:Y:S04]  /*148c0*/  LDL.LU.64 R22, [R1+0x48] ;  /* 0x0000480001167983 */ /* 0x004ee80000300a00 */
        /* <DEDUP_REMOVED lines=12> */
[----:B0-----:R-:W-:Y:S04]  /*14990*/  STL [R1+0xb98], R19 ;  /* 0x000b981301007387 */ /* 0x001fe80000100800 */
[----:B------:R-:W-:Y:S04]  /*149a0*/  STL [R1+0xbc8], R18 ;  /* 0x000bc81201007387 */ /* 0x000fe80000100800 */
[----:B------:R0:W-:Y:S04]  /*149b0*/  STL.64 [R1+0xbc0], R16 ;  /* 0x000bc01001007387 */ /* 0x0001e80000100a00 */
[----:B0-----:R-:W2:Y:S01]  /*149c0*/  LDL.64 R16, [R1+0x20] ;  /* 0x0000200001107983 */ /* 0x001ea20000100a00 */
[----:B---3--:R-:W-:Y:S06]  /*149d0*/  HMMA.16816.F32 R8, R4, R22, R8 ;  /* 0x000000160408723c */ /* 0x008fec0000001808 */
[----:B------:R-:W-:-:S02]  /*149e0*/  IMAD.MOV.U32 R24, RZ, RZ, R22 ;  /* 0x000000ffff187224 */ /* 0x000fc400078e0016 */
[----:B------:R-:W3:Y:S04]  /*149f0*/  LDL.LU R22, [R1+0xc20] ;  /* 0x000c200001167983 */ /* 0x000ee80000300800 */
[----:B------:R-:W3:-:S12]  /*14a00*/  LDL.LU.64 R20, [R1+0xc18] ;  /* 0x000c180001147983 */ /* 0x000ed80000300a00 */
        /* <DEDUP_REMOVED lines=10> */
[----:B-1----:R-:W-:Y:S02]  /*14ab0*/  IMAD.MOV.U32 R13, RZ, RZ, R26 ;  /* 0x000000ffff0d7224 */ /* 0x002fe400078e001a */
[----:B------:R-:W-:Y:S01]  /*14ac0*/  IMAD.MOV.U32 R12, RZ, RZ, R27 ;  /* 0x000000ffff0c7224 */ /* 0x000fe200078e001b */
[----:B----4-:R-:W-:Y:S01]  /*14ad0*/  HMMA.16816.F32 R8, R4, R26, R8 ;  /* 0x0000001a0408723c */ /* 0x010fe20000001808 */
[----:B------:R-:W4:Y:S04]  /*14ae0*/  LDL.LU.64 R26, [R1+0xc00] ;  /* 0x000c0000011a7983 */ /* 0x000f280000300a00 */
[----:B------:R-:W4:-:S15]  /*14af0*/  LDL.LU.64 R24, [R1+0xbf8] ;  /* 0x000bf80001187983 */ /* 0x000f1e0000300a00 */
[----:B------:R-:W-:-:S04]  /*14b00*/  NOP ;  /* 0x0000000000007918 */ /* 0x000fc80000000000 */
[----:B------:R-:W-:Y:S02]  /*14b10*/  IMAD.MOV.U32 R5, RZ, RZ, R10 ;  /* 0x000000ffff057224 */ /* 0x000fe400078e000a */
[----:B------:R-:W-:Y:S02]  /*14b20*/  IMAD.MOV.U32 R4, RZ, RZ, R11 ;  /* 0x000000ffff047224 */ /* 0x000fe400078e000b */
[----:B------:R-:W-:Y:S01]  /*14b30*/  IMAD.MOV.U32 R23, RZ, RZ, R8 ;  /* 0x000000ffff177224 */ /* 0x000fe200078e0008 */
[----:B------:R-:W4:Y:S01]  /*14b40*/  LDL.LU.64 R10, [R1+0xbf0] ;  /* 0x000bf000010a7983 */ /* 0x000f220000300a00 */
[----:B------:R-:W-:-:S03]  /*14b50*/  IMAD.MOV.U32 R28, RZ, RZ, R9 ;  /* 0x000000ffff1c7224 */ /* 0x000fc600078e0009 */
[----:B------:R-:W4:Y:S01]  /*14b60*/  LDL.LU.64 R8, [R1+0xbe8] ;  /* 0x000be80001087983 */ /* 0x000f220000300a00 */
[----:B------:R-:W-:Y:S02]  /*14b70*/  IMAD.MOV.U32 R6, RZ, RZ, R13 ;  /* 0x000000ffff067224 */ /* 0x000fe400078e000d */
[----:B------:R-:W-:Y:S01]  /*14b80*/  IMAD.MOV.U32 R7, RZ, RZ, R12 ;  /* 0x000000ffff077224 */ /* 0x000fe200078e000c */
[----:B----4-:R-:W-:Y:S01]  /*14b90*/  HMMA.16816.F32 R24, R8, R14, R24 ;  /* 0x0000000e0818723c */ /* 0x010fe20000001818 */
[----:B------:R-:W4:Y:S04]  /*14ba0*/  LDL.LU.64 R14, [R1+0xbe0] ;  /* 0x000be000010e7983 */ /* 0x000f280000300a00 */
[----:B------:R-:W2:-:S15]  /*14bb0*/  LDL.LU.64 R12, [R1+0xbd8] ;  /* 0x000bd800010c7983 */ /* 0x000e9e0000300a00 */
[----:B------:R-:W-:-:S03]  /*14bc0*/  NOP ;  /* 0x0000000000007918 */ /* 0x000fc60000000000 */
[----:B------:R-:W-:Y:S04]  /*14bd0*/  STL.64 [R1+0xba8], R26 ;  /* 0x000ba81a01007387 */ /* 0x000fe80000100a00 */
[----:B------:R0:W-:Y:S02]  /*14be0*/  STL.64 [R1+0xba0], R24 ;  /* 0x000ba01801007387 */ /* 0x0001e40000100a00 */
[----:B0-----:R-:W-:Y:S02]  /*14bf0*/  IMAD.MOV.U32 R24, RZ, RZ, R23 ;  /* 0x000000ffff187224 */ /* 0x001fe400078e0017 */
[----:B------:R-:W3:Y:S01]  /*14c00*/  LDL.LU R23, [R1+0xbd4] ;  /* 0x000bd40001177983 */ /* 0x000ee20000300800 */
[----:B------:R-:W-:Y:S02]  /*14c10*/  IMAD.MOV.U32 R26, RZ, RZ, R5 ;  /* 0x000000ffff1a7224 */ /* 0x000fe400078e0005 */
[----:B------:R-:W-:-:S02]  /*14c20*/  IMAD.MOV.U32 R27, RZ, RZ, R4 ;  /* 0x000000ffff1b7224 */ /* 0x000fc400078e0004 */
[----:B------:R-:W-:Y:S02]  /*14c30*/  IMAD.MOV.U32 R25, RZ, RZ, R28 ;  /* 0x000000ffff197224 */ /* 0x000fe400078e001c */
[----:B------:R-:W2:Y:S04]  /*14c40*/  LDL.LU R28, [R1+0xbd0] ;  /* 0x000bd000011c7983 */ /* 0x000ea80000300800 */
[----:B------:R-:W-:Y:S04]  /*14c50*/  STL.64 [R1+0xbb8], R26 ;  /* 0x000bb81a01007387 */ /* 0x000fe80000100a00 */
[----:B------:R4:W-:Y:S02]  /*14c60*/  STL.64 [R1+0xbb0], R24 ;  /* 0x000bb01801007387 */ /* 0x0009e40000100a00 */
[----:B----4-:R-:W-:-:S02]  /*14c70*/  IMAD.MOV.U32 R24, RZ, RZ, R15 ;  /* 0x000000ffff187224 */ /* 0x010fc400078e000f */
[----:B------:R-:W4:Y:S01]  /*14c80*/  LDL.LU R15, [R1+0xbcc] ;  /* 0x000bcc00010f7983 */ /* 0x000f220000300800 */
[----:B------:R-:W-:Y:S02]  /*14c90*/  IMAD.MOV.U32 R25, RZ, RZ, R29 ;  /* 0x000000ffff197224 */ /* 0x000fe400078e001d */
[----:B------:R-:W-:Y:S02]  /*14ca0*/  IMAD.MOV.U32 R26, RZ, RZ, R19 ;  /* 0x000000ffff1a7224 */ /* 0x000fe400078e0013 */
[----:B------:R-:W-:Y:S01]  /*14cb0*/  IMAD.MOV.U32 R27, RZ, RZ, R18 ;  /* 0x000000ffff1b7224 */ /* 0x000fe200078e0012 */
[----:B---3--:R-:W-:Y:S01]  /*14cc0*/  HMMA.16816.F32 R20, R8, R6, R20 ;  /* 0x000000060814723c */ /* 0x008fe20000001814 */
[----:B------:R-:W0:Y:S01]  /*14cd0*/  LDSM.16.MT88.4 R8, [R3+UR5+0x9c00] ;  /* 0x009c00050308783b */ /* 0x000e220008004200 */
[----:B--2---:R-:W-:-:S03]  /*14ce0*/  IMAD.MOV.U32 R19, RZ, RZ, R16 ;  /* 0x000000ffff137224 */ /* 0x004fc600078e0010 */
[----:B------:R-:W-:Y:S04]  /*14cf0*/  LDSM.16.MT88.4 R4, [R28+UR5+0x9c00] ;  /* 0x009c00051c04783b */ /* 0x000fe80008004200 */
[----:B0-----:R-:W-:Y:S04]  /*14d00*/  STL.64 [R1+0xb60], R10 ;  /* 0x000b600a01007387 */ /* 0x001fe80000100a00 */
[----:B------:R0:W-:Y:S04]  /*14d10*/  STL.64 [R1+0xb58], R8 ;  /* 0x000b580801007387 */ /* 0x0001e80000100a00 */
[----:B------:R-:W2:Y:S01]  /*14d20*/  LDL.LU R18, [R1+0xbc8] ;  /* 0x000bc80001127983 */ /* 0x000ea20000300800 */
[----:B0-----:R-:W-:-:S02]  /*14d30*/  IMAD.MOV.U32 R8, RZ, RZ, R2 ;  /* 0x000000ffff087224 */ /* 0x001fc400078e0002 */
[----:B------:R-:W-:Y:S01]  /*14d40*/  IMAD.MOV.U32 R9, RZ, RZ, R0 ;  /* 0x000000ffff097224 */ /* 0x000fe200078e0000 */
[----:B----4-:R-:W-:Y:S01]  /*14d50*/  HMMA.16816.F32 R24, R12, R16, R24 ;  /* 0x000000100c18723c */ /* 0x010fe20000001818 */
        /* <DEDUP_REMOVED lines=20> */
[----:B------:R-:W-:-:S15]  /*14ea0*/  LDSM.16.MT88.4 R12, [R28+UR5+0xa000] ;  /* 0x00a000051c0c783b */ /* 0x000fde0008004200 */
[----:B------:R-:W-:-:S05]  /*14eb0*/  NOP ;  /* 0x0000000000007918 */ /* 0x000fca0000000000 */
[----:B------:R-:W-:Y:S04]  /*14ec0*/  STL.64 [R1+0xb70], R26 ;  /* 0x000b701a01007387 */ /* 0x000fe80000100a00 */
[----:B------:R0:W-:Y:S04]  /*14ed0*/  STL.64 [R1+0xb68], R24 ;  /* 0x000b681801007387 */ /* 0x0001e80000100a00 */
[----:B0-----:R-:W2:Y:S04]  /*14ee0*/  LDL.LU.64 R24, [R1+0x30] ;  /* 0x0000300001187983 */ /* 0x001ea80000300a00 */
[----:B------:R-:W3:Y:S01]  /*14ef0*/  LDL.LU.64 R26, [R1+0x38] ;  /* 0x00003800011a7983 */ /* 0x000ee20000300a00 */
[----:B------:R-:W-:-:S02]  /*14f00*/  IMAD.MOV.U32 R10, RZ, RZ, R29 ;  /* 0x000000ffff0a7224 */ /* 0x000fc400078e001d */
[----:B------:R-:W-:Y:S01]  /*14f10*/  IMAD.MOV.U32 R11, RZ, RZ, R2 ;  /* 0x000000ffff0b7224 */ /* 0x000fe200078e0002 */
[----:B--2---:R-:W-:Y:S01]  /*14f20*/  HMMA.16816.F32 R20, R16, R24, R20 ;  /* 0x000000181014723c */ /* 0x004fe20000001814 */
[----:B----4-:R-:W0:-:S15]  /*14f30*/  LDSM.16.M88.4 R16, [R0+UR5+0x100] ;  /* 0x000100050010783b */ /* 0x010e1e0008000200 */
[----:B------:R-:W-:-:S07]  /*14f40*/  NOP ;  /* 0x0000000000007918 */ /* 0x000fce0000000000 */
[----:B------:R-:W-:Y:S04]  /*14f50*/  STL [R1+0xb40], R23 ;  /* 0x000b401701007387 */ /* 0x000fe80000100800 */
[----:B------:R1:W-:Y:S04]  /*14f60*/  STL [R1+0xb90], R22 ;  /* 0x000b901601007387 */ /* 0x0003e80000100800 */
[----:B------:R-:W-:Y:S04]  /*14f70*/  STL.64 [R1+0xb88], R20 ;  /* 0x000b881401007387 */ /* 0x000fe80000100a00 */
[----:B-1----:R-:W3:Y:S04]  /*14f80*/  LDL.LU.64 R22, [R1+0x28] ;  /* 0x0000280001167983 */ /* 0x002ee80000300a00 */
[----:B------:R-:W-:Y:S01]  /*14f90*/  STL [R1+0xb3c], R28 ;  /* 0x000b3c1c01007387 */ /* 0x000fe20000100800 */
[----:B0-----:R-:W-:-:S02]  /*14fa0*/  IMAD.MOV.U32 R29, RZ, RZ, R18 ;  /* 0x000000ffff1d7224 */ /* 0x001fc400078e0012 */
[----:B------:R-:W-:Y:S01]  /*14fb0*/  IMAD.MOV.U32 R2, RZ, RZ, R19 ;  /* 0x000000ffff027224 */ /* 0x000fe200078e0013 */
[----:B------:R-:W-:Y:S04]  /*14fc0*/  STL [R1+0xb38], R15 ;  /* 0x000b380f01007387 */ /* 0x000fe80000100800 */
[----:B------:R-:W-:Y:S04]  /*14fd0*/  STL.64 [R1+0x50], R16 ;  /* 0x0000501001007387 */ /* 0x000fe80000100a00 */
[----:B------:R-:W0:Y:S04]  /*14fe0*/  LDSM.16.M88.4 R16, [R0+UR5+0x4100] ;  /* 0x004100050010783b */ /* 0x000e280008000200 */
[----:B------:R-:W-:Y:S04]  /*14ff0*/  STL [R1+0xaf8], R2 ;  /* 0x000af80201007387 */ /* 0x000fe80000100800 */
[----:B------:R-:W-:Y:S04]  /*15000*/  STL [R1+0xaf4], R29 ;  /* 0x000af41d01007387 */ /* 0x000fe80000100800 */
[----:B0-----:R-:W-:Y:S04]  /*15010*/  STL.64 [R1+0x60], R16 ;  /* 0x0000601001007387 */ /* 0x001fe80000100a00 */
[----:B------:R-:W-:Y:S04]  /*15020*/  STL.64 [R1+0x68], R18 ;  /* 0x0000681201007387 */ /* 0x000fe80000100a00 */
[----:B------:R0:W-:Y:S04]  /*15030*/  STL [R1+0xa74], R0 ;  /* 0x000a740001007387 */ /* 0x0001e80000100800 */
[----:B0-----:R-:W2:Y:S01]  /*15040*/  LDL R0, [R1+0x154] ;  /* 0x0001540001007983 */ /* 0x001ea20000100800 */
[----:B------:R-:W-:-:S02]  /*15050*/  IMAD.MOV.U32 R29, RZ, RZ, R16 ;  /* 0x000000ffff1d7224 */ /* 0x000fc400078e0010 */
[----:B------:R-:W-:Y:S02]  /*15060*/  IMAD.MOV.U32 R2, RZ, RZ, R17 ;  /* 0x000000ffff027224 */ /* 0x000fe400078e0011 */
[----:B------:R-:W0:Y:S01]  /*15070*/  LDSM.16.MT88.4 R16, [R3+UR5+0xa000] ;  /* 0x00a000050310783b */ /* 0x000e220008004200 */
[----:B---3--:R-:W-:Y:S06]  /*15080*/  HMMA.16816.F32 R8, R4, R22, R8 ;  /* 0x000000160408723c */ /* 0x008fec0000001808 */
[----:B------:R-:W-:-:S15]  /*15090*/  IMAD.MOV.U32 R24, RZ, RZ, R22 ;  /* 0x000000ffff187224 */ /* 0x000fde00078e0016 */
[----:B------:R-:W-:-:S03]  /*150a0*/  NOP ;  /* 0x0000000000007918 */ /* 0x000fc60000000000 */
[----:B------:R-:W-:Y:S01]  /*150b0*/  IMAD.MOV.U32 R15, RZ, RZ, R8 ;  /* 0x000000ffff0f7224 */ /* 0x000fe200078e0008 */
[----:B--2---:R1:W-:Y:S04]  /*150c0*/  STL [R1+0xaf0], R0 ;  /* 0x000af00001007387 */ /* 0x0043e80000100800 */
[----:B0-----:R0:W-:Y:S04]  /*150d0*/  STL [R1+0xb00], R18 ;  /* 0x000b001201007387 */ /* 0x0011e80000100800 */
[----:B------:R2:W-:Y:S01]  /*150e0*/  STL [R1+0xafc], R19 ;  /* 0x000afc1301007387 */ /* 0x0005e20000100800 */
[----:B-1----:R-:W-:-:S03]  /*150f0*/  IMAD.MOV.U32 R0, RZ, RZ, R11 ;  /* 0x000000ffff007224 */ /* 0x002fc600078e000b */
[----:B------:R-:W3:Y:S01]  /*15100*/  LDL.LU R22, [R1+0xb90] ;  /* 0x000b900001167983 */ /* 0x000ee20000300800 */
[----:B0-----:R-:W-:-:S03]  /*15110*/  IMAD.MOV.U32 R18, RZ, RZ, R10 ;  /* 0x000000ffff127224 */ /* 0x001fc600078e000a */
[----:B------:R-:W3:Y:S01]  /*15120*/  LDL.LU.64 R20, [R1+0xb88] ;  /* 0x000b880001147983 */ /* 0x000ee20000300a00 */
[----:B--2---:R-:W-:-:S03]  /*15130*/  IMAD.MOV.U32 R19, RZ, RZ, R9 ;  /* 0x000000ffff137224 */ /* 0x004fc600078e0009 */
[----:B------:R-:W2:Y:S04]  /*15140*/  LDL.LU.64 R10, [R1+0xb80] ;  /* 0x000b8000010a7983 */ /* 0x000ea80000300a00 */
[----:B------:R-:W2:Y:S04]  /*15150*/  LDL.LU.64 R8, [R1+0xb78] ;  /* 0x000b780001087983 */ /* 0x000ea80000300a00 */
[----:B------:R0:W-:Y:S04]  /*15160*/  STL.64 [R1+0xb50], R14 ;  /* 0x000b500e01007387 */ /* 0x0001e80000100a00 */
[----:B------:R1:W-:Y:S01]  /*15170*/  STL.64 [R1+0xb48], R12 ;  /* 0x000b480c01007387 */ /* 0x0003e20000100a00 */
[----:B0-----:R-:W-:-:S02]  /*15180*/  IMAD.MOV.U32 R14, RZ, RZ, R24 ;  /* 0x000000ffff0e7224 */ /* 0x001fc400078e0018 */
[----:B------:R-:W-:Y:S02]  /*15190*/  IMAD.MOV.U32 R15, RZ, RZ, R23 ;  /* 0x000000ffff0f7224 */ /* 0x000fe400078e0017 */
[----:B-1----:R-:W-:Y:S02]  /*151a0*/  IMAD.MOV.U32 R13, RZ, RZ, R26 ;  /* 0x000000ffff0d7224 */ /* 0x002fe400078e001a */
[----:B------:R-:W-:Y:S01]  /*151b0*/  IMAD.MOV.U32 R12, RZ, RZ, R27 ;  /* 0x000000ffff0c7224 */ /* 0x000fe200078e001b */
[----:B--2---:R-:W-:Y:S01]  /*151c0*/  HMMA.16816.F32 R8, R4, R26, R8 ;  /* 0x0000001a0408723c */ /* 0x004fe20000001808 */
[----:B------:R-:W2:Y:S04]  /*151d0*/  LDL.LU.64 R26, [R1+0xb70] ;  /* 0x000b7000011a7983 */ /* 0x000ea80000300a00 */
[----:B------:R-:W2:-:S15]  /*151e0*/  LDL.LU.64 R24, [R1+0xb68] ;  /* 0x000b680001187983 */ /* 0x000e9e0000300a00 */
[----:B------:R-:W-:-:S04]  /*151f0*/  NOP ;  /* 0x0000000000007918 */ /* 0x000fc80000000000 */
[----:B------:R-:W-:Y:S02]  /*15200*/  IMAD.MOV.U32 R5, RZ, RZ, R10 ;  /* 0x000000ffff057224 */ /* 0x000fe400078e000a */
[----:B------:R-:W-:Y:S02]  /*15210*/  IMAD.MOV.U32 R4, RZ, RZ, R11 ;  /* 0x000000ffff047224 */ /* 0x000fe400078e000b */
[----:B------:R-:W-:Y:S01]  /*15220*/  IMAD.MOV.U32 R23, RZ, RZ, R8 ;  /* 0x000000ffff177224 */ /* 0x000fe200078e0008 */
[----:B------:R-:W2:Y:S01]  /*15230*/  LDL.LU.64 R10, [R1+0xb60] ;  /* 0x000b6000010a7983 */ /* 0x000ea20000300a00 */
[----:B------:R-:W-:-:S03]  /*15240*/  IMAD.MOV.U32 R28, RZ, RZ, R9 ;  /* 0x000000ffff1c7224 */ /* 0x000fc600078e0009 */
[----:B------:R-:W2:Y:S01]  /*15250*/  LDL.LU.64 R8, [R1+0xb58] ;  /* 0x000b580001087983 */ /* 0x000ea20000300a00 */
[----:B------:R-:W-:Y:S02]  /*15260*/  IMAD.MOV.U32 R6, RZ, RZ, R13 ;  /* 0x000000ffff067224 */ /* 0x000fe400078e000d */
[----:B------:R-:W-:Y:S01]  /*15270*/  IMAD.MOV.U32 R7, RZ, RZ, R12 ;  /* 0x000000ffff077224 */ /* 0x000fe200078e000c */
[----:B--2---:R-:W-:Y:S01]  /*15280*/  HMMA.16816.F32 R24, R8, R14, R24 ;  /* 0x0000000e0818723c */ /* 0x004fe20000001818 */
[----:B------:R-:W2:Y:S04]  /*15290*/  LDL.LU.64 R14, [R1+0xb50] ;  /* 0x000b5000010e7983 */ /* 0x000ea80000300a00 */
[----:B------:R-:W4:-:S15]  /*152a0*/  LDL.LU.64 R12, [R1+0xb48] ;  /* 0x000b4800010c7983 */ /* 0x000f1e0000300a00 */
        /* <DEDUP_REMOVED lines=8> */
[----:B------:R-:W4:Y:S04]  /*15330*/  LDL.LU R28, [R1+0xb3c] ;  /* 0x000b3c00011c7983 */ /* 0x000f280000300800 */
[----:B------:R-:W-:Y:S04]  /*15340*/  STL.64 [R1+0xb20], R26 ;  /* 0x000b201a01007387 */ /* 0x000fe80000100a00 */
[----:B------:R2:W-:Y:S02]  /*15350*/  STL.64 [R1+0xb18], R24 ;  /* 0x000b181801007387 */ /* 0x0005e40000100a00 */
[----:B--2---:R-:W-:-:S02]  /*15360*/  IMAD.MOV.U32 R24, RZ, RZ, R15 ;  /* 0x000000ffff187224 */ /* 0x004fc400078e000f */
[----:B------:R-:W2:Y:S01]  /*15370*/  LDL.LU R15, [R1+0xb38] ;  /* 0x000b3800010f7983 */ /* 0x000ea20000300800 */
[----:B---3--:R-:W-:Y:S03]  /*15380*/  HMMA.16816.F32 R20, R8, R6, R20 ;  /* 0x000000060814723c */ /* 0x008fe60000001814 */
[----:B------:R-:W0:Y:S01]  /*15390*/  LDSM.16.MT88.4 R8, [R3+UR5+0xa400] ;  /* 0x00a400050308783b */ /* 0x000e220008004200 */
[----:B------:R-:W-:Y:S02]  /*153a0*/  IMAD.MOV.U32 R25, RZ, RZ, R19 ;  /* 0x000000ffff197224 */ /* 0x000fe400078e0013 */
[----:B------:R-:W-:Y:S02]  /*153b0*/  IMAD.MOV.U32 R26, RZ, RZ, R18 ;  /* 0x000000ffff1a7224 */ /* 0x000fe400078e0012 */
[----:B------:R-:W-:Y:S01]  /*153c0*/  IMAD.MOV.U32 R27, RZ, RZ, R0 ;  /* 0x000000ffff1b7224 */ /* 0x000fe200078e0000 */
[----:B----4-:R-:W-:-:S14]  /*153d0*/  LDSM.16.MT88.4 R4, [R28+UR5+0xa400] ;  /* 0x00a400051c04783b */ /* 0x010fdc0008004200 */
[----:B------:R-:W-:Y:S04]  /*153e0*/  STL.64 [R1+0xb30], R22 ;  /* 0x000b301601007387 */ /* 0x000fe80000100a00 */
[----:B------:R1:W-:Y:S04]  /*153f0*/  STL.64 [R1+0xb28], R20 ;  /* 0x000b281401007387 */ /* 0x0003e80000100a00 */
[----:B-1----:R-:W2:Y:S04]  /*15400*/  LDL.LU.64 R20, [R1+0x50] ;  /* 0x0000500001147983 */ /* 0x002ea80000300a00 */
[----:B0-----:R-:W-:Y:S04]  /*15410*/  STL.64 [R1+0xac8], R10 ;  /* 0x000ac80a01007387 */ /* 0x001fe80000100a00 */
[----:B------:R0:W-:Y:S04]  /*15420*/  STL.64 [R1+0xac0], R8 ;  /* 0x000ac00801007387 */ /* 0x0001e80000100a00 */
[----:B------:R-:W3:Y:S01]  /*15430*/  LDL.LU.64 R22, [R1+0xb30] ;  /* 0x000b300001167983 */ /* 0x000ee20000300a00 */
[----:B0-----:R-:W-:-:S02]  /*15440*/  IMAD.MOV.U32 R8, RZ, RZ, R29 ;  /* 0x000000ffff087224 */ /* 0x001fc400078e001d */
[----:B------:R-:W-:Y:S01]  /*15450*/  IMAD.MOV.U32 R9, RZ, RZ, R2 ;  /* 0x000000ffff097224 */ /* 0x000fe200078e0002 */
[----:B--2---:R-:W-:Y:S06]  /*15460*/  HMMA.16816.F32 R24, R12, R20, R24 ;  /* 0x000000140c18723c */ /* 0x004fec0000001818 */
[----:B------:R-:W-:Y:S02]  /*15470*/  IMAD.MOV.U32 R18, RZ, RZ, R20 ;  /* 0x000000ffff127224 */ /* 0x000fe400078e0014 */
[----:B------:R-:W-:Y:S02]  /*15480*/  IMAD.MOV.U32 R19, RZ, RZ, R21 ;  /* 0x000000ffff137224 */ /* 0x000fe400078e0015 */
[----:B------:R-:W3:-:S13]  /*15490*/  LDL.LU.64 R20, [R1+0xb28] ;  /* 0x000b280001147983 */ /* 0x000eda0000300a00 */
[----:B------:R0:W-:Y:S01]  /*154a0*/  STL [R1+0x10], R24 ;  /* 0x0000101801007387 */ /* 0x0001e20000100800 */
[----:B------:R-:W-:Y:S02]  /*154b0*/  IMAD.MOV.U32 R29, RZ, RZ, R26 ;  /* 0x000000ffff1d7224 */ /* 0x000fe400078e001a */
[----:B------:R-:W-:Y:S02]  /*154c0*/  IMAD.MOV.U32 R0, RZ, RZ, R27 ;  /* 0x000000ffff007224 */ /* 0x000fe400078e001b */
[----:B------:R-:W-:Y:S01]  /*154d0*/  IMAD.MOV.U32 R2, RZ, RZ, R25 ;  /* 0x000000ffff027224 */ /* 0x000fe200078e0019 */
[----:B------:R-:W2:Y:S04]  /*154e0*/  LDL.LU.64 R26, [R1+0xb20] ;  /* 0x000b2000011a7983 */ /* 0x000ea80000300a00 */
[----:B0-----:R-:W2:Y:S02]  /*154f0*/  LDL.LU.64 R24, [R1+0xb18] ;  /* 0x000b180001187983 */ /* 0x001ea40000300a00 */
[----:B--2---:R-:W-:Y:S02]  /*15500*/  HMMA.16816.F32 R8, R12, R8, R24 ;  /* 0x000000080c08723c */ /* 0x004fe40000001818 */
[----:B------:R-:W2:Y:S04]  /*15510*/  LDL.LU.64 R26, [R1+0xb10] ;  /* 0x000b1000011a7983 */ /* 0x000ea80000300a00 */
[----:B------:R-:W2:Y:S01]  /*15520*/  LDL.LU.64 R24, [R1+0xb08] ;  /* 0x000b080001187983 */ /* 0x000ea20000300a00 */
[----:B------:R-:W-:-:S03]  /*15530*/  IMAD.MOV.U32 R12, RZ, RZ, R18 ;  /* 0x000000ffff0c7224 */ /* 0x000fc600078e0012 */
[----:B------:R-:W2:Y:S01]  /*15540*/  LDL.LU R18, [R1+0xb00] ;  /* 0x000b000001127983 */ /* 0x000ea20000300800 */
[----:B------:R-:W-:-:S03]  /*15550*/  IMAD.MOV.U32 R13, RZ, RZ, R19 ;  /* 0x000000ffff0d7224 */ /* 0x000fc600078e0013 */
[----:B------:R-:W2:Y:S09]  /*15560*/  LDL.LU R19, [R1+0xafc] ;  /* 0x000afc0001137983 */ /* 0x000eb20000300800 */
[----:B------:R0:W-:Y:S04]  /*15570*/  STL.64 [R1+0xae8], R10 ;  /* 0x000ae80a01007387 */ /* 0x0001e80000100a00 */
[----:B------:R1:W-:Y:S01]  /*15580*/  STL.64 [R1+0xae0], R8 ;  /* 0x000ae00801007387 */ /* 0x0003e20000100a00 */
[----:B0-----:R-:W-:-:S02]  /*15590*/  IMAD.MOV.U32 R10, RZ, RZ, R29 ;  /* 0x000000ffff0a7224 */ /* 0x001fc400078e001d */
[----:B------:R-:W-:Y:S01]  /*155a0*/  IMAD.MOV.U32 R11, RZ, RZ, R0 ;  /* 0x000000ffff0b7224 */ /* 0x000fe200078e0000 */
[----:B-1----:R-:W4:Y:S01]  /*155b0*/  LDL.LU R8, [R1+0x10] ;  /* 0x0000100001087983 */ /* 0x002f220000300800 */
[----:B------:R-:W-:-:S03]  /*155c0*/  IMAD.MOV.U32 R9, RZ, RZ, R2 ;  /* 0x000000ffff097224 */ /* 0x000fc600078e0002 */
[----:B------:R-:W4:Y:S04]  /*155d0*/  LDL.LU R2, [R1+0xaf8] ;  /* 0x000af80001027983 */ /* 0x000f280000300800 */
[----:B------:R-:W4:Y:S04]  /*155e0*/  LDL.LU R29, [R1+0xaf4] ;  /* 0x000af400011d7983 */ /* 0x000f280000300800 */
[----:B------:R-:W4:Y:S01]  /*155f0*/  LDL.LU R0, [R1+0xaf0] ;  /* 0x000af00001007983 */ /* 0x000f220000300800 */
[----:B--2---:R-:W-:Y:S03]  /*15600*/  HMMA.16816.F32 R24, R16, R12, R24 ;  /* 0x0000000c1018723c */ /* 0x004fe60000001818 */
[----:B------:R-:W0:-:S15]  /*15610*/  LDSM.16.MT88.4 R12, [R28+UR5+0xa800] ;  /* 0x00a800051c0c783b */ /* 0x000e1e0008004200 */
[----:B------:R-:W-:-:S05]  /*15620*/  NOP ;  /* 0x0000000000007918 */ /* 0x000fca0000000000 */
[----:B------:R-:W-:Y:S04]  /*15630*/  STL.64 [R1+0xad8], R26 ;  /* 0x000ad81a01007387 */ /* 0x000fe80000100a00 */
[----:B------:R1:W-:Y:S04]  /*15640*/  STL.64 [R1+0xad0], R24 ;  /* 0x000ad01801007387 */ /* 0x0003e80000100a00 */
[----:B-1----:R-:W3:Y:S04]  /*15650*/  LDL.LU.64 R24, [R1+0x60] ;  /* 0x0000600001187983 */ /* 0x002ee80000300a00 */
[----:B------:R-:W2:Y:S01]  /*15660*/  LDL.LU.64 R26, [R1+0x68] ;  /* 0x00006800011a7983 */ /* 0x000ea20000300a00 */
[----:B---3--:R-:W-:Y:S03]  /*15670*/  HMMA.16816.F32 R20, R16, R24, R20 ;  /* 0x000000181014723c */ /* 0x008fe60000001814 */
[----:B----4-:R-:W1:-:S15]  /*15680*/  LDSM.16.M88.4 R16, [R0+UR5+0x100] ;  /* 0x000100050010783b */ /* 0x010e5e0008000200 */
[----:B------:R-:W-:-:S05]  /*15690*/  NOP ;  /* 0x0000000000007918 */ /* 0x000fca0000000000 */
[----:B------:R3:W-:Y:S04]  /*156a0*/  STL.64 [R1+0xab8], R22 ;  /* 0x000ab81601007387 */ /* 0x0007e80000100a00 */
[----:B------:R-:W-:Y:S04]  /*156b0*/  STL.64 [R1+0xab0], R20 ;  /* 0x000ab01401007387 */ /* 0x000fe80000100a00 */
[----:B0-----:R-:W-:Y:S01]  /*156c0*/  STL [R1+0xaa8], R15 ;  /* 0x000aa80f01007387 */ /* 0x001fe20000100800 */
[----:B---3--:R-:W-:Y:S02]  /*156d0*/  IMAD.MOV.U32 R22, RZ, RZ, R29 ;  /* 0x000000ffff167224 */ /* 0x008fe400078e001d */
[----:B------:R-:W-:-:S02]  /*156e0*/  IMAD.MOV.U32 R23, RZ, RZ, R2 ;  /* 0x000000ffff177224 */ /* 0x000fc400078e0002 */
[----:B-1----:R-:W-:Y:S01]  /*156f0*/  IMAD.MOV.U32 R29, RZ, RZ, R18 ;  /* 0x000000ffff1d7224 */ /* 0x002fe200078e0012 */
[----:B------:R-:W-:Y:S01]  /*15700*/  STL.64 [R1+0x30], R16 ;  /* 0x0000301001007387 */ /* 0x000fe20000100a00 */
[----:B------:R-:W-:-:S03]  /*15710*/  IMAD.MOV.U32 R2, RZ, RZ, R19 ;  /* 0x000000ffff027224 */ /* 0x000fc600078e0013 */
[----:B------:R-:W0:Y:S04]  /*15720*/  LDSM.16.M88.4 R16, [R0+UR5+0x4100] ;  /* 0x004100050010783b */ /* 0x000e280008000200 */
[----:B------:R-:W-:Y:S04]  /*15730*/  STL [R1+0xa7c], R2 ;  /* 0x000a7c0201007387 */ /* 0x000fe80000100800 */
[----:B------:R-:W-:Y:S04]  /*15740*/  STL [R1+0xa78], R29 ;  /* 0x000a781d01007387 */ /* 0x000fe80000100800 */
[----:B0-----:R-:W-:Y:S04]  /*15750*/  STL.64 [R1+0x40], R16 ;  /* 0x0000401001007387 */ /* 0x001fe80000100a00 */
[----:B------:R-:W-:Y:S04]  /*15760*/  STL.64 [R1+0x48], R18 ;  /* 0x0000481201007387 */ /* 0x000fe80000100a00 */
[----:B------:R-:W0:Y:S04]  /*15770*/  LDSM.16.MT88.4 R16, [R3+UR5+0xa800] ;  /* 0x00a800050310783b */ /* 0x000e280008004200 */
[----:B0-----:R-:W-:Y:S04]  /*15780*/  STL.64 [R1+0xa88], R18 ;  /* 0x000a881201007387 */ /* 0x001fe80000100a00 */
[----:B------:R0:W-:Y:S04]  /*15790*/  STL.64 [R1+0xa80], R16 ;  /* 0x000a801001007387 */ /* 0x0001e80000100a00 */
[----:B0-----:R-:W3:Y:S01]  /*157a0*/  LDL.LU.64 R16, [R1+0x40] ;  /* 0x0000400001107983 */ /* 0x001ee20000300a00 */
[----:B------:R-:W-:-:S15]  /*157b0*/  HMMA.16816.F32 R8, R4, R22, R8 ;  /* 0x000000160408723c */ /* 0x000fde0000001808 */
[----:B------:R-:W-:-:S09]  /*157c0*/  NOP ;  /* 0x0000000000007918 */ /* 0x000fd20000000000 */
[----:B------:R-:W-:Y:S02]  /*157d0*/  IMAD.MOV.U32 R2, RZ, RZ, R10 ;  /* 0x000000ffff027224 */ /* 0x000fe400078e000a */
[----:B------:R-:W-:Y:S02]  /*157e0*/  IMAD.MOV.U32 R0, RZ, RZ, R11 ;  /* 0x000000ffff007224 */ /* 0x000fe400078e000b */
[----:B------:R-:W-:Y:S02]  /*157f0*/  IMAD.MOV.U32 R19, RZ, RZ, R8 ;  /* 0x000000ffff137224 */ /* 0x000fe400078e0008 */
[----:B------:R-:W-:Y:S01]  /*15800*/  IMAD.MOV.U32 R18, RZ, RZ, R9 ;  /* 0x000000ffff127224 */ /* 0x000fe200078e0009 */
[----:B---3--:R0:W-:Y:S04]  /*15810*/  STL.64 [R1+0xaa0], R16 ;  /* 0x000aa01001007387 */ /* 0x0081e80000100a00 */
[----:B0-----:R-:W3:Y:S04]  /*15820*/  LDL.64 R16, [R1+0x30] ;  /* 0x0000300001107983 */ /* 0x001ee80000100a00 */
[----:B------:R-:W4:Y:S04]  /*15830*/  LDL.LU.64 R10, [R1+0xae8] ;  /* 0x000ae800010a7983 */ /* 0x000f280000300a00 */
[----:B------:R-:W4:Y:S01]  /*15840*/  LDL.LU.64 R8, [R1+0xae0] ;  /* 0x000ae00001087983 */ /* 0x000f220000300a00 */
[----:B--2---:R-:W-:-:S02]  /*15850*/  IMAD.MOV.U32 R21, RZ, RZ, R26 ;  /* 0x000000ffff157224 */ /* 0x004fc400078e001a */
[----:B------:R-:W-:Y:S01]  /*15860*/  IMAD.MOV.U32 R20, RZ, RZ, R27 ;  /* 0x000000ffff147224 */ /* 0x000fe200078e001b */
[----:B----4-:R-:W-:Y:S01]  /*15870*/  HMMA.16816.F32 R8, R4, R26, R8 ;  /* 0x0000001a0408723c */ /* 0x010fe20000001808 */
        /* <DEDUP_REMOVED lines=13> */
[----:B------:R-:W2:-:S15]  /*15950*/  LDL.LU.64 R20, [R1+0xab0] ;  /* 0x000ab00001147983 */ /* 0x000e9e0000300a00 */
[----:B------:R-:W-:-:S03]  /*15960*/  NOP ;  /* 0x0000000000007918 */ /* 0x000fc60000000000 */
[----:B------:R-:W-:Y:S04]  /*15970*/  STL.64 [R1+0xa98], R26 ;  /* 0x000a981a01007387 */ /* 0x000fe80000100a00 */
[----:B------:R0:W-:Y:S02]  /*15980*/  STL.64 [R1+0xa90], R24 ;  /* 0x000a901801007387 */ /* 0x0001e40000100a00 */
[----:B0-----:R-:W-:Y:S02]  /*15990*/  IMAD.MOV.U32 R24, RZ, RZ, R15 ;  /* 0x000000ffff187224 */ /* 0x001fe400078e000f */
[----:B------:R-:W4:Y:S01]  /*159a0*/  LDL.LU R15, [R1+0xaa8] ;  /* 0x000aa800010f7983 */ /* 0x000f220000300800 */
[----:B--2---:R-:W-:Y:S03]  /*159b0*/  HMMA.16816.F32 R20, R8, R6, R20 ;  /* 0x000000060814723c */ /* 0x004fe60000001814 */
[----:B------:R-:W0:Y:S04]  /*159c0*/  LDSM.16.MT88.4 R8, [R3+UR5+0xac00] ;  /* 0x00ac00050308783b */ /* 0x000e280008004200 */
[----:B0-----:R0:W-:Y:S04]  /*159d0*/  STL [R1+0xa54], R11 ;  /* 0x000a540b01007387 */ /* 0x0011e80000100800 */
[----:B------:R1:W-:Y:S04]  /*159e0*/  STL [R1+0xa70], R10 ;  /* 0x000a700a01007387 */ /* 0x0003e80000100800 */
[----:B------:R2:W-:Y:S01]  /*159f0*/  STL.64 [R1+0xa68], R8 ;  /* 0x000a680801007387 */ /* 0x0005e20000100a00 */
[----:B0-----:R-:W-:-:S02]  /*15a00*/  IMAD.MOV.U32 R11, RZ, RZ, R0 ;  /* 0x000000ffff0b7224 */ /* 0x001fc400078e0000 */
[----:B-1----:R-:W-:Y:S02]  /*15a10*/  IMAD.MOV.U32 R10, RZ, RZ, R2 ;  /* 0x000000ffff0a7224 */ /* 0x002fe400078e0002 */
[----:B--2---:R-:W-:Y:S02]  /*15a20*/  IMAD.MOV.U32 R8, RZ, RZ, R19 ;  /* 0x000000ffff087224 */ /* 0x004fe400078e0013 */
[----:B------:R-:W-:Y:S02]  /*15a30*/  IMAD.MOV.U32 R9, RZ, RZ, R18 ;  /* 0x000000ffff097224 */ /* 0x000fe400078e0012 */
[----:B---3--:R-:W-:-:S05]  /*15a40*/  IMAD.MOV.U32 R2, RZ, RZ, R17 ;  /* 0x000000ffff027224 */ /* 0x008fca00078e0011 */
[C---:B----4-:R-:W-:Y:S01]  /*15a50*/  HMMA.16816.F32 R8, R12.reuse, R16, R8 ;  /* 0x000000100c08723c */ /* 0x050fe20000001808 */
[----:B------:R-:W2:Y:S01]  /*15a60*/  LDL.LU.64 R16, [R1+0xaa0] ;  /* 0x000aa00001107983 */ /* 0x000ea20000300a00 */
[----:B------:R-:W-:Y:S02]  /*15a70*/  IMAD.MOV.U32 R25, RZ, RZ, R29 ;  /* 0x000000ffff197224 */ /* 0x000fe400078e001d */
[----:B------:R-:W-:Y:S02]  /*15a80*/  IMAD.MOV.U32 R26, RZ, RZ, R5 ;  /* 0x000000ffff1a7224 */ /* 0x000fe400078e0005 */
[----:B------:R-:W-:Y:S02]  /*15a90*/  IMAD.MOV.U32 R27, RZ, RZ, R4 ;  /* 0x000000ffff1b7224 */ /* 0x000fe400078e0004 */
[----:B------:R-:W-:Y:S05]  /*15aa0*/  LDSM.16.MT88.4 R4, [R28+UR5+0xac00] ;  /* 0x00ac00051c04783b */ /* 0x000fea0008004200 */
[----:B--2---:R-:W-:Y:S01]  /*15ab0*/  HMMA.16816.F32 R12, R12, R16, R24 ;  /* 0x000000100c0c723c */ /* 0x004fe20000001818 */
[----:B------:R-:W2:Y:S05]  /*15ac0*/  LDL.LU.64 R26, [R1+0xa98] ;  /* 0x000a9800011a7983 */ /* 0x000eaa0000300a00 */
[----:B------:R-:W-:Y:S01]  /*15ad0*/  IMAD.MOV.U32 R29, RZ, RZ, R16 ;  /* 0x000000ffff1d7224 */ /* 0x000fe200078e0010 */
[----:B------:R-:W2:Y:S01]  /*15ae0*/  LDL.LU.64 R24, [R1+0xa90] ;  /* 0x000a900001187983 */ /* 0x000ea20000300a00 */
[----:B------:R-:W-:-:S15]  /*15af0*/  IMAD.MOV.U32 R0, RZ, RZ, R17 ;  /* 0x000000ffff007224 */ /* 0x000fde00078e0011 */
[----:B------:R0:W-:Y:S04]  /*15b00*/  STL.64 [R1+0x10], R12 ;  /* 0x0000100c01007387 */ /* 0x0001e80000100a00 */
[----:B------:R1:W-:Y:S04]  /*15b10*/  STL.64 [R1+0x18], R14 ;  /* 0x0000180e01007387 */ /* 0x0003e80000100a00 */
[----:B------:R-:W2:Y:S04]  /*15b20*/  LDL.LU.64 R18, [R1+0xa88] ;  /* 0x000a880001127983 */ /* 0x000ea80000300a00 */
[----:B------:R-:W2:Y:S04]  /*15b30*/  LDL.LU.64 R16, [R1+0xa80] ;  /* 0x000a800001107983 */ /* 0x000ea80000300a00 */
[----:B0-----:R-:W2:Y:S01]  /*15b40*/  LDL.LU R12, [R1+0x30] ;  /* 0x00003000010c7983 */ /* 0x001ea20000300800 */
[----:B------:R-:W-:-:S03]  /*15b50*/  IMAD.MOV.U32 R13, RZ, RZ, R2 ;  /* 0x000000ffff0d7224 */ /* 0x000fc600078e0002 */
[----:B------:R-:W3:Y:S04]  /*15b60*/  LDL.LU R2, [R1+0xa7c] ;  /* 0x000a7c0001027983 */ /* 0x000ee80000300800 */
[----:B--2---:R-:W-:-:S15]  /*15b70*/  HMMA.16816.F32 R24, R16, R12, R24 ;  /* 0x0000000c1018723c */ /* 0x004fde0000001818 */
[----:B------:R-:W-:-:S09]  /*15b80*/  NOP ;  /* 0x0000000000007918 */ /* 0x000fd20000000000 */
[----:B-1----:R-:W-:Y:S02]  /*15b90*/  IMAD.MOV.U32 R15, RZ, RZ, R24 ;  /* 0x000000ffff0f7224 */ /* 0x002fe400078e0018 */
[----:B------:R-:W-:Y:S02]  /*15ba0*/  IMAD.MOV.U32 R14, RZ, RZ, R25 ;  /* 0x000000ffff0e7224 */ /* 0x000fe400078e0019 */
[----:B------:R-:W-:Y:S02]  /*15bb0*/  IMAD.MOV.U32 R24, RZ, RZ, R29 ;  /* 0x000000ffff187224 */ /* 0x000fe400078e001d */
[----:B------:R-:W2:Y:S01]  /*15bc0*/  LDL.LU R29, [R1+0xa78] ;  /* 0x000a7800011d7983 */ /* 0x000ea20000300800 */
[----:B------:R-:W-:-:S03]  /*15bd0*/  IMAD.MOV.U32 R25, RZ, RZ, R0 ;  /* 0x000000ffff197224 */ /* 0x000fc600078e0000 */
[----:B------:R-:W4:Y:S04]  /*15be0*/  LDL.LU R0, [R1+0xa74] ;  /* 0x000a740001007983 */ /* 0x000f280000300800 */
[----:B------:R-:W-:Y:S01]  /*15bf0*/  HMMA.16816.F32 R16, R16, R24, R20 ;  /* 0x000000181010723c */ /* 0x000fe20000001814 */
[----:B------:R-:W-:Y:S02]  /*15c00*/  IMAD.MOV.U32 R13, RZ, RZ, R26 ;  /* 0x000000ffff0d7224 */ /* 0x000fe400078e001a */
[----:B------:R-:W-:-:S15]  /*15c10*/  IMAD.MOV.U32 R12, RZ, RZ, R27 ;  /* 0x000000ffff0c7224 */ /* 0x000fde00078e001b */
[----:B------:R-:W-:-:S05]  /*15c20*/  NOP ;  /* 0x0000000000007918 */ /* 0x000fca0000000000 */
[----:B------:R0:W-:Y:S04]  /*15c30*/  STL.64 [R1+0xa40], R18 ;  /* 0x000a401201007387 */ /* 0x0001e80000100a00 */
[----:B------:R1:W-:Y:S01]  /*15c40*/  STL.64 [R1+0xa38], R16 ;  /* 0x000a381001007387 */ /* 0x0003e20000100a00 */
[----:B0-----:R-:W-:Y:S02]  /*15c50*/  IMAD.MOV.U32 R18, RZ, RZ, R13 ;  /* 0x000000ffff127224 */ /* 0x001fe400078e000d */
[----:B------:R-:W-:Y:S02]  /*15c60*/  IMAD.MOV.U32 R19, RZ, RZ, R12 ;  /* 0x000000ffff137224 */ /* 0x000fe400078e000c */
[----:B-1----:R-:W-:Y:S02]  /*15c70*/  IMAD.MOV.U32 R16, RZ, RZ, R15 ;  /* 0x000000ffff107224 */ /* 0x002fe400078e000f */
[----:B------:R-:W-:-:S02]  /*15c80*/  IMAD.MOV.U32 R17, RZ, RZ, R14 ;  /* 0x000000ffff117224 */ /* 0x000fc400078e000e */
[----:B------:R-:W0:Y:S04]  /*15c90*/  LDSM.16.MT88.4 R12, [R28+UR5+0xb000] ;  /* 0x00b000051c0c783b */ /* 0x000e280008004200 */
[----:B------:R1:W-:Y:S04]  /*15ca0*/  STL.64 [R1+0xa60], R18 ;  /* 0x000a601201007387 */ /* 0x0003e80000100a00 */
[----:B------:R-:W-:Y:S04]  /*15cb0*/  STL.64 [R1+0xa58], R16 ;  /* 0x000a581001007387 */ /* 0x000fe80000100a00 */
[----:B-1----:R-:W2:Y:S04]  /*15cc0*/  LDL.LU.64 R18, [R1+0x48] ;  /* 0x0000480001127983 */ /* 0x002ea80000300a00 */
[----:B0-----:R-:W-:Y:S04]  /*15cd0*/  STL [R1+0xa50], R14 ;  /* 0x000a500e01007387 */ /* 0x001fe80000100800 */
[----:B------:R-:W-:Y:S04]  /*15ce0*/  STL [R1+0xa4c], R15 ;  /* 0x000a4c0f01007387 */ /* 0x000fe80000100800 */
[----:B------:R-:W-:Y:S01]  /*15cf0*/  STL [R1+0xa48], R28 ;  /* 0x000a481c01007387 */ /* 0x000fe20000100800 */
[----:B---3--:R-:W-:-:S03]  /*15d00*/  IMAD.MOV.U32 R23, RZ, RZ, R2 ;  /* 0x000000ffff177224 */ /* 0x008fc600078e0002 */
[----:B----4-:R-:W0:Y:S01]  /*15d10*/  LDSM.16.M88.4 R24, [R0+UR5+0x180] ;  /* 0x000180050018783b */ /* 0x010e220008000200 */
[----:B--2---:R-:W-:-:S03]  /*15d20*/  IMAD.MOV.U32 R22, RZ, RZ, R29 ;  /* 0x000000ffff167224 */ /* 0x004fc600078e001d */
[----:B0-----:R-:W-:Y:S01]  /*15d30*/  STL [R1+0x60], R24 ;  /* 0x0000601801007387 */ /* 0x001fe20000100800 */
[----:B------:R-:W-:-:S03]  /*15d40*/  IMAD.MOV.U32 R29, RZ, RZ, R25 ;  /* 0x000000ffff1d7224 */ /* 0x000fc600078e0019 */
[----:B------:R-:W-:Y:S04]  /*15d50*/  STL.64 [R1+0x68], R26 ;  /* 0x0000681a01007387 */ /* 0x000fe80000100a00 */
[----:B------:R-:W0:Y:S02]  /*15d60*/  LDSM.16.M88.4 R24, [R0+UR5+0x4180] ;  /* 0x004180050018783b */ /* 0x000e240008000200 */
[----:B0-----:R-:W-:Y:S02]  /*15d70*/  IMAD.MOV.U32 R2, RZ, RZ, R24 ;  /* 0x000000ffff027224 */ /* 0x001fe400078e0018 */
[----:B------:R-:W-:Y:S01]  /*15d80*/  STL.64 [R1+0x78], R26 ;  /* 0x0000781a01007387 */ /* 0x000fe20000100a00 */
[----:B------:R-:W-:-:S03]  /*15d90*/  IMAD.MOV.U32 R0, RZ, RZ, R25 ;  /* 0x000000ffff007224 */ /* 0x000fc600078e0019 */
[----:B------:R-:W0:Y:S04]  /*15da0*/  LDSM.16.MT88.4 R24, [R3+UR5+0xb000] ;  /* 0x00b000050318783b */ /* 0x000e280008004200 */
[----:B0-----:R-:W-:Y:S04]  /*15db0*/  STL.64 [R1+0xa20], R26 ;  /* 0x000a201a01007387 */ /* 0x001fe80000100a00 */
[----:B------:R0:W-:Y:S04]  /*15dc0*/  STL.64 [R1+0xa18], R24 ;  /* 0x000a181801007387 */ /* 0x0001e80000100a00 */
[----:B0-----:R-:W2:Y:S04]  /*15dd0*/  LDL.LU R24, [R1+0x10] ;  /* 0x0000100001187983 */ /* 0x001ea80000300800 */
[----:B------:R-:W2:Y:S04]  /*15de0*/  LDL.LU R25, [R1+0x14] ;  /* 0x0000140001197983 */ /* 0x000ea80000300800 */
[----:B------:R-:W2:Y:S04]  /*15df0*/  LDL.LU R26, [R1+0x18] ;  /* 0x00001800011a7983 */ /* 0x000ea80000300800 */
[----:B------:R-:W2:Y:S01]  /*15e00*/  LDL.LU R27, [R1+0x1c] ;  /* 0x00001c00011b7983 */ /* 0x000ea20000300800 */
[----:B------:R-:W-:Y:S01]  /*15e10*/  HMMA.16816.F32 R8, R4, R22, R8 ;  /* 0x000000160408723c */ /* 0x000fe20000001808 */
[----:B------:R-:W-:-:S15]  /*15e20*/  IMAD.MOV.U32 R14, RZ, RZ, R19 ;  /* 0x000000ffff0e7224 */ /* 0x000fde00078e0013 */
[----:B------:R-:W-:-:S08]  /*15e30*/  NOP ;  /* 0x0000000000007918 */ /* 0x000fd00000000000 */
[----:B------:R-:W-:Y:S02]  /*15e40*/  IMAD.MOV.U32 R20, RZ, RZ, R11 ;  /* 0x000000ffff147224 */ /* 0x000fe400078e000b */
[----:B------:R-:W-:Y:S02]  /*15e50*/  IMAD.MOV.U32 R11, RZ, RZ, R18 ;  /* 0x000000ffff0b7224 */ /* 0x000fe400078e0012 */
[----:B------:R-:W-:Y:S02]  /*15e60*/  IMAD.MOV.U32 R21, RZ, RZ, R10 ;  /* 0x000000ffff157224 */ /* 0x000fe400078e000a */
[----:B------:R-:W-:Y:S01]  /*15e70*/  IMAD.MOV.U32 R15, RZ, RZ, R8 ;  /* 0x000000ffff0f7224 */ /* 0x000fe200078e0008 */
[----:B------:R-:W3:Y:S01]  /*15e80*/  LDL.LU R10, [R1+0xa70] ;  /* 0x000a7000010a7983 */ /* 0x000ee20000300800 */
[----:B------:R-:W-:-:S03]  /*15e90*/  IMAD.MOV.U32 R28, RZ, RZ, R9 ;  /* 0x000000ffff1c7224 */ /* 0x000fc600078e0009 */
[----:B------:R-:W3:Y:S01]  /*15ea0*/  LDL.LU.64 R8, [R1+0xa68] ;  /* 0x000a680001087983 */ /* 0x000ee20000300a00 */
[----:B--2---:R-:W-:Y:S03]  /*15eb0*/  HMMA.16816.F32 R24, R4, R18, R24 ;  /* 0x000000120418723c */ /* 0x004fe60000001818 */
[----:B------:R-:W3:Y:S04]  /*15ec0*/  LDL.LU.64 R18, [R1+0xa60] ;  /* 0x000a600001127983 */ /* 0x000ee80000300a00 */
[----:B------:R-:W3:Y:S01]  /*15ed0*/  LDL.LU.64 R16, [R1+0xa58] ;  /* 0x000a580001107983 */ /* 0x000ee20000300a00 */
[----:B------:R-:W-:-:S03]  /*15ee0*/  IMAD.MOV.U32 R6, RZ, RZ, R11 ;  /* 0x000000ffff067224 */ /* 0x000fc600078e000b */
[----:B------:R-:W3:Y:S01]  /*15ef0*/  LDL.LU R11, [R1+0xa54] ;  /* 0x000a5400010b7983 */ /* 0x000ee20000300800 */
[----:B------:R-:W-:-:S03]  /*15f00*/  IMAD.MOV.U32 R7, RZ, RZ, R14 ;  /* 0x000000ffff077224 */ /* 0x000fc600078e000e */
[----:B------:R-:W2:Y:S08]  /*15f10*/  LDL.LU R14, [R1+0xa50] ;  /* 0x000a5000010e7983 */ /* 0x000eb00000300800 */
[----:B------:R0:W-:Y:S04]  /*15f20*/  STL.64 [R1+0xa30], R26 ;  /* 0x000a301a01007387 */ /* 0x0001e80000100a00 */
[----:B------:R1:W-:Y:S01]  /*15f30*/  STL.64 [R1+0xa28], R24 ;  /* 0x000a281801007387 */ /* 0x0003e20000100a00 */
[----:B0-----:R-:W-:-:S02]  /*15f40*/  IMAD.MOV.U32 R26, RZ, RZ, R21 ;  /* 0x000000ffff1a7224 */ /* 0x001fc400078e0015 */
[----:B------:R-:W-:Y:S02]  /*15f50*/  IMAD.MOV.U32 R27, RZ, RZ, R20 ;  /* 0x000000ffff1b7224 */ /* 0x000fe400078e0014 */
[----:B-1----:R-:W-:Y:S02]  /*15f60*/  IMAD.MOV.U32 R24, RZ, RZ, R15 ;  /* 0x000000ffff187224 */ /* 0x002fe400078e000f */
[----:B------:R-:W2:Y:S01]  /*15f70*/  LDL.LU R15, [R1+0xa4c] ;  /* 0x000a4c00010f7983 */ /* 0x000ea20000300800 */
[----:B------:R-:W-:-:S03]  /*15f80*/  IMAD.MOV.U32 R25, RZ, RZ, R28 ;  /* 0x000000ffff197224 */ /* 0x000fc600078e001c */
[----:B------:R-:W4:Y:S01]  /*15f90*/  LDL.LU R28, [R1+0xa48] ;  /* 0x000a4800011c7983 */ /* 0x000f220000300800 */
[C---:B---3--:R-:W-:Y:S03]  /*15fa0*/  HMMA.16816.F32 R20, R8.reuse, R22, R16 ;  /* 0x000000160814723c */ /* 0x048fe60000001810 */
[----:B------:R-:W3:Y:S04]  /*15fb0*/  LDL.LU.64 R18, [R1+0xa40] ;  /* 0x000a400001127983 */ /* 0x000ee80000300a00 */
[----:B------:R-:W3:Y:S02]  /*15fc0*/  LDL.LU.64 R16, [R1+0xa38] ;  /* 0x000a380001107983 */ /* 0x000ee40000300a00 */
[----:B---3--:R-:W-:Y:S02]  /*15fd0*/  HMMA.16816.F32 R16, R8, R6, R16 ;  /* 0x000000060810723c */ /* 0x008fe40000001810 */
[----:B----4-:R-:W0:Y:S04]  /*15fe0*/  LDSM.16.MT88.4 R4, [R28+UR5+0xb400] ;  /* 0x00b400051c04783b */ /* 0x010e280008004200 */
[----:B------:R-:W1:-:S15]  /*15ff0*/  LDSM.16.MT88.4 R8, [R3+UR5+0xb400] ;  /* 0x00b400050308783b */ /* 0x000e5e0008004200 */
[----:B------:R-:W-:-:S02]  /*16000*/  NOP ;  /* 0x0000000000007918 */ /* 0x000fc40000000000 */
[----:B------:R-:W-:Y:S04]  /*16010*/  STL.64 [R1+0xa10], R18 ;  /* 0x000a101201007387 */ /* 0x000fe80000100a00 */
[----:B------:R3:W-:Y:S04]  /*16020*/  STL.64 [R1+0xa08], R16 ;  /* 0x000a081001007387 */ /* 0x0007e80000100a00 */
[----:B---3--:R-:W2:Y:S01]  /*16030*/  LDL.LU R16, [R1+0x60] ;  /* 0x0000600001107983 */ /* 0x008ea20000300800 */
[----:B------:R-:W-:-:S03]  /*16040*/  IMAD.MOV.U32 R17, RZ, RZ, R29 ;  /* 0x000000ffff117224 */ /* 0x000fc600078e001d */
[----:B0-----:R-:W-:Y:S04]  /*16050*/  STL [R1+0x9f0], R5 ;  /* 0x0009f00501007387 */ /* 0x001fe80000100800 */
[----:B------:R-:W-:Y:S04]  /*16060*/  STL [R1+0x9ec], R6 ;  /* 0x0009ec0601007387 */ /* 0x000fe80000100800 */
[----:B------:R-:W-:Y:S04]  /*16070*/  STL [R1+0x9e8], R7 ;  /* 0x0009e80701007387 */ /* 0x000fe80000100800 */
[----:B-1----:R-:W-:Y:S04]  /*16080*/  STL.64 [R1+0xa00], R10 ;  /* 0x000a000a01007387 */ /* 0x002fe80000100a00 */
[----:B------:R-:W-:Y:S01]  /*16090*/  STL.64 [R1+0x9f8], R8 ;  /* 0x0009f80801007387 */ /* 0x000fe20000100a00 */
[----:B--2---:R-:W-:-:S15]  /*160a0*/  HMMA.16816.F32 R24, R12, R16, R24 ;  /* 0x000000100c18723c */ /* 0x004fde0000001818 */
[----:B------:R-:W-:-:S08]  /*160b0*/  NOP ;  /* 0x0000000000007918 */ /* 0x000fd00000000000 */
[----:B------:R-:W-:Y:S04]  /*160c0*/  STL.64 [R1+0x30], R24 ;  /* 0x0000301801007387 */ /* 0x000fe80000100a00 */
[----:B------:R0:W-:Y:S04]  /*160d0*/  STL.64 [R1+0x38], R26 ;  /* 0x0000381a01007387 */ /* 0x0001e80000100a00 */
[----:B0-----:R-:W2:Y:S04]  /*160e0*/  LDL.LU.64 R26, [R1+0xa30] ;  /* 0x000a3000011a7983 */ /* 0x001ea80000300a00 */
[----:B------:R-:W2:Y:S01]  /*160f0*/  LDL.LU.64 R24, [R1+0xa28] ;  /* 0x000a280001187983 */ /* 0x000ea20000300a00 */
[----:B------:R-:W-:-:S02]  /*16100*/  IMAD.MOV.U32 R8, RZ, RZ, R2 ;  /* 0x000000ffff087224 */ /* 0x000fc400078e0002 */
[----:B------:R-:W-:-:S07]  /*16110*/  IMAD.MOV.U32 R9, RZ, RZ, R0 ;  /* 0x000000ffff097224 */ /* 0x000fce00078e0000 */
[----:B--2---:R-:W-:Y:S01]  /*16120*/  HMMA.16816.F32 R12, R12, R8, R24 ;  /* 0x000000080c0c723c */ /* 0x004fe20000001818 */
[----:B------:R-:W2:Y:S04]  /*16130*/  LDL.LU.64 R26, [R1+0xa20] ;  /* 0x000a2000011a7983 */ /* 0x000ea80000300a00 */
[----:B------:R-:W2:-:S15]  /*16140*/  LDL.LU.64 R24, [R1+0xa18] ;  /* 0x000a180001187983 */ /* 0x000e9e0000300a00 */
[----:B------:R-:W-:-:S04]  /*16150*/  NOP ;  /* 0x0000000000007918 */ /* 0x000fc80000000000 */
[----:B------:R-:W-:Y:S02]  /*16160*/  IMAD.MOV.U32 R29, RZ, RZ, R15 ;  /* 0x000000ffff1d7224 */ /* 0x000fe400078e000f */
[----:B------:R-:W3:Y:S04]  /*16170*/  LDL R15, [R1+0x84] ;  /* 0x00008400010f7983 */ /* 0x000ee80000100800 */
[----:B------:R-:W4:Y:S01]  /*16180*/  LDL.LU.64 R18, [R1+0xa10] ;  /* 0x000a100001127983 */ /* 0x000f220000300a00 */
[----:B--2---:R-:W-:Y:S03]  /*16190*/  HMMA.16816.F32 R20, R24, R16, R20 ;  /* 0x000000101814723c */ /* 0x004fe60000001814 */
[----:B------:R-:W4:-:S15]  /*161a0*/  LDL.LU.64 R16, [R1+0xa08] ;  /* 0x000a080001107983 */ /* 0x000f1e0000300a00 */
[----:B------:R-:W-:-:S06]  /*161b0*/  NOP ;  /* 0x0000000000007918 */ /* 0x000fcc0000000000 */
[----:B------:R-:W-:Y:S02]  /*161c0*/  IMAD.MOV.U32 R2, RZ, RZ, R22 ;  /* 0x000000ffff027224 */ /* 0x000fe400078e0016 */
[----:B------:R-:W2:Y:S01]  /*161d0*/  LDL R22, [R1+0x154] ;  /* 0x0001540001167983 */ /* 0x000ea20000100800 */
[----:B------:R-:W-:-:S03]  /*161e0*/  IMAD.MOV.U32 R0, RZ, RZ, R23 ;  /* 0x000000ffff007224 */ /* 0x000fc600078e0017 */
[----:B------:R-:W2:Y:S01]  /*161f0*/  LDL R23, [R1+0x88] ;  /* 0x0000880001177983 */ /* 0x000ea20000100800 */
[----:B------:R-:W-:Y:S02]  /*16200*/  IMAD.MOV.U32 R5, RZ, RZ, R12 ;  /* 0x000000ffff057224 */ /* 0x000fe400078e000c */
[----:B------:R-:W-:Y:S01]  /*16210*/  IMAD.MOV.U32 R6, RZ, RZ, R13 ;  /* 0x000000ffff067224 */ /* 0x000fe200078e000d */
[----:B------:R-:W2:Y:S01]  /*16220*/  LDL.LU.64 R10, [R1+0xa00] ;  /* 0x000a0000010a7983 */ /* 0x000ea20000300a00 */
[----:B------:R-:W-:-:S03]  /*16230*/  IMAD.MOV.U32 R7, RZ, RZ, R14 ;  /* 0x000000ffff077224 */ /* 0x000fc600078e000e */
[----:B---3--:R-:W0:Y:S01]  /*16240*/  LDSM.16.MT88.4 R12, [R15+UR5+0xb800] ;  /* 0x00b800050f0c783b */ /* 0x008e220008004200 */
[----:B------:R-:W-:Y:S02]  /*16250*/  IMAD.MOV.U32 R28, RZ, RZ, R20 ;  /* 0x000000ffff1c7224 */ /* 0x000fe400078e0014 */
[----:B------:R-:W-:Y:S01]  /*16260*/  IMAD.MOV.U32 R3, RZ, RZ, R21 ;  /* 0x000000ffff037224 */ /* 0x000fe200078e0015 */
[----:B----4-:R-:W-:Y:S01]  /*16270*/  HMMA.16816.F32 R24, R24, R8, R16 ;  /* 0x000000081818723c */ /* 0x010fe20000001810 */
[----:B------:R-:W3:Y:S04]  /*16280*/  LDL.LU.64 R8, [R1+0x9f8] ;  /* 0x0009f80001087983 */ /* 0x000ee80000300a00 */
[----:B--2---:R-:W1:-:S15]  /*16290*/  LDSM.16.M88.4 R16, [R22+UR5+0x180] ;  /* 0x000180051610783b */ /* 0x004e5e0008000200 */
[----:B------:R-:W-:-:S03]  /*162a0*/  NOP ;  /* 0x0000000000007918 */ /* 0x000fc60000000000 */
[----:B------:R2:W-:Y:S04]  /*162b0*/  STL.64 [R1+0x9d0], R26 ;  /* 0x0009d01a01007387 */ /* 0x0005e80000100a00 */
[----:B------:R-:W-:Y:S04]  /*162c0*/  STL.64 [R1+0x9c8], R24 ;  /* 0x0009c81801007387 */ /* 0x000fe80000100a00 */
[----:B--2---:R-:W2:Y:S04]  /*162d0*/  LDL.LU R26, [R1+0x68] ;  /* 0x00006800011a7983 */ /* 0x004ea80000300800 */
[----:B------:R-:W2:Y:S04]  /*162e0*/  LDL.LU R27, [R1+0x6c] ;  /* 0x00006c00011b7983 */ /* 0x000ea80000300800 */
[----:B0-----:R0:W-:Y:S04]  /*162f0*/  STL [R1+0x9b0], R12 ;  /* 0x0009b00c01007387 */ /* 0x0011e80000100800 */
[----:B------:R4:W-:Y:S04]  /*16300*/  STL [R1+0x9ac], R13 ;  /* 0x0009ac0d01007387 */ /* 0x0009e80000100800 */
[----:B------:R1:W-:Y:S01]  /*16310*/  STL [R1+0x9a8], R14 ;  /* 0x0009a80e01007387 */ /* 0x0003e20000100800 */
[----:B0-----:R-:W-:-:S03]  /*16320*/  IMAD.MOV.U32 R12, RZ, RZ, R5 ;  /* 0x000000ffff0c7224 */ /* 0x001fc600078e0005 */
[----:B------:R0:W-:Y:S01]  /*16330*/  STL [R1+0x9a4], R15 ;  /* 0x0009a40f01007387 */ /* 0x0001e20000100800 */
[----:B----4-:R-:W-:-:S03]  /*16340*/  IMAD.MOV.U32 R13, RZ, RZ, R6 ;  /* 0x000000ffff0d7224 */ /* 0x010fc600078e0006 */
[----:B------:R-:W2:Y:S01]  /*16350*/  LDL.LU R5, [R1+0x9f0] ;  /* 0x0009f00001057983 */ /* 0x000ea20000300800 */
[----:B-1----:R-:W-:-:S03]  /*16360*/  IMAD.MOV.U32 R14, RZ, RZ, R7 ;  /* 0x000000ffff0e7224 */ /* 0x002fc600078e0007 */
[----:B------:R-:W2:Y:S01]  /*16370*/  LDL.LU R6, [R1+0x9ec] ;  /* 0x0009ec0001067983 */ /* 0x000ea20000300800 */
[----:B0-----:R-:W-:-:S03]  /*16380*/  IMAD.MOV.U32 R15, RZ, RZ, R29 ;  /* 0x000000ffff0f7224 */ /* 0x001fc600078e001d */
[----:B------:R-:W2:Y:S01]  /*16390*/  LDL.LU R7, [R1+0x9e8] ;  /* 0x0009e80001077983 */ /* 0x000ea20000300800 */
[----:B------:R-:W-:-:S03]  /*163a0*/  IMAD.MOV.U32 R29, RZ, RZ, R17 ;  /* 0x000000ffff1d7224 */ /* 0x000fc600078e0011 */
[----:B------:R-:W-:Y:S04]  /*163b0*/  STL.64 [R1], R16 ;  /* 0x0000001001007387 */ /* 0x000fe80000100a00 */
[----:B------:R-:W-:Y:S04]  /*163c0*/  STL.64 [R1+0x8], R18 ;  /* 0x0000081201007387 */ /* 0x000fe80000100a00 */
[----:B------:R-:W0:Y:S04]  /*163d0*/  LDSM.16.M88.4 R16, [R22+UR5+0x4180] ;  /* 0x004180051610783b */ /* 0x000e280008000200 */
[----:B------:R-:W1:Y:S04]  /*163e0*/  LDSM.16.MT88.4 R20, [R23+UR5+0xb800] ;  /* 0x00b800051714783b */ /* 0x000e680008004200 */
[----:B0-----:R-:W-:Y:S04]  /*163f0*/  STL.64 [R1+0x998], R18 ;  /* 0x0009981201007387 */ /* 0x001fe80000100a00 */
[----:B------:R0:W-:Y:S04]  /*16400*/  STL.64 [R1+0x990], R16 ;  /* 0x0009901001007387 */ /* 0x0001e80000100a00 */
[----:B0-----:R-:W2:Y:S04]  /*16410*/  LDL.LU R16, [R1+0x30] ;  /* 0x0000300001107983 */ /* 0x001ea80000300800 */
[----:B------:R-:W2:Y:S04]  /*16420*/  LDL.LU R17, [R1+0x34] ;  /* 0x0000340001117983 */ /* 0x000ea80000300800 */
[----:B------:R-:W2:Y:S04]  /*16430*/  LDL.LU R18, [R1+0x38] ;  /* 0x0000380001127983 */ /* 0x000ea80000300800 */
[----:B------:R-:W2:Y:S04]  /*16440*/  LDL.LU R19, [R1+0x3c] ;  /* 0x00003c0001137983 */ /* 0x000ea80000300800 */
[----:B-1----:R-:W-:Y:S04]  /*16450*/  STL [R1+0x9a0], R23 ;  /* 0x0009a01701007387 */ /* 0x002fe80000100800 */
[----:B------:R0:W-:Y:S04]  /*16460*/  STL [R1+0x9c0], R22 ;  /* 0x0009c01601007387 */ /* 0x0001e80000100800 */
[----:B------:R-:W-:Y:S04]  /*16470*/  STL.64 [R1+0x9b8], R20 ;  /* 0x0009b81401007387 */ /* 0x000fe80000100a00 */
[----:B0-----:R-:W4:Y:S04]  /*16480*/  LDL.LU R22, [R1+0x78] ;  /* 0x0000780001167983 */ /* 0x001f280000300800 */
[----:B------:R-:W4:Y:S01]  /*16490*/  LDL.LU R23, [R1+0x7c] ;  /* 0x00007c0001177983 */ /* 0x000f220000300800 */
[----:B--2---:R-:W-:-:S15]  /*164a0*/  HMMA.16816.F32 R16, R4, R26, R16 ;  /* 0x0000001a0410723c */ /* 0x004fde0000001810 */
[----:B------:R-:W-:-:S08]  /*164b0*/  NOP ;  /* 0x0000000000007918 */ /* 0x000fd00000000000 */
[----:B------:R0:W-:Y:S04]  /*164c0*/  STL.64 [R1+0x9e0], R18 ;  /* 0x0009e01201007387 */ /* 0x0001e80000100a00 */
[----:B------:R1:W-:Y:S01]  /*164d0*/  STL.64 [R1+0x9d8], R16 ;  /* 0x0009d81001007387 */ /* 0x0003e20000100a00 */
[----:B----4-:R-:W-:Y:S01]  /*164e0*/  HMMA.16816.F32 R4, R4, R22, R12 ;  /* 0x000000160404723c */ /* 0x010fe2000000180c */
[----:B0-----:R-:W-:Y:S02]  /*164f0*/  IMAD.MOV.U32 R18, RZ, RZ, R2 ;  /* 0x000000ffff127224 */ /* 0x001fe400078e0002 */
[----:B------:R-:W-:Y:S02]  /*16500*/  IMAD.MOV.U32 R19, RZ, RZ, R0 ;  /* 0x000000ffff137224 */ /* 0x000fe400078e0000 */
[----:B-1----:R-:W-:-:S02]  /*16510*/  IMAD.MOV.U32 R16, RZ, RZ, R28 ;  /* 0x000000ffff107224 */ /* 0x002fc400078e001c */
[----:B------:R-:W-:-:S07]  /*16520*/  IMAD.MOV.U32 R17, RZ, RZ, R3 ;  /* 0x000000ffff117224 */ /* 0x000fce00078e0003 */
[----:B---3--:R-:W-:Y:S10]  /*16530*/  HMMA.16816.F32 R24, R8, R26, R16 ;  /* 0x0000001a0818723c */ /* 0x008ff40000001810 */
[----:B------:R-:W-:-:S02]  /*16540*/  IMAD.MOV.U32 R15, RZ, RZ, R7 ;  /* 0x000000ffff0f7224 */ /* 0x000fc400078e0007 */
[----:B------:R-:W2:Y:S04]  /*16550*/  LDL R7, [R1+0x88] ;  /* 0x0000880001077983 */ /* 0x000ea80000100800 */
[----:B------:R-:W3:Y:S04]  /*16560*/  LDL.LU.64 R18, [R1+0x9e0] ;  /* 0x0009e00001127983 */ /* 0x000ee80000300a00 */
[----:B------:R-:W3:Y:S04]  /*16570*/  LDL.LU.64 R16, [R1+0x9d8] ;  /* 0x0009d80001107983 */ /* 0x000ee80000300a00 */
[----:B------:R-:W-:-:S02]  /*16580*/  IMAD.MOV.U32 R2, RZ, RZ, R26 ;  /* 0x000000ffff027224 */ /* 0x000fc400078e001a */
[----:B------:R-:W-:Y:S02]  /*16590*/  IMAD.MOV.U32 R0, RZ, RZ, R27 ;  /* 0x000000ffff007224 */ /* 0x000fe400078e001b */
[----:B------:R-:W-:Y:S01]  /*165a0*/  IMAD.MOV.U32 R28, RZ, RZ, R24 ;  /* 0x000000ffff1c7224 */ /* 0x000fe200078e0018 */
[----:B------:R-:W4:Y:S01]  /*165b0*/  LDL.LU.64 R26, [R1+0x9d0] ;  /* 0x0009d000011a7983 */ /* 0x000f220000300a00 */
[----:B------:R-:W-:-:S03]  /*165c0*/  IMAD.MOV.U32 R3, RZ, RZ, R25 ;  /* 0x000000ffff037224 */ /* 0x000fc600078e0019 */
[----:B------:R-:W4:Y:S01]  /*165d0*/  LDL.LU.64 R24, [R1+0x9c8] ;  /* 0x0009c80001187983 */ /* 0x000f220000300a00 */
[----:B------:R-:W-:Y:S01]  /*165e0*/  IMAD.MOV.U32 R12, RZ, RZ, R4 ;  /* 0x000000ffff0c7224 */ /* 0x000fe200078e0004 */
[----:B----4-:R-:W-:Y:S02]  /*165f0*/  HMMA.16816.F32 R8, R8, R22, R24 ;  /* 0x000000160808723c */ /* 0x010fe40000001818 */
[----:B------:R-:W4:Y:S04]  /*16600*/  LDL.LU R22, [R1+0x9c0] ;  /* 0x0009c00001167983 */ /* 0x000f280000300800 */
[----:B------:R-:W4:-:S15]  /*16610*/  LDL.LU.64 R20, [R1+0x9b8] ;  /* 0x0009b80001147983 */ /* 0x000f1e0000300a00 */
[----:B------:R-:W-:-:S03]  /*16620*/  NOP ;  /* 0x0000000000007918 */ /* 0x000fc60000000000 */
[----:B------:R-:W-:Y:S02]  /*16630*/  IMAD.MOV.U32 R4, RZ, RZ, R11 ;  /* 0x000000ffff047224 */ /* 0x000fe400078e000b */
[----:B------:R-:W2:Y:S01]  /*16640*/  LDL R11, [R1+0x84] ;  /* 0x00008400010b7983 */ /* 0x000ea20000100800 */
[----:B------:R-:W-:Y:S02]  /*16650*/  IMAD.MOV.U32 R13, RZ, RZ, R5 ;  /* 0x000000ffff0d7224 */ /* 0x000fe400078e0005 */
[----:B------:R-:W-:Y:S02]  /*16660*/  IMAD.MOV.U32 R14, RZ, RZ, R6 ;  /* 0x000000ffff0e7224 */ /* 0x000fe400078e0006 */
[----:B------:R-:W-:Y:S02]  /*16670*/  IMAD.MOV.U32 R23, RZ, RZ, R8 ;  /* 0x000000ffff177224 */ /* 0x000fe400078e0008 */
[----:B------:R-:W-:Y:S02]  /*16680*/  IMAD.MOV.U32 R6, RZ, RZ, R9 ;  /* 0x000000ffff067224 */ /* 0x000fe400078e0009 */
[----:B------:R-:W-:-:S02]  /*16690*/  IMAD.MOV.U32 R5, RZ, RZ, R10 ;  /* 0x000000ffff057224 */ /* 0x000fc400078e000a */
[----:B------:R-:W-:Y:S02]  /*166a0*/  IMAD.MOV.U32 R24, RZ, RZ, R12 ;  /* 0x000000ffff187224 */ /* 0x000fe400078e000c */
[----:B------:R-:W3:Y:S01]  /*166b0*/  LDL.LU R12, [R1+0x9b0] ;  /* 0x0009b000010c7983 */ /* 0x000ee20000300800 */
[----:B------:R-:W-:Y:S02]  /*166c0*/  IMAD.MOV.U32 R25, RZ, RZ, R13 ;  /* 0x000000ffff197224 */ /* 0x000fe400078e000d */
[----:B------:R-:W-:Y:S01]  /*166d0*/  IMAD.MOV.U32 R26, RZ, RZ, R14 ;  /* 0x000000ffff1a7224 */ /* 0x000fe200078e000e */
[----:B------:R-:W3:Y:S01]  /*166e0*/  LDL.LU R13, [R1+0x9ac] ;  /* 0x0009ac00010d7983 */ /* 0x000ee20000300800 */
[----:B------:R-:W-:-:S03]  /*166f0*/  IMAD.MOV.U32 R27, RZ, RZ, R15 ;  /* 0x000000ffff1b7224 */ /* 0x000fc600078e000f */
[----:B------:R-:W3:Y:S04]  /*16700*/  LDL.LU R14, [R1+0x9a8] ;  /* 0x0009a800010e7983 */ /* 0x000ee80000300800 */
[----:B------:R-:W3:Y:S04]  /*16710*/  LDL.LU R15, [R1+0x9a4] ;  /* 0x0009a400010f7983 */ /* 0x000ee80000300800 */
[----:B--2---:R-:W0:Y:S04]  /*16720*/  LDSM.16.MT88.4 R8, [R11+UR5+0xbc00] ;  /* 0x00bc00050b08783b */ /* 0x004e280008004200 */
[----:B0-----:R0:W-:Y:S04]  /*16730*/  STL.64 [R1+0x988], R10 ;  /* 0x0009880a01007387 */ /* 0x0011e80000100a00 */
[----:B------:R1:W-:Y:S01]  /*16740*/  STL.64 [R1+0x980], R8 ;  /* 0x0009800801007387 */ /* 0x0003e20000100a00 */
[----:B0-----:R-:W-:-:S02]  /*16750*/  IMAD.MOV.U32 R10, RZ, RZ, R5 ;  /* 0x000000ffff0a7224 */ /* 0x001fc400078e0005 */
[----:B------:R-:W-:Y:S02]  /*16760*/  IMAD.MOV.U32 R11, RZ, RZ, R4 ;  /* 0x000000ffff0b7224 */ /* 0x000fe400078e0004 */
[----:B-1----:R-:W-:Y:S02]  /*16770*/  IMAD.MOV.U32 R9, RZ, RZ, R6 ;  /* 0x000000ffff097224 */ /* 0x002fe400078e0006 */
[----:B------:R-:W0:Y:S01]  /*16780*/  LDSM.16.MT88.4 R4, [R7+UR5+0xbc00] ;  /* 0x00bc00050704783b */ /* 0x000e220008004200 */
[----:B------:R-:W-:-:S03]  /*16790*/  IMAD.MOV.U32 R8, RZ, RZ, R23 ;  /* 0x000000ffff087224 */ /* 0x000fc600078e0017 */
[----:B------:R-:W4:Y:S04]  /*167a0*/  LDL.LU R23, [R1+0x9a0] ;  /* 0x0009a00001177983 */ /* 0x000f280000300800 */
[----:B0-----:R-:W-:Y:S04]  /*167b0*/  STL.64 [R1+0x968], R6 ;  /* 0x0009680601007387 */ /* 0x001fe80000100a00 */
[----:B------:R0:W-:Y:S04]  /*167c0*/  STL.64 [R1+0x960], R4 ;  /* 0x0009600401007387 */ /* 0x0001e80000100a00 */
[----:B0-----:R-:W3:Y:S01]  /*167d0*/  LDL R4, [R1] ;  /* 0x0000000001047983 */ /* 0x001ee20000100800 */
[----:B------:R-:W-:-:S07]  /*167e0*/  IMAD.MOV.U32 R5, RZ, RZ, R29 ;  /* 0x000000ffff057224 */ /* 0x000fce00078e001d */
[C---:B---3--:R-:W-:Y:S01]  /*167f0*/  HMMA.16816.F32 R4, R12.reuse, R4, R16 ;  /* 0x000000040c04723c */ /* 0x048fe20000001810 */
[----:B------:R-:W2:Y:S04]  /*16800*/  LDL.LU.64 R18, [R1+0x998] ;  /* 0x0009980001127983 */ /* 0x000ea80000300a00 */
[----:B------:R-:W3:Y:S02]  /*16810*/  LDL.LU.64 R16, [R1+0x990] ;  /* 0x0009900001107983 */ /* 0x000ee40000300a00 */
[----:B---3--:R-:W-:-:S15]  /*16820*/  HMMA.16816.F32 R24, R12, R16, R24 ;  /* 0x000000100c18723c */ /* 0x008fde0000001818 */
[----:B------:R-:W-:-:S08]  /*16830*/  NOP ;  /* 0x0000000000007918 */ /* 0x000fd00000000000 */
[----:B------:R-:W-:Y:S04]  /*16840*/  STL.64 [R1+0x978], R26 ;  /* 0x0009781a01007387 */ /* 0x000fe80000100a00 */
[----:B------:R0:W-:Y:S04]  /*16850*/  STL.64 [R1+0x970], R24 ;  /* 0x0009701801007387 */ /* 0x0001e80000100a00 */
[----:B0-----:R-:W4:Y:S01]  /*16860*/  LDL.LU.64 R24, [R1] ;  /* 0x0000000001187983 */ /* 0x001f220000300a00 */
[----:B------:R-:W-:Y:S02]  /*16870*/  IMAD.MOV.U32 R12, RZ, RZ, R28 ;  /* 0x000000ffff0c7224 */ /* 0x000fe400078e001c */
[----:B------:R-:W-:Y:S01]  /*16880*/  IMAD.MOV.U32 R13, RZ, RZ, R3 ;  /* 0x000000ffff0d7224 */ /* 0x000fe200078e0003 */
[----:B------:R-:W3:Y:S01]  /*16890*/  LDL.LU.64 R26, [R1+0x8] ;  /* 0x00000800011a7983 */ /* 0x000ee20000300a00 */
[----:B------:R-:W-:-:S02]  /*168a0*/  IMAD.MOV.U32 R14, RZ, RZ, R2 ;  /* 0x000000ffff0e7224 */ /* 0x000fc400078e0002 */
[----:B------:R-:W-:-:S07]  /*168b0*/  IMAD.MOV.U32 R15, RZ, RZ, R0 ;  /* 0x000000ffff0f7224 */ /* 0x000fce00078e0000 */
[C---:B----4-:R-:W-:Y:S06]  /*168c0*/  HMMA.16816.F32 R12, R20.reuse, R24, R12 ;  /* 0x00000018140c723c */ /* 0x050fec000000180c */
[----:B------:R-:W-:Y:S01]  /*168d0*/  HMMA.16816.F32 R20, R20, R16, R8 ;  /* 0x000000101414723c */ /* 0x000fe20000001808 */
[----:B------:R-:W4:Y:S04]  /*168e0*/  LDL.LU.64 R10, [R1+0x988] ;  /* 0x00098800010a7983 */ /* 0x000f280000300a00 */
[----:B------:R-:W4:Y:S01]  /*168f0*/  LDL.LU.64 R8, [R1+0x980] ;  /* 0x0009800001087983 */ /* 0x000f220000300a00 */
[----:B---3--:R-:W-:-:S02]  /*16900*/  IMAD.MOV.U32 R3, RZ, RZ, R26 ;  /* 0x000000ffff037224 */ /* 0x008fc400078e001a */
[----:B------:R-:W-:Y:S01]  /*16910*/  IMAD.MOV.U32 R2, RZ, RZ, R27 ;  /* 0x000000ffff027224 */ /* 0x000fe200078e001b */
[----:B----4-:R-:W-:Y:S01]  /*16920*/  HMMA.16816.F32 R4, R8, R26, R4 ;  /* 0x0000001a0804723c */ /* 0x010fe20000001804 */
[----:B------:R-:W2:Y:S04]  /*16930*/  LDL.LU.64 R26, [R1+0x978] ;  /* 0x00097800011a7983 */ /* 0x000ea80000300a00 */
[----:B------:R-:W2:-:S15]  /*16940*/  LDL.LU.64 R24, [R1+0x970] ;  /* 0x0009700001187983 */ /* 0x000e9e0000300a00 */
[----:B------:R-:W-:-:S03]  /*16950*/  NOP ;  /* 0x0000000000007918 */ /* 0x000fc60000000000 */
[----:B------:R-:W-:Y:S01]  /*16960*/  STL.64 [R1+0xe0], R4 ;  /* 0x0000e00401007387 */ /* 0x000fe20000100a00 */
[----:B------:R-:W-:Y:S02]  /*16970*/  IMAD.MOV.U32 R17, RZ, RZ, R5 ;  /* 0x000000ffff117224 */ /* 0x000fe400078e0005 */
[----:B------:R-:W-:Y:S01]  /*16980*/  IMAD.MOV.U32 R16, RZ, RZ, R4 ;  /* 0x000000ffff107224 */ /* 0x000fe200078e0004 */
[----:B------:R0:W-:Y:S04]  /*16990*/  STL.64 [R1+0xe8], R6 ;  /* 0x0000e80601007387 */ /* 0x0001e80000100a00 */
[----:B0-----:R-:W3:Y:S04]  /*169a0*/  LDL.LU.64 R6, [R1+0x968] ;  /* 0x0009680001067983 */ /* 0x001ee80000300a00 */
[----:B------:R-:W3:Y:S04]  /*169b0*/  LDL.LU.64 R4, [R1+0x960] ;  /* 0x0009600001047983 */ /* 0x000ee80000300a00 */
[----:B------:R-:W-:Y:S04]  /*169c0*/  STL [R1+0x8a4], R16 ;  /* 0x0008a41001007387 */ /* 0x000fe80000100800 */
[----:B------:R-:W-:Y:S01]  /*169d0*/  STL [R1+0x8a0], R17 ;  /* 0x0008a01101007387 */ /* 0x000fe20000100800 */
[----:B--2---:R-:W-:-:S15]  /*169e0*/  HMMA.16816.F32 R24, R8, R18, R24 ;  /* 0x000000120818723c */ /* 0x004fde0000001818 */
[----:B------:R-:W-:-:S08]  /*169f0*/  NOP ;  /* 0x0000000000007918 */ /* 0x000fd00000000000 */
[----:B------:R0:W-:Y:S01]  /*16a00*/  STL.64 [R1+0xd0], R24 ;  /* 0x0000d01801007387 */ /* 0x0001e20000100a00 */
[----:B------:R-:W-:Y:S02]  /*16a10*/  IMAD.MOV.U32 R9, RZ, RZ, R24 ;  /* 0x000000ffff097224 */ /* 0x000fe400078e0018 */
[----:B------:R-:W-:Y:S01]  /*16a20*/  IMAD.MOV.U32 R10, RZ, RZ, R25 ;  /* 0x000000ffff0a7224 */ /* 0x000fe200078e0019 */
[----:B------:R1:W-:Y:S01]  /*16a30*/  STL.64 [R1+0xd8], R26 ;  /* 0x0000d81a01007387 */ /* 0x0003e20000100a00 */
[----:B------:R-:W-:Y:S02]  /*16a40*/  IMAD.MOV.U32 R8, RZ, RZ, R26 ;  /* 0x000000ffff087224 */ /* 0x000fe400078e001a */
[----:B------:R-:W-:Y:S01]  /*16a50*/  IMAD.MOV.U32 R11, RZ, RZ, R27 ;  /* 0x000000ffff0b7224 */ /* 0x000fe200078e001b */
[----:B0-----:R-:W2:Y:S04]  /*16a60*/  LDL.LU R24, [R1+0x574] ;  /* 0x0005740001187983 */ /* 0x001ea80000300800 */
[----:B------:R-:W4:Y:S04]  /*16a70*/  LDL.LU R25, [R1+0x604] ;  /* 0x0006040001197983 */ /* 0x000f280000300800 */
[----:B-1----:R-:W4:Y:S04]  /*16a80*/  LDL.LU R26, [R1+0x600] ;  /* 0x00060000011a7983 */ /* 0x002f280000300800 */
[----:B------:R-:W4:Y:S04]  /*16a90*/  LDL.LU R27, [R1+0x5fc] ;  /* 0x0005fc00011b7983 */ /* 0x000f280000300800 */
[----:B------:R-:W4:Y:S04]  /*16aa0*/  LDL.LU R17, [R1+0x5f8] ;  /* 0x0005f80001117983 */ /* 0x000f280000300800 */
[----:B------:R-:W4:Y:S04]  /*16ab0*/  LDL.LU R16, [R1+0x5f0] ;  /* 0x0005f00001107983 */ /* 0x000f280000300800 */
[----:B------:R-:W4:Y:S04]  /*16ac0*/  LDL.LU R0, [R1+0x564] ;  /* 0x0005640001007983 */ /* 0x000f280000300800 */
[----:B------:R-:W-:Y:S04]  /*16ad0*/  STL [R1+0x8b4], R9 ;  /* 0x0008b40901007387 */ /* 0x000fe80000100800 */
[----:B------:R0:W-:Y:S04]  /*16ae0*/  STL [R1+0x8b0], R10 ;  /* 0x0008b00a01007387 */ /* 0x0001e80000100800 */
[----:B------:R-:W-:Y:S04]  /*16af0*/  STL [R1+0x8ac], R8 ;  /* 0x0008ac0801007387 */ /* 0x000fe80000100800 */
[----:B------:R1:W-:Y:S01]  /*16b00*/  STL [R1+0x8a8], R11 ;  /* 0x0008a80b01007387 */ /* 0x0003e20000100800 */
[----:B0-----:R-:W-:-:S02]  /*16b10*/  IMAD.MOV.U32 R10, RZ, RZ, R3 ;  /* 0x000000ffff0a7224 */ /* 0x001fc400078e0003 */
[----:B-1----:R-:W-:Y:S01]  /*16b20*/  IMAD.MOV.U32 R11, RZ, RZ, R2 ;  /* 0x000000ffff0b7224 */ /* 0x002fe200078e0002 */
[C---:B---3--:R-:W-:Y:S06]  /*16b30*/  HMMA.16816.F32 R20, R4.reuse, R18, R20 ;  /* 0x000000120414723c */ /* 0x048fec0000001814 */
[----:B------:R-:W-:-:S15]  /*16b40*/  HMMA.16816.F32 R8, R4, R10, R12 ;  /* 0x0000000a0408723c */ /* 0x000fde000000180c */
[----:B------:R-:W-:-:S08]  /*16b50*/  NOP ;  /* 0x0000000000007918 */ /* 0x000fd00000000000 */
[----:B------:R0:W-:Y:S01]  /*16b60*/  STL.64 [R1+0xc0], R8 ;  /* 0x0000c00801007387 */ /* 0x0001e20000100a00 */
[----:B------:R-:W-:Y:S02]  /*16b70*/  IMAD.MOV.U32 R12, RZ, RZ, R8 ;  /* 0x000000ffff0c7224 */ /* 0x000fe400078e0008 */
[----:B------:R-:W-:Y:S01]  /*16b80*/  IMAD.MOV.U32 R13, RZ, RZ, R9 ;  /* 0x000000ffff0d7224 */ /* 0x000fe200078e0009 */
[----:B------:R-:W-:Y:S01]  /*16b90*/  STL.64 [R1+0xc8], R10 ;  /* 0x0000c80a01007387 */ /* 0x000fe20000100a00 */
[----:B------:R-:W-:Y:S02]  /*16ba0*/  IMAD.MOV.U32 R3, RZ, RZ, R10 ;  /* 0x000000ffff037224 */ /* 0x000fe400078e000a */
[----:B------:R-:W-:Y:S01]  /*16bb0*/  IMAD.MOV.U32 R2, RZ, RZ, R11 ;  /* 0x000000ffff027224 */ /* 0x000fe200078e000b */
[----:B------:R-:W3:Y:S01]  /*16bc0*/  LDL.LU R28, [R1+0x5e8] ;  /* 0x0005e800011c7983 */ /* 0x000ee20000300800 */
[----:B------:R-:W-:-:S03]  /*16bd0*/  IMAD.MOV.U32 R4, RZ, RZ, R20 ;  /* 0x000000ffff047224 */ /* 0x000fc600078e0014 */
[----:B------:R-:W3:Y:S01]  /*16be0*/  LDL.LU R29, [R1+0x570] ;  /* 0x00057000011d7983 */ /* 0x000ee20000300800 */
[----:B------:R-:W-:Y:S01]  /*16bf0*/  IMAD.MOV.U32 R5, RZ, RZ, R21 ;  /* 0x000000ffff057224 */ /* 0x000fe200078e0015 */
[----:B0-----:R-:W0:Y:S02]  /*16c00*/  LDC R9, c[0x0][0x230] ;  /* 0x00008c00ff097b82 */ /* 0x001e240000000800 */
[----:B------:R-:W-:Y:S01]  /*16c10*/  STL [R1+0x8c4], R12 ;  /* 0x0008c40c01007387 */ /* 0x000fe20000100800 */
[----:B------:R-:W-:-:S03]  /*16c20*/  IMAD.MOV.U32 R6, RZ, RZ, R22 ;  /* 0x000000ffff067224 */ /* 0x000fc600078e0016 */
[----:B------:R-:W-:Y:S01]  /*16c30*/  STL [R1+0x8c0], R13 ;  /* 0x0008c00d01007387 */ /* 0x000fe20000100800 */
[----:B------:R-:W-:-:S03]  /*16c40*/  IMAD.MOV.U32 R7, RZ, RZ, R23 ;  /* 0x000000ffff077224 */ /* 0x000fc600078e0017 */
[----:B------:R-:W-:Y:S04]  /*16c50*/  STL [R1+0x8bc], R3 ;  /* 0x0008bc0301007387 */ /* 0x000fe80000100800 */
[----:B------:R-:W-:Y:S04]  /*16c60*/  STL [R1+0x8b8], R2 ;  /* 0x0008b80201007387 */ /* 0x000fe80000100800 */
[----:B------:R-:W-:Y:S04]  /*16c70*/  STL.64 [R1+0xb0], R20 ;  /* 0x0000b01401007387 */ /* 0x000fe80000100a00 */
[----:B------:R-:W-:Y:S04]  /*16c80*/  STL.64 [R1+0xb8], R22 ;  /* 0x0000b81601007387 */ /* 0x000fe80000100a00 */
[----:B------:R-:W-:Y:S04]  /*16c90*/  STL [R1+0x8d4], R4 ;  /* 0x0008d40401007387 */ /* 0x000fe80000100800 */
[----:B------:R-:W-:Y:S04]  /*16ca0*/  STL [R1+0x8d0], R5 ;  /* 0x0008d00501007387 */ /* 0x000fe80000100800 */
[----:B------:R-:W-:Y:S04]  /*16cb0*/  STL [R1+0x8cc], R6 ;  /* 0x0008cc0601007387 */ /* 0x000fe80000100800 */
[----:B------:R1:W-:Y:S01]  /*16cc0*/  STL [R1+0x8c8], R7 ;  /* 0x0008c80701007387 */ /* 0x0003e20000100800 */
[----:B--2---:R-:W-:-:S02]  /*16cd0*/  IADD3 R24, P1, R24, UR10, RZ ;  /* 0x0000000a18187c10 */ /* 0x004fc4000ff3e0ff */
[----:B----4-:R-:W-:-:S03]  /*16ce0*/  IADD3 R25, P4, R25, UR10, RZ ;  /* 0x0000000a19197c10 */ /* 0x010fc6000ff9e0ff */
[----:B------:R-:W-:Y:S01]  /*16cf0*/  STL [R1+0x574], R24 ;  /* 0x0005741801007387 */ /* 0x000fe20000100800 */
[----:B------:R-:W-:-:S03]  /*16d00*/  IADD3 R26, P3, R26, UR10, RZ ;  /* 0x0000000a1a1a7c10 */ /* 0x000fc6000ff7e0ff */
[----:B------:R-:W-:Y:S01]  /*16d10*/  STL [R1+0x604], R25 ;  /* 0x0006041901007387 */ /* 0x000fe20000100800 */
[----:B------:R-:W-:-:S03]  /*16d20*/  IADD3 R27, P6, R27, UR10, RZ ;  /* 0x0000000a1b1b7c10 */ /* 0x000fc6000ffde0ff */
[----:B------:R-:W-:Y:S01]  /*16d30*/  STL [R1+0x600], R26 ;  /* 0x0006001a01007387 */ /* 0x000fe20000100800 */
[----:B------:R-:W-:-:S03]  /*16d40*/  IADD3 R17, P5, R17, UR10, RZ ;  /* 0x0000000a11117c10 */ /* 0x000fc6000ffbe0ff */
[----:B------:R-:W-:Y:S01]  /*16d50*/  STL [R1+0x5fc], R27 ;  /* 0x0005fc1b01007387 */ /* 0x000fe20000100800 */
[----:B------:R-:W-:-:S03]  /*16d60*/  IADD3 R16, P2, R16, UR10, RZ ;  /* 0x0000000a10107c10 */ /* 0x000fc6000ff5e0ff */
[----:B-1----:R-:W2:Y:S01]  /*16d70*/  LDL.LU R7, [R1+0x5e0] ;  /* 0x0005e00001077983 */ /* 0x002ea20000300800 */
[----:B------:R-:W-:-:S03]  /*16d80*/  IADD3.X R0, R0, UR7, RZ, P1, !PT ;  /* 0x0000000700007c10 */ /* 0x000fc60008ffe4ff */
[----:B------:R-:W-:Y:S04]  /*16d90*/  STL [R1+0x5f8], R17 ;  /* 0x0005f81101007387 */ /* 0x000fe80000100800 */
[----:B------:R-:W4:Y:S04]  /*16da0*/  LDL.LU R6, [R1+0x56c] ;  /* 0x00056c0001067983 */ /* 0x000f280000300800 */
[----:B------:R-:W-:Y:S04]  /*16db0*/  STL [R1+0x5f0], R16 ;  /* 0x0005f01001007387 */ /* 0x000fe80000100800 */
[----:B------:R-:W4:Y:S04]  /*16dc0*/  LDL.LU R5, [R1+0x5d8] ;  /* 0x0005d80001057983 */ /* 0x000f280000300800 */
[----:B------:R1:W-:Y:S04]  /*16dd0*/  STL [R1+0x564], R0 ;  /* 0x0005640001007387 */ /* 0x0003e80000100800 */
[----:B------:R-:W4:Y:S04]  /*16de0*/  LDL.LU R4, [R1+0x568] ;  /* 0x0005680001047983 */ /* 0x000f280000300800 */
        /* <DEDUP_REMOVED lines=8> */
[----:B-1----:R-:W4:Y:S01]  /*16e70*/  LDL.LU R0, [R1+0x5b0] ;  /* 0x0005b00001007983 */ /* 0x002f220000300800 */
[----:B0-----:R-:W-:-:S03]  /*16e80*/  VIADD R9, R9, 0xff ;  /* 0x000000ff09097836 */ /* 0x001fc60000000000 */
[----:B------:R-:W4:Y:S02]  /*16e90*/  LDL.LU R13, [R1+0x5d4] ;  /* 0x0005d400010d7983 */ /* 0x000f240000300800 */
[----:B------:R-:W-:Y:S02]  /*16ea0*/  SHF.R.S32.HI R8, RZ, 0x1f, R9 ;  /* 0x0000001fff087819 */ /* 0x000fe40000011409 */
[----:B---3--:R-:W-:Y:S01]  /*16eb0*/  IADD3 R28, P1, R28, UR10, RZ ;  /* 0x0000000a1c1c7c10 */ /* 0x008fe2000ff3e0ff */
[----:B------:R-:W3:Y:S01]  /*16ec0*/  LDL.LU R12, [R1+0x5a8] ;  /* 0x0005a800010c7983 */ /* 0x000ee20000300800 */
[----:B------:R-:W-:Y:S01]  /*16ed0*/  LEA.HI R8, R8, R9, RZ, 0x8 ;  /* 0x0000000908087211 */ /* 0x000fe200078f40ff */
[----:B------:R-:W-:Y:S02]  /*16ee0*/  UIADD3 UR4, UR4, 0x1, URZ ;  /* 0x0000000104047890 */ /* 0x000fe4000fffe03f */
[----:B------:R0:W-:Y:S01]  /*16ef0*/  STL [R1+0x5e8], R28 ;  /* 0x0005e81c01007387 */ /* 0x0001e20000100800 */
[----:B------:R-:W-:-:S02]  /*16f00*/  SHF.R.S32.HI R8, RZ, 0x8, R8 ;  /* 0x00000008ff087819 */ /* 0x000fc40000011408 */
[----:B------:R-:W-:Y:S01]  /*16f10*/  IADD3.X R29, R29, UR7, RZ, P4, !PT ;  /* 0x000000071d1d7c10 */ /* 0x000fe2000a7fe4ff */
[----:B0-----:R-:W3:Y:S01]  /*16f20*/  LDL.LU R28, [R1+0x5cc] ;  /* 0x0005cc00011c7983 */ /* 0x001ee20000300800 */
[----:B------:R-:W-:-:S03]  /*16f30*/  ISETP.NE.U32.AND P0, PT, R8, UR4, PT ;  /* 0x0000000408007c0c */ /* 0x000fc6000bf05070 */
[----:B------:R-:W3:Y:S04]  /*16f40*/  LDL.LU R14, [R1+0x5a0] ;  /* 0x0005a000010e7983 */ /* 0x000ee80000300800 */
[----:B------:R-:W3:Y:S04]  /*16f50*/  LDL.LU R15, [R1+0x5c4] ;  /* 0x0005c400010f7983 */ /* 0x000ee80000300800 */
[----:B------:R-:W3:Y:S04]  /*16f60*/  LDL.LU R11, [R1+0x598] ;  /* 0x00059800010b7983 */ /* 0x000ee80000300800 */
[----:B------:R0:W-:Y:S04]  /*16f70*/  STL [R1+0x570], R29 ;  /* 0x0005701d01007387 */ /* 0x0001e80000100800 */
        /* <DEDUP_REMOVED lines=9> */
[----:B0-----:R-:W3:Y:S01]  /*17010*/  LDL.LU R29, [R1+0x60c] ;  /* 0x00060c00011d7983 */ /* 0x001ee20000300800 */
[----:B--2---:R-:W-:-:S02]  /*17020*/  IADD3 R7, P4, R7, UR10, RZ ;  /* 0x0000000a07077c10 */ /* 0x004fc4000ff9e0ff */
[----:B----4-:R-:W-:-:S03]  /*17030*/  IADD3.X R6, R6, UR7, RZ, P3, !PT ;  /* 0x0000000706067c10 */ /* 0x010fc60009ffe4ff */
[----:B------:R-:W-:Y:S01]  /*17040*/  STL [R1+0x5e0], R7 ;  /* 0x0005e00701007387 */ /* 0x000fe20000100800 */
[----:B------:R-:W-:-:S03]  /*17050*/  IADD3 R5, P3, R5, UR10, RZ ;  /* 0x0000000a05057c10 */ /* 0x000fc6000ff7e0ff */
[----:B------:R-:W-:Y:S01]  /*17060*/  STL [R1+0x56c], R6 ;  /* 0x00056c0601007387 */ /* 0x000fe20000100800 */
[----:B------:R-:W-:-:S03]  /*17070*/  IADD3.X R4, R4, UR7, RZ, P6, !PT ;  /* 0x0000000704047c10 */ /* 0x000fc6000b7fe4ff */
        /* <DEDUP_REMOVED lines=13> */
[----:B------:R-:W-:Y:S02]  /*17150*/  IADD3 R2, P1, R2, UR10, RZ ;  /* 0x0000000a02027c10 */ /* 0x000fe4000ff3e0ff */
[----:B------:R-:W-:Y:S02]  /*17160*/  IADD3.X R3, R3, UR7, RZ, P4, !PT ;  /* 0x0000000703037c10 */ /* 0x000fe4000a7fe4ff */
[----:B------:R-:W-:Y:S01]  /*17170*/  IADD3 R0, P4, R0, UR10, RZ ;  /* 0x0000000a00007c10 */ /* 0x000fe2000ff9e0ff */
[----:B------:R-:W-:Y:S04]  /*17180*/  STL [R1+0x5e4], R23 ;  /* 0x0005e41701007387 */ /* 0x000fe80000100800 */
[----:B------:R0:W-:Y:S04]  /*17190*/  STL [R1+0x5b0], R0 ;  /* 0x0005b00001007387 */ /* 0x0001e80000100800 */
[----:B------:R-:W-:Y:S04]  /*171a0*/  STL [R1+0x5b8], R2 ;  /* 0x0005b80201007387 */ /* 0x000fe80000100800 */
[----:B0-----:R-:W2:Y:S01]  /*171b0*/  LDL.LU R0, [R1+0x594] ;  /* 0x0005940001007983 */ /* 0x001ea20000300800 */
[----:B------:R-:W-:-:S02]  /*171c0*/  IADD3.X R13, R13, UR7, RZ, P3, !PT ;  /* 0x000000070d0d7c10 */ /* 0x000fc40009ffe4ff */
[----:B---3--:R-:W-:Y:S01]  /*171d0*/  IADD3 R12, P3, R12, UR10, RZ ;  /* 0x0000000a0c0c7c10 */ /* 0x008fe2000ff7e0ff */
[----:B------:R-:W-:Y:S01]  /*171e0*/  STL [R1+0x5dc], R3 ;  /* 0x0005dc0301007387 */ /* 0x000fe20000100800 */
[----:B------:R-:W-:Y:S02]  /*171f0*/  IADD3.X R28, R28, UR7, RZ, P6, !PT ;  /* 0x000000071c1c7c10 */ /* 0x000fe4000b7fe4ff */
[----:B------:R-:W-:-:S03]  /*17200*/  IADD3 R14, P6, R14, UR10, RZ ;  /* 0x0000000a0e0e7c10 */ /* 0x000fc6000ffde0ff */
[----:B------:R0:W-:Y:S01]  /*17210*/  STL [R1+0x5cc], R28 ;  /* 0x0005cc1c01007387 */ /* 0x0001e20000100800 */
[----:B------:R-:W-:-:S03]  /*17220*/  IADD3.X R15, R15, UR7, RZ, P5, !PT ;  /* 0x000000070f0f7c10 */ /* 0x000fc6000affe4ff */
[----:B------:R-:W-:Y:S01]  /*17230*/  STL [R1+0x5d4], R13 ;  /* 0x0005d40d01007387 */ /* 0x000fe20000100800 */
[----:B------:R-:W-:-:S03]  /*17240*/  IADD3 R11, P5, R11, UR10, RZ ;  /* 0x0000000a0b0b7c10 */ /* 0x000fc6000ffbe0ff */
[----:B0-----:R-:W3:Y:S04]  /*17250*/  LDL.LU R28, [R1+0x62c] ;  /* 0x00062c00011c7983 */ /* 0x001ee80000300800 */
        /* <DEDUP_REMOVED lines=20> */
[----:B------:R-:W-:Y:S04]  /*173a0*/  STL [R1+0x5a4], R27 ;  /* 0x0005a41b01007387 */ /* 0x000fe80000100800 */
[----:B------:R-:W4:Y:S04]  /*173b0*/  LDL.LU R7, [R1+0x58c] ;  /* 0x00058c0001077983 */ /* 0x000f280000300800 */
        /* <DEDUP_REMOVED lines=14> */
[----:B0-----:R-:W4:Y:S04]  /*174a0*/  LDL.LU R29, [R1+0x618] ;  /* 0x00061800011d7983 */ /* 0x001f280000300800 */
[----:B------:R-:W4:Y:S04]  /*174b0*/  LDL.LU R13, [R1+0x658] ;  /* 0x00065800010d7983 */ /* 0x000f280000300800 */
[----:B------:R-:W4:Y:S01]  /*174c0*/  LDL.LU R12, [R1+0x61c] ;  /* 0x00061c00010c7983 */ /* 0x000f220000300800 */
[----:B--2---:R-:W-:-:S05]  /*174d0*/  IADD3.X R0, R0, UR7, RZ, P5, !PT ;  /* 0x0000000700007c10 */ /* 0x004fca000affe4ff */
[----:B------:R0:W-:Y:S04]  /*174e0*/  STL [R1+0x594], R0 ;  /* 0x0005940001007387 */ /* 0x0001e80000100800 */
[----:B0-----:R-:W2:Y:S04]  /*174f0*/  LDL.LU R0, [R1+0x654] ;  /* 0x0006540001007983 */ /* 0x001ea80000300800 */
[----:B------:R-:W2:Y:S01]  /*17500*/  LDL.LU R14, [R1+0x620] ;  /* 0x00062000010e7983 */ /* 0x000ea20000300800 */
[----:B---3--:R-:W-:-:S03]  /*17510*/  IADD3 R28, P5, R28, UR10, RZ ;  /* 0x0000000a1c1c7c10 */ /* 0x008fc6000ffbe0ff */
        /* <DEDUP_REMOVED lines=11> */
[----:B------:R-:W3:Y:S01]  /*175d0*/  LDL.LU R16, [R1+0x684] ;  /* 0x0006840001107983 */ /* 0x000ee20000300800 */
[----:B----4-:R-:W-:-:S03]  /*175e0*/  IADD3.X R7, R7, UR7, RZ, P2, !PT ;  /* 0x0000000707077c10 */ /* 0x010fc600097fe4ff */
[----:B0-----:R-:W4:Y:S01]  /*175f0*/  LDL.LU R28, [R1+0x650] ;  /* 0x00065000011c7983 */ /* 0x001f220000300800 */
        /* <DEDUP_REMOVED lines=22> */
[----:B------:R-:W-:-:S03]  /*17760*/  IADD3 R13, P2, R13, UR10, RZ ;  /* 0x0000000a0d0d7c10 */ /* 0x000fc6000ff5e0ff */
[----:B------:R0:W-:Y:S01]  /*17770*/  STL [R1+0x618], R29 ;  /* 0x0006181d01007387 */ /* 0x0001e20000100800 */
[----:B------:R-:W-:-:S03]  /*17780*/  IADD3.X R12, R12, UR7, RZ, P1, !PT ;  /* 0x000000070c0c7c10 */ /* 0x000fc60008ffe4ff */
[----:B------:R-:W-:Y:S04]  /*17790*/  STL [R1+0x608], R2 ;  /* 0x0006080201007387 */ /* 0x000fe80000100800 */
[----:B0-----:R-:W4:Y:S04]  /*177a0*/  LDL.LU R29, [R1+0x6a4] ;  /* 0x0006a400011d7983 */ /* 0x001f280000300800 */
[----:B------:R-:W-:Y:S01]  /*177b0*/  STL [R1+0x65c], R3 ;  /* 0x00065c0301007387 */ /* 0x000fe20000100800 */
[----:B--2---:R-:W-:-:S05]  /*177c0*/  IADD3 R0, P1, R0, UR10, RZ ;  /* 0x0000000a00007c10 */ /* 0x004fca000ff3e0ff */
[----:B------:R0:W-:Y:S04]  /*177d0*/  STL [R1+0x654], R0 ;  /* 0x0006540001007387 */ /* 0x0001e80000100800 */
[----:B------:R-:W-:Y:S04]  /*177e0*/  STL [R1+0x658], R13 ;  /* 0x0006580d01007387 */ /* 0x000fe80000100800 */
[----:B0-----:R-:W2:Y:S01]  /*177f0*/  LDL.LU R0, [R1+0x660] ;  /* 0x0006600001007983 */ /* 0x001ea20000300800 */
[----:B------:R-:W-:Y:S02]  /*17800*/  IADD3.X R14, R14, UR7, RZ, P4, !PT ;  /* 0x000000070e0e7c10 */ /* 0x000fe4000a7fe4ff */
[----:B---3--:R-:W-:-:S02]  /*17810*/  IADD3 R15, P4, R15, UR10, RZ ;  /* 0x0000000a0f0f7c10 */ /* 0x008fc4000ff9e0ff */
[----:B------:R-:W-:Y:S01]  /*17820*/  IADD3.X R11, R11, UR7, RZ, P3, !PT ;  /* 0x000000070b0b7c10 */ /* 0x000fe20009ffe4ff */
[----:B------:R-:W-:Y:S01]  /*17830*/  STL [R1+0x61c], R12 ;  /* 0x00061c0c01007387 */ /* 0x000fe20000100800 */
[----:B------:R-:W-:Y:S02]  /*17840*/  IADD3 R8, P3, R8, UR10, RZ ;  /* 0x0000000a08087c10 */ /* 0x000fe4000ff7e0ff */
[----:B------:R-:W-:Y:S01]  /*17850*/  IADD3.X R10, R10, UR7, RZ, P6, !PT ;  /* 0x000000070a0a7c10 */ /* 0x000fe2000b7fe4ff */
        /* <DEDUP_REMOVED lines=15> */
[----:B------:R-:W-:Y:S01]  /*17950*/  STL [R1+0x648], R26 ;  /* 0x0006481a01007387 */ /* 0x000fe20000100800 */
[----:B----4-:R-:W-:-:S03]  /*17960*/  IADD3.X R28, R28, UR7, RZ, P4, !PT ;  /* 0x000000071c1c7c10 */ /* 0x010fc6000a7fe4ff */
[----:B------:R-:W-:Y:S04]  /*17970*/  STL [R1+0x688], R27 ;  /* 0x0006881b01007387 */ /* 0x000fe80000100800 */
[----:B------:R-:W3:Y:S04]  /*17980*/  LDL.LU R7, [R1+0x6a0] ;  /* 0x0006a00001077983 */ /* 0x000ee80000300800 */
        /* <DEDUP_REMOVED lines=15> */
[----:B------:R-:W4:Y:S01]  /*17a80*/  LDL.LU R13, [R1+0x694] ;  /* 0x00069400010d7983 */ /* 0x000f220000300800 */
[----:B------:R-:W-:-:S03]  /*17a90*/  IADD3 R29, P4, R29, UR10, RZ ;  /* 0x0000000a1d1d7c10 */ /* 0x000fc6000ff9e0ff */
[----:B------:R-:W4:Y:S04]  /*17aa0*/  LDL.LU R12, [R1+0x6f0] ;  /* 0x0006f000010c7983 */ /* 0x000f280000300800 */
[----:B------:R0:W-:Y:S04]  /*17ab0*/  STL [R1+0x6a4], R29 ;  /* 0x0006a41d01007387 */ /* 0x0001e80000100800 */
[----:B0-----:R-:W4:Y:S04]  /*17ac0*/  LDL.LU R29, [R1+0x698] ;  /* 0x00069800011d7983 */ /* 0x001f280000300800 */
[----:B------:R-:W4:Y:S04]  /*17ad0*/  LDL.LU R14, [R1+0x6f8] ;  /* 0x0006f800010e7983 */ /* 0x000f280000300800 */
[----:B------:R-:W4:Y:S04]  /*17ae0*/  LDL.LU R15, [R1+0x6a8] ;  /* 0x0006a800010f7983 */ /* 0x000f280000300800 */
[----:B------:R-:W4:Y:S01]  /*17af0*/  LDL.LU R11, [R1+0x700] ;  /* 0x00070000010b7983 */ /* 0x000f220000300800 */
[----:B--2---:R-:W-:-:S05]  /*17b00*/  IADD3.X R0, R0, UR7, RZ, P3, !PT ;  /* 0x0000000700007c10 */ /* 0x004fca0009ffe4ff */
[----:B------:R0:W-:Y:S04]  /*17b10*/  STL [R1+0x660], R0 ;  /* 0x0006600001007387 */ /* 0x0001e80000100800 */
[----:B------:R-:W2:Y:S04]  /*17b20*/  LDL.LU R8, [R1+0x6ac] ;  /* 0x0006ac0001087983 */ /* 0x000ea80000300800 */
        /* <DEDUP_REMOVED lines=8> */
[----:B0-----:R-:W2:Y:S01]  /*17bb0*/  LDL.LU R0, [R1+0x728] ;  /* 0x0007280001007983 */ /* 0x001ea20000300800 */
[----:B---3--:R-:W-:-:S02]  /*17bc0*/  IADD3 R7, P3, R7, UR10, RZ ;  /* 0x0000000a07077c10 */ /* 0x008fc4000ff7e0ff */
        /* <DEDUP_REMOVED lines=21> */
[----:B------:R-:W-:Y:S01]  /*17d20*/  STL [R1+0x680], R23 ;  /* 0x0006801701007387 */ /* 0x000fe20000100800 */
[----:B------:R-:W-:-:S03]  /*17d30*/  IADD3.X R13, R13, UR7, RZ, P6, !PT ;  /* 0x000000070d0d7c10 */ /* 0x000fc6000b7fe4ff */
[----:B------:R0:W-:Y:S01]  /*17d40*/  STL [R1+0x6e8], R28 ;  /* 0x0006e81c01007387 */ /* 0x0001e20000100800 */
[----:B------:R-:W-:-:S03]  /*17d50*/  IADD3 R12, P6, R12, UR10, RZ ;  /* 0x0000000a0c0c7c10 */ /* 0x000fc6000ffde0ff */
[----:B------:R-:W-:Y:S04]  /*17d60*/  STL [R1+0x6e0], R2 ;  /* 0x0006e00201007387 */ /* 0x000fe80000100800 */
[----:B0-----:R-:W3:Y:S01]  /*17d70*/  LDL.LU R28, [R1+0x6cc] ;  /* 0x0006cc00011c7983 */ /* 0x001ee20000300800 */
[----:B------:R-:W-:-:S03]  /*17d80*/  IADD3.X R29, R29, UR7, RZ, P5, !PT ;  /* 0x000000071d1d7c10 */ /* 0x000fc6000affe4ff */
[----:B------:R-:W-:Y:S01]  /*17d90*/  STL [R1+0x690], R3 ;  /* 0x0006900301007387 */ /* 0x000fe20000100800 */
[----:B------:R-:W-:-:S03]  /*17da0*/  IADD3 R14, P5, R14, UR10, RZ ;  /* 0x0000000a0e0e7c10 */ /* 0x000fc6000ffbe0ff */
[----:B------:R0:W-:Y:S01]  /*17db0*/  STL [R1+0x698], R29 ;  /* 0x0006981d01007387 */ /* 0x0001e20000100800 */
[----:B------:R-:W-:-:S03]  /*17dc0*/  IADD3.X R15, R15, UR7, RZ, P2, !PT ;  /* 0x000000070f0f7c10 */ /* 0x000fc600097fe4ff */
[----:B------:R-:W-:Y:S01]  /*17dd0*/  STL [R1+0x694], R13 ;  /* 0x0006940d01007387 */ /* 0x000fe20000100800 */
[----:B------:R-:W-:-:S03]  /*17de0*/  IADD3 R11, P2, R11, UR10, RZ ;  /* 0x0000000a0b0b7c10 */ /* 0x000fc6000ff5e0ff */
[----:B0-----:R-:W4:Y:S04]  /*17df0*/  LDL.LU R29, [R1+0x730] ;  /* 0x00073000011d7983 */ /* 0x001f280000300800 */
[----:B------:R-:W-:Y:S04]  /*17e00*/  STL [R1+0x6f0], R12 ;  /* 0x0006f00c01007387 */ /* 0x000fe80000100800 */
[----:B------:R-:W-:Y:S04]  /*17e10*/  STL [R1+0x6f8], R14 ;  /* 0x0006f80e01007387 */ /* 0x000fe80000100800 */
[----:B------:R-:W-:Y:S04]  /*17e20*/  STL [R1+0x6a8], R15 ;  /* 0x0006a80f01007387 */ /* 0x000fe80000100800 */
[----:B------:R-:W-:Y:S01]  /*17e30*/  STL [R1+0x700], R11 ;  /* 0x0007000b01007387 */ /* 0x000fe20000100800 */
[----:B--2---:R-:W-:-:S02]  /*17e40*/  IADD3.X R8, R8, UR7, RZ, P1, !PT ;  /* 0x0000000708087c10 */ /* 0x004fc40008ffe4ff */
        /* <DEDUP_REMOVED lines=17> */
[----:B------:R1:W-:Y:S04]  /*17f60*/  STL [R1+0x720], R17 ;  /* 0x0007201101007387 */ /* 0x0003e80000100800 */
[----:B0-----:R-:W2:Y:S04]  /*17f70*/  LDL.LU R0, [R1+0x6d4] ;  /* 0x0006d40001007983 */ /* 0x001ea80000300800 */
        /* <DEDUP_REMOVED lines=15> */
[----:B------:R-:W2:Y:S01]  /*18070*/  LDL.LU R12, [R1+0x750] ;  /* 0x00075000010c7983 */ /* 0x000ea20000300800 */
[----:B---3--:R-:W-:-:S05]  /*18080*/  IADD3.X R28, R28, UR7, RZ, P2, !PT ;  /* 0x000000071c1c7c10 */ /* 0x008fca00097fe4ff */
[----:B------:R3:W-:Y:S04]  /*18090*/  STL [R1+0x6cc], R28 ;  /* 0x0006cc1c01007387 */ /* 0x0007e80000100800 */
[----:B------:R-:W2:Y:S04]  /*180a0*/  LDL.LU R15, [R1+0x714] ;  /* 0x00071400010f7983 */ /* 0x000ea80000300800 */
[----:B------:R-:W2:Y:S04]  /*180b0*/  LDL.LU R11, [R1+0x74c] ;  /* 0x00074c00010b7983 */ /* 0x000ea80000300800 */
[----:B------:R-:W2:Y:S01]  /*180c0*/  LDL.LU R8, [R1+0x71c] ;  /* 0x00071c0001087983 */ /* 0x000ea20000300800 */
[----:B----4-:R-:W-:-:S05]  /*180d0*/  IADD3 R29, P2, R29, UR10, RZ ;  /* 0x0000000a1d1d7c10 */ /* 0x010fca000ff5e0ff */
[----:B------:R4:W-:Y:S04]  /*180e0*/  STL [R1+0x730], R29 ;  /* 0x0007301d01007387 */ /* 0x0009e80000100800 */
[----:B------:R-:W2:Y:S04]  /*180f0*/  LDL.LU R10, [R1+0x560] ;  /* 0x00056000010a7983 */ /* 0x000ea80000300800 */
[----:B------:R-:W2:Y:S04]  /*18100*/  LDL.LU R9, [R1+0x724] ;  /* 0x0007240001097983 */ /* 0x000ea80000300800 */
[----:B------:R-:W2:Y:S04]  /*18110*/  LDL.LU R24, [R1+0x558] ;  /* 0x0005580001187983 */ /* 0x000ea80000300800 */
[----:B------:R-:W2:Y:S04]  /*18120*/  LDL.LU R25, [R1+0x72c] ;  /* 0x00072c0001197983 */ /* 0x000ea80000300800 */
[----:B------:R-:W2:Y:S04]  /*18130*/  LDL.LU R26, [R1+0x550] ;  /* 0x00055000011a7983 */ /* 0x000ea80000300800 */
[----:B------:R-:W2:Y:S04]  /*18140*/  LDL.LU R27, [R1+0x73c] ;  /* 0x00073c00011b7983 */ /* 0x000ea80000300800 */
[----:B-1----:R-:W2:Y:S04]  /*18150*/  LDL.LU R17, [R1+0x548] ;  /* 0x0005480001117983 */ /* 0x002ea80000300800 */
[----:B0-----:R-:W2:Y:S04]  /*18160*/  LDL.LU R16, [R1+0x738] ;  /* 0x0007380001107983 */ /* 0x001ea80000300800 */
[----:B---3--:R-:W3:Y:S04]  /*18170*/  LDL.LU R28, [R1+0x540] ;  /* 0x00054000011c7983 */ /* 0x008ee80000300800 */
[----:B----4-:R-:W4:Y:S01]  /*18180*/  LDL.LU R29, [R1+0x734] ;  /* 0x00073400011d7983 */ /* 0x010f220000300800 */
[----:B--2---:R-:W-:-:S05]  /*18190*/  IADD3.X R0, R0, UR7, RZ, P1, !PT ;  /* 0x0000000700007c10 */ /* 0x004fca0008ffe4ff */
[----:B------:R0:W-:Y:S04]  /*181a0*/  STL [R1+0x6d4], R0 ;  /* 0x0006d40001007387 */ /* 0x0001e80000100800 */
[----:B0-----:R-:W2:Y:S01]  /*181b0*/  LDL.LU R0, [R1+0x958] ;  /* 0x0009580001007983 */ /* 0x001ea20000300800 */
[----:B------:R-:W-:Y:S02]  /*181c0*/  IADD3 R7, P1, R7, UR10, RZ ;  /* 0x0000000a07077c10 */ /* 0x000fe4000ff3e0ff */
[----:B------:R-:W-:Y:S02]  /*181d0*/  IADD3.X R6, R6, UR7, RZ, P4, !PT ;  /* 0x0000000706067c10 */ /* 0x000fe4000a7fe4ff */
        /* <DEDUP_REMOVED lines=14> */
[----:B------:R-:W-:-:S03]  /*182c0*/  IADD3.X R14, R14, UR7, RZ, P1, !PT ;  /* 0x000000070e0e7c10 */ /* 0x000fc60008ffe4ff */
[----:B------:R-:W-:Y:S04]  /*182d0*/  STL [R1+0x6f4], R21 ;  /* 0x0006f41501007387 */ /* 0x000fe80000100800 */
[----:B------:R-:W-:Y:S04]  /*182e0*/  STL [R1+0x75c], R22 ;  /* 0x00075c1601007387 */ /* 0x000fe80000100800 */
[----:B------:R0:W-:Y:S02]  /*182f0*/  STL [R1+0x704], R14 ;  /* 0x0007040e01007387 */ /* 0x0001e40000100800 */
[----:B0-----:R-:W0:Y:S01]  /*18300*/  LDC R14, c[0x0][0x23c] ;  /* 0x00008f00ff0e7b82 */ /* 0x001e220000000800 */
[----:B------:R-:W-:-:S02]  /*18310*/  IADD3.X R23, R23, UR7, RZ, P2, !PT ;  /* 0x0000000717177c10 */ /* 0x000fc400097fe4ff */
[----:B------:R-:W-:Y:S02]  /*18320*/  IADD3 R2, P2, R2, UR10, RZ ;  /* 0x0000000a02027c10 */ /* 0x000fe4000ff5e0ff */
[----:B------:R-:W-:Y:S02]  /*18330*/  IADD3 R3, P1, R3, UR10, RZ ;  /* 0x0000000a03037c10 */ /* 0x000fe4000ff3e0ff */
[----:B------:R-:W-:Y:S01]  /*18340*/  IADD3.X R13, R13, UR7, RZ, P4, !PT ;  /* 0x000000070d0d7c10 */ /* 0x000fe2000a7fe4ff */
[----:B------:R-:W-:Y:S01]  /*18350*/  STL [R1+0x6fc], R23 ;  /* 0x0006fc1701007387 */ /* 0x000fe20000100800 */
[----:B------:R-:W-:Y:S02]  /*18360*/  IADD3 R12, P4, R12, UR10, RZ ;  /* 0x0000000a0c0c7c10 */ /* 0x000fe4000ff9e0ff */
[----:B------:R-:W-:Y:S01]  /*18370*/  IADD3.X R15, R15, UR7, RZ, P3, !PT ;  /* 0x000000070f0f7c10 */ /* 0x000fe20009ffe4ff */
[----:B------:R-:W-:Y:S01]  /*18380*/  STL [R1+0x758], R2 ;  /* 0x0007580201007387 */ /* 0x000fe20000100800 */
[----:B------:R-:W-:-:S02]  /*18390*/  IADD3 R11, P3, R11, UR10, RZ ;  /* 0x0000000a0b0b7c10 */ /* 0x000fc4000ff7e0ff */
[----:B------:R-:W-:Y:S01]  /*183a0*/  IADD3.X R8, R8, UR7, RZ, P6, !PT ;  /* 0x0000000708087c10 */ /* 0x000fe2000b7fe4ff */
[----:B------:R-:W-:Y:S01]  /*183b0*/  STL [R1+0x754], R3 ;  /* 0x0007540301007387 */ /* 0x000fe20000100800 */
[----:B0-----:R-:W-:-:S04]  /*183c0*/  IMAD.SHL.U32 R18, R14, 0x100, RZ ;  /* 0x000001000e127824 */ /* 0x001fc800078e00ff */
[----:B------:R-:W-:Y:S01]  /*183d0*/  IMAD.SHL.U32 R18, R18, 0x2, RZ ;  /* 0x0000000212127824 */ /* 0x000fe200078e00ff */
[----:B------:R-:W-:Y:S01]  /*183e0*/  STL [R1+0x70c], R13 ;  /* 0x00070c0d01007387 */ /* 0x000fe20000100800 */
[----:B------:R-:W-:-:S03]  /*183f0*/  IADD3.X R9, R9, UR7, RZ, P5, !PT ;  /* 0x0000000709097c10 */ /* 0x000fc6000affe4ff */
[-C--:B------:R-:W-:Y:S01]  /*18400*/  IADD3 R10, P6, R10, R18.reuse, RZ ;  /* 0x000000120a0a7210 */ /* 0x080fe20007fde0ff */
[----:B------:R-:W-:Y:S01]  /*18410*/  STL [R1+0x750], R12 ;  /* 0x0007500c01007387 */ /* 0x000fe20000100800 */
[----:B------:R-:W-:-:S03]  /*18420*/  IADD3 R24, P5, R24, R18, RZ ;  /* 0x0000001218187210 */ /* 0x000fc60007fbe0ff */
[----:B------:R-:W-:Y:S01]  /*18430*/  STL [R1+0x714], R15 ;  /* 0x0007140f01007387 */ /* 0x000fe20000100800 */
[----:B------:R-:W-:-:S03]  /*18440*/  IADD3.X R25, R25, UR7, RZ, P2, !PT ;  /* 0x0000000719197c10 */ /* 0x000fc600097fe4ff */
        /* <DEDUP_REMOVED lines=9> */
[-C--:B---3--:R-:W-:Y:S02]  /*184e0*/  IADD3 R28, P4, R28, R18.reuse, RZ ;  /* 0x000000121c1c7210 */ /* 0x088fe40007f9e0ff */
[----:B----4-:R-:W-:Y:S01]  /*184f0*/  IADD3.X R29, R29, UR7, RZ, P3, !PT ;  /* 0x000000071d1d7c10 */ /* 0x010fe20009ffe4ff */
[----:B------:R-:W-:Y:S04]  /*18500*/  STL [R1+0x72c], R25 ;  /* 0x00072c1901007387 */ /* 0x000fe80000100800 */
[----:B------:R-:W-:Y:S04]  /*18510*/  STL [R1+0x550], R26 ;  /* 0x0005501a01007387 */ /* 0x000fe80000100800 */
[----:B------:R-:W-:Y:S04]  /*18520*/  STL [R1+0x73c], R27 ;  /* 0x00073c1b01007387 */ /* 0x000fe80000100800 */
[----:B------:R-:W-:Y:S04]  /*18530*/  STL [R1+0x548], R17 ;  /* 0x0005481101007387 */ /* 0x000fe80000100800 */
[----:B------:R-:W-:Y:S01]  /*18540*/  STL [R1+0x738], R16 ;  /* 0x0007381001007387 */ /* 0x000fe20000100800 */
[----:B--2---:R-:W-:-:S05]  /*18550*/  IADD3 R0, P3, R0, R18, RZ ;  /* 0x0000001200007210 */ /* 0x004fca0007f7e0ff */
[----:B------:R0:W-:Y:S04]  /*18560*/  STL [R1+0x538], R0 ;  /* 0x0005380001007387 */ /* 0x0001e80000100800 */
[----:B------:R-:W-:Y:S04]  /*18570*/  STL [R1+0x540], R28 ;  /* 0x0005401c01007387 */ /* 0x000fe80000100800 */
[----:B0-----:R-:W2:Y:S04]  /*18580*/  LDL.LU R0, [R1+0x954] ;  /* 0x0009540001007983 */ /* 0x001ea80000300800 */
[----:B------:R-:W-:Y:S04]  /*18590*/  STL [R1+0x734], R29 ;  /* 0x0007341d01007387 */ /* 0x000fe80000100800 */
[----:B------:R0:W-:Y:S04]  /*185a0*/  STL [R1+0x950], R18 ;  /* 0x0009501201007387 */ /* 0x0001e80000100800 */
[----:B0-----:R-:W2:Y:S04]  /*185b0*/  LDL.LU R18, [R1+0x55c] ;  /* 0x00055c0001127983 */ /* 0x001ea80000300800 */
[----:B------:R-:W3:Y:S04]  /*185c0*/  LDL.LU R7, [R1+0x54c] ;  /* 0x00054c0001077983 */ /* 0x000ee80000300800 */
[----:B---3--:R0:W-:Y:S04]  /*185d0*/  STL [R1+0x944], R7 ;  /* 0x0009440701007387 */ /* 0x0081e80000100800 */
[----:B0-----:R-:W3:Y:S04]  /*185e0*/  LDL.LU R7, [R1+0x528] ;  /* 0x0005280001077983 */ /* 0x001ee80000300800 */
[----:B---3--:R0:W-:Y:S04]  /*185f0*/  STL [R1+0x948], R7 ;  /* 0x0009480701007387 */ /* 0x0081e80000100800 */
[----:B0-----:R-:W3:Y:S01]  /*18600*/  LDL.LU R7, [R1+0x554] ;  /* 0x0005540001077983 */ /* 0x001ee20000300800 */
[----:B--2---:R-:W-:-:S03]  /*18610*/  IMAD.X R18, R18, 0x1, R0, P6 ;  /* 0x0000000112127824 */ /* 0x004fc600030e0600 */
[----:B---3--:R0:W-:Y:S04]  /*18620*/  STL [R1+0x94c], R7 ;  /* 0x00094c0701007387 */ /* 0x0081e80000100800 */
[----:B0-----:R-:W2:Y:S04]  /*18630*/  LDL.LU R7, [R1+0x530] ;  /* 0x0005300001077983 */ /* 0x001ea80000300800 */
[----:B------:R-:W3:Y:S04]  /*18640*/  LDL.LU R6, [R1+0x520] ;  /* 0x0005200001067983 */ /* 0x000ee80000300800 */
[----:B------:R-:W4:Y:S04]  /*18650*/  LDL.LU R5, [R1+0x544] ;  /* 0x0005440001057983 */ /* 0x000f280000300800 */
        /* <DEDUP_REMOVED lines=24> */
[----:B------:R0:W-:Y:S04]  /*187e0*/  STL [R1+0x55c], R18 ;  /* 0x00055c1201007387 */ /* 0x0001e80000100800 */
[----:B0-----:R-:W2:Y:S02]  /*187f0*/  LDL.LU R18, [R1+0x950] ;  /* 0x0009500001127983 */ /* 0x001ea40000300800 */
[----:B--2---:R-:W-:-:S05]  /*18800*/  IADD3 R7, P6, R7, R18, RZ ;  /* 0x0000001207077210 */ /* 0x004fca0007fde0ff */
[----:B------:R0:W-:Y:S04]  /*18810*/  STL [R1+0x530], R7 ;  /* 0x0005300701007387 */ /* 0x0001e80000100800 */
[----:B0-----:R-:W2:Y:S02]  /*18820*/  LDL.LU R7, [R1+0x94c] ;  /* 0x00094c0001077983 */ /* 0x001ea40000300800 */
[----:B--2---:R-:W-:-:S05]  /*18830*/  IMAD.X R7, R7, 0x1, R0, P5 ;  /* 0x0000000107077824 */ /* 0x004fca00028e0600 */
[----:B------:R0:W-:Y:S04]  /*18840*/  STL [R1+0x554], R7 ;  /* 0x0005540701007387 */ /* 0x0001e80000100800 */
[----:B0-----:R-:W2:Y:S02]  /*18850*/  LDL.LU R7, [R1+0x948] ;  /* 0x0009480001077983 */ /* 0x001ea40000300800 */
[----:B--2---:R-:W-:-:S05]  /*18860*/  IADD3 R7, P5, R7, R18, RZ ;  /* 0x0000001207077210 */ /* 0x004fca0007fbe0ff */
[----:B------:R0:W-:Y:S04]  /*18870*/  STL [R1+0x528], R7 ;  /* 0x0005280701007387 */ /* 0x0001e80000100800 */
[----:B0-----:R-:W2:Y:S01]  /*18880*/  LDL.LU R7, [R1+0x944] ;  /* 0x0009440001077983 */ /* 0x001ea20000300800 */
[--C-:B----4-:R-:W-:Y:S01]  /*18890*/  IMAD.X R5, R5, 0x1, R0.reuse, P1 ;  /* 0x0000000105057824 */ /* 0x110fe200008e0600 */
[-C--:B---3--:R-:W-:Y:S01]  /*188a0*/  IADD3 R4, P1, R4, R18.reuse, RZ ;  /* 0x0000001204047210 */ /* 0x088fe20007f3e0ff */
[--C-:B------:R-:W-:Y:S01]  /*188b0*/  IMAD.X R19, R19, 0x1, R0.reuse, P4 ;  /* 0x0000000113137824 */ /* 0x100fe200020e0600 */
[-C--:B------:R-:W-:Y:S01]  /*188c0*/  IADD3 R20, P4, R20, R18.reuse, RZ ;  /* 0x0000001214147210 */ /* 0x080fe20007f9e0ff */
        /* <DEDUP_REMOVED lines=15> */
[----:B------:R-:W-:Y:S01]  /*189c0*/  IADD3 R17, P5, R17, R18, RZ ;  /* 0x0000001211117210 */ /* 0x000fe20007fbe0ff */
[----:B------:R-:W-:-:S02]  /*189d0*/  IMAD.X R29, R29, 0x1, R0, P1 ;  /* 0x000000011d1d7824 */ /* 0x000fc400008e0600 */
[----:B--2---:R-:W-:Y:S01]  /*189e0*/  IMAD.X R7, R7, 0x1, R0, P2 ;  /* 0x0000000107077824 */ /* 0x004fe200010e0600 */
[----:B------:R-:W-:-:S04]  /*189f0*/  IADD3 R6, P2, R6, R18, RZ ;  /* 0x0000001206067210 */ /* 0x000fc80007f5e0ff */
[----:B------:R-:W-:Y:S04]  /*18a00*/  STL [R1+0x54c], R7 ;  /* 0x00054c0701007387 */ /* 0x000fe80000100800 */
[----:B------:R-:W-:Y:S04]  /*18a10*/  STL [R1+0x520], R6 ;  /* 0x0005200601007387 */ /* 0x000fe80000100800 */
[----:B------:R-:W-:Y:S04]  /*18a20*/  STL [R1+0x544], R5 ;  /* 0x0005440501007387 */ /* 0x000fe80000100800 */
[----:B------:R-:W-:Y:S01]  /*18a30*/  STL [R1+0x518], R4 ;  /* 0x0005180401007387 */ /* 0x000fe20000100800 */
[----:B------:R-:W-:-:S03]  /*18a40*/  IMAD.X R12, R12, 0x1, R0, P2 ;  /* 0x000000010c0c7824 */ /* 0x000fc600010e0600 */
[----:B------:R-:W-:Y:S01]  /*18a50*/  STL [R1+0x53c], R19 ;  /* 0x00053c1301007387 */ /* 0x000fe20000100800 */
[----:B------:R-:W-:-:S03]  /*18a60*/  IADD3 R14, P2, R14, R18, RZ ;  /* 0x000000120e0e7210 */ /* 0x000fc60007f5e0ff */
        /* <DEDUP_REMOVED lines=12> */
[----:B------:R-:W-:-:S03]  /*18b30*/  IMAD.X R16, R16, 0x1, R0, P2 ;  /* 0x0000000110107824 */ /* 0x000fc600010e0600 */
[----:B------:R-:W-:Y:S04]  /*18b40*/  STL [R1+0x4e0], R10 ;  /* 0x0004e00a01007387 */ /* 0x000fe80000100800 */
[----:B------:R-:W-:Y:S01]  /*18b50*/  STL [R1+0x504], R9 ;  /* 0x0005040901007387 */ /* 0x000fe20000100800 */
[----:B------:R-:W-:-:S03]  /*18b60*/  IADD3 R28, P2, R28, R18, RZ ;  /* 0x000000121c1c7210 */ /* 0x000fc60007f5e0ff */
[----:B------:R-:W-:Y:S04]  /*18b70*/  STL [R1+0x4d8], R24 ;  /* 0x0004d81801007387 */ /* 0x000fe80000100800 */
[----:B------:R-:W-:Y:S04]  /*18b80*/  STL [R1+0x4fc], R25 ;  /* 0x0004fc1901007387 */ /* 0x000fe80000100800 */
[----:B------:R-:W-:Y:S04]  /*18b90*/  STL [R1+0x4d0], R26 ;  /* 0x0004d01a01007387 */ /* 0x000fe80000100800 */
[----:B------:R-:W-:Y:S04]  /*18ba0*/  STL [R1+0x4f4], R27 ;  /* 0x0004f41b01007387 */ /* 0x000fe80000100800 */
[----:B------:R-:W-:Y:S04]  /*18bb0*/  STL [R1+0x4c8], R17 ;  /* 0x0004c81101007387 */ /* 0x000fe80000100800 */
[----:B------:R0:W-:Y:S04]  /*18bc0*/  STL [R1+0x940], R0 ;  /* 0x0009400001007387 */ /* 0x0001e80000100800 */
[----:B------:R-:W-:Y:S04]  /*18bd0*/  STL [R1+0x4ec], R16 ;  /* 0x0004ec1001007387 */ /* 0x000fe80000100800 */
[----:B0-----:R-:W2:Y:S04]  /*18be0*/  LDL.LU R0, [R1+0x4b8] ;  /* 0x0004b80001007983 */ /* 0x001ea80000300800 */
[----:B------:R-:W-:Y:S04]  /*18bf0*/  STL [R1+0x4c0], R28 ;  /* 0x0004c01c01007387 */ /* 0x000fe80000100800 */
[----:B------:R-:W3:Y:S04]  /*18c00*/  LDL.LU R7, [R1+0x4a8] ;  /* 0x0004a80001077983 */ /* 0x000ee80000300800 */
[----:B------:R-:W-:Y:S04]  /*18c10*/  STL [R1+0x4e4], R29 ;  /* 0x0004e41d01007387 */ /* 0x000fe80000100800 */
[----:B---3--:R0:W-:Y:S04]  /*18c20*/  STL [R1+0x934], R7 ;  /* 0x0009340701007387 */ /* 0x0081e80000100800 */
[----:B0-----:R-:W3:Y:S04]  /*18c30*/  LDL.LU R7, [R1+0x4d4] ;  /* 0x0004d40001077983 */ /* 0x001ee80000300800 */
[----:B---3--:R0:W-:Y:S04]  /*18c40*/  STL [R1+0x938], R7 ;  /* 0x0009380701007387 */ /* 0x0081e80000100800 */
[----:B0-----:R-:W3:Y:S01]  /*18c50*/  LDL.LU R7, [R1+0x4b0] ;  /* 0x0004b00001077983 */ /* 0x001ee20000300800 */
[----:B--2---:R-:W-:-:S03]  /*18c60*/  IADD3 R0, P1, R0, R18, RZ ;  /* 0x0000001200007210 */ /* 0x004fc60007f3e0ff */
[----:B---3--:R0:W-:Y:S04]  /*18c70*/  STL [R1+0x93c], R7 ;  /* 0x00093c0701007387 */ /* 0x0081e80000100800 */
[----:B0-----:R-:W2:Y:S04]  /*18c80*/  LDL.LU R7, [R1+0x4dc] ;  /* 0x0004dc0001077983 */ /* 0x001ea80000300800 */
[----:B------:R-:W3:Y:S04]  /*18c90*/  LDL.LU R6, [R1+0x4cc] ;  /* 0x0004cc0001067983 */ /* 0x000ee80000300800 */
        /* <DEDUP_REMOVED lines=25> */
[----:B------:R0:W-:Y:S04]  /*18e30*/  STL [R1+0x4b8], R0 ;  /* 0x0004b80001007387 */ /* 0x0001e80000100800 */
[----:B0-----:R-:W2:Y:S02]  /*18e40*/  LDL.LU R0, [R1+0x940] ;  /* 0x0009400001007983 */ /* 0x001ea40000300800 */
[----:B--2---:R-:W-:-:S05]  /*18e50*/  IMAD.X R7, R7, 0x1, R0, P4 ;  /* 0x0000000107077824 */ /* 0x004fca00020e0600 */
[----:B------:R0:W-:Y:S04]  /*18e60*/  STL [R1+0x4dc], R7 ;  /* 0x0004dc0701007387 */ /* 0x0001e80000100800 */
[----:B0-----:R-:W2:Y:S02]  /*18e70*/  LDL.LU R7, [R1+0x93c] ;  /* 0x00093c0001077983 */ /* 0x001ea40000300800 */
[----:B--2---:R-:W-:-:S05]  /*18e80*/  IADD3 R7, P4, R7, R18, RZ ;  /* 0x0000001207077210 */ /* 0x004fca0007f9e0ff */
[----:B------:R0:W-:Y:S04]  /*18e90*/  STL [R1+0x4b0], R7 ;  /* 0x0004b00701007387 */ /* 0x0001e80000100800 */
[----:B0-----:R-:W2:Y:S02]  /*18ea0*/  LDL.LU R7, [R1+0x938] ;  /* 0x0009380001077983 */ /* 0x001ea40000300800 */
[----:B--2---:R-:W-:-:S05]  /*18eb0*/  IMAD.X R7, R7, 0x1, R0, P3 ;  /* 0x0000000107077824 */ /* 0x004fca00018e0600 */
[----:B------:R0:W-:Y:S04]  /*18ec0*/  STL [R1+0x4d4], R7 ;  /* 0x0004d40701007387 */ /* 0x0001e80000100800 */
[----:B0-----:R-:W2:Y:S01]  /*18ed0*/  LDL.LU R7, [R1+0x934] ;  /* 0x0009340001077983 */ /* 0x001ea20000300800 */
[--C-:B---3--:R-:W-:Y:S01]  /*18ee0*/  IMAD.X R6, R6, 0x1, R0.reuse, P6 ;  /* 0x0000000106067824 */ /* 0x108fe200030e0600 */
[-C--:B----4-:R-:W-:Y:S01]  /*18ef0*/  IADD3 R5, P6, R5, R18.reuse, RZ ;  /* 0x0000001205057210 */ /* 0x090fe20007fde0ff */
        /* <DEDUP_REMOVED lines=18> */
[----:B------:R-:W-:Y:S01]  /*19020*/  IMAD.X R28, R28, 0x1, R0, P6 ;  /* 0x000000011c1c7824 */ /* 0x000fe200030e0600 */
[----:B------:R-:W-:-:S02]  /*19030*/  IADD3 R29, P6, R29, R18, RZ ;  /* 0x000000121d1d7210 */ /* 0x000fc40007fde0ff */
[----:B--2---:R-:W-:-:S05]  /*19040*/  IADD3 R7, P3, R7, R18, RZ ;  /* 0x0000001207077210 */ /* 0x004fca0007f7e0ff */
        /* <DEDUP_REMOVED lines=129> */
[----:B------:R0:W-:Y:S04]  /*19860*/  STL [R1+0x920], R0 ;  /* 0x0009200001007387 */ /* 0x0001e80000100800 */
[----:B------:R-:W-:Y:S04]  /*19870*/  STL [R1+0x3f4], R16 ;  /* 0x0003f41001007387 */ /* 0x000fe80000100800 */
[----:B0-----:R-:W2:Y:S04]  /*19880*/  LDL.LU R0, [R1+0x3c0] ;  /* 0x0003c00001007983 */ /* 0x001ea80000300800 */
[----:B------:R-:W-:Y:S04]  /*19890*/  STL [R1+0x3c8], R28 ;  /* 0x0003c81c01007387 */ /* 0x000fe80000100800 */
[----:B------:R0:W-:Y:S04]  /*198a0*/  STL [R1+0x3ec], R29 ;  /* 0x0003ec1d01007387 */ /* 0x0001e80000100800 */
[----:B0-----:R-:W3:Y:S04]  /*198b0*/  LDL.LU R29, [R1+0x3b0] ;  /* 0x0003b000011d7983 */ /* 0x001ee80000300800 */
        /* <DEDUP_REMOVED lines=55> */
[----:B--2---:R-:W-:-:S05]  /*19c30*/  IADD3 R29, P6, R29, R18, RZ ;  /* 0x000000121d1d7210 */ /* 0x004fca0007fde0ff */
[----:B------:R0:W-:Y:S04]  /*19c40*/  STL [R1+0x3b0], R29 ;  /* 0x0003b01d01007387 */ /* 0x0001e80000100800 */
[----:B0-----:R-:W2:Y:S04]  /*19c50*/  LDL.LU R29, [R1+0x910] ;  /* 0x00091000011d7983 */ /* 0x001ea80000300800 */
        /* <DEDUP_REMOVED lines=10> */
[----:B------:R-:W-:Y:S01]  /*19d00*/  STL [R1+0x3b4], R23 ;  /* 0x0003b41701007387 */ /* 0x000fe20000100800 */
[----:B------:R-:W-:-:S03]  /*19d10*/  IADD3 R14, P5, R14, R18, RZ ;  /* 0x000000120e0e7210 */ /* 0x000fc60007fbe0ff */
[----:B------:R-:W-:Y:S01]  /*19d20*/  STL [R1+0x388], R2 ;  /* 0x0003880201007387 */ /* 0x000fe20000100800 */
[----:B------:R-:W-:-:S03]  /*19d30*/  IMAD.X R15, R15, 0x1, R0, P2 ;  /* 0x000000010f0f7824 */ /* 0x000fc600010e0600 */
        /* <DEDUP_REMOVED lines=26> */
[----:B------:R-:W-:Y:S01]  /*19ee0*/  STL [R1+0x374], R16 ;  /* 0x0003741001007387 */ /* 0x000fe20000100800 */
[----:B--2---:R-:W-:-:S03]  /*19ef0*/  IMAD.X R29, R29, 0x1, R0, P2 ;  /* 0x000000011d1d7824 */ /* 0x004fc600010e0600 */
[----:B0-----:R-:W2:Y:S04]  /*19f00*/  LDL.LU R0, [R1+0x340] ;  /* 0x0003400001007983 */ /* 0x001ea80000300800 */
[----:B------:R0:W-:Y:S04]  /*19f10*/  STL [R1+0x348], R28 ;  /* 0x0003481c01007387 */ /* 0x0001e80000100800 */
[----:B0-----:R-:W3:Y:S04]  /*19f20*/  LDL.LU R28, [R1+0x330] ;  /* 0x00033000011c7983 */ /* 0x001ee80000300800 */
        /* <DEDUP_REMOVED lines=206> */
[----:B------:R-:W4:Y:S04]  /*1ac10*/  LDL.LU R7, [R1+0x25c] ;  /* 0x00025c0001077983 */ /* 0x000f280000300800 */
[----:B----4-:R0:W-:Y:S04]  /*1ac20*/  STL [R1+0x8e0], R7 ;  /* 0x0008e00701007387 */ /* 0x0101e80000100800 */
[----:B0-----:R-:W4:Y:S01]  /*1ac30*/  LDL.LU R7, [R1+0x238] ;  /* 0x0002380001077983 */ /* 0x001f220000300800 */
[----:B--2---:R-:W-:-:S03]  /*1ac40*/  IMAD.X R18, R18, 0x1, R0, P4 ;  /* 0x0000000112127824 */ /* 0x004fc600020e0600 */
[----:B----4-:R0:W-:Y:S04]  /*1ac50*/  STL [R1+0x8e4], R7 ;  /* 0x0008e40701007387 */ /* 0x0101e80000100800 */
[----:B0-----:R-:W2:Y:S04]  /*1ac60*/  LDL.LU R7, [R1+0x264] ;  /* 0x0002640001077983 */ /* 0x001ea80000300800 */
        /* <DEDUP_REMOVED lines=26> */
[----:B0-----:R-:W3:Y:S01]  /*1ae10*/  LDL.LU R18, [R1+0x8e8] ;  /* 0x0008e80001127983 */ /* 0x001ee20000300800 */
[----:B--2---:R-:W-:Y:S01]  /*1ae20*/  IMAD.X R7, R7, 0x1, R0, P3 ;  /* 0x0000000107077824 */ /* 0x004fe200018e0600 */
[----:B---3--:R-:W-:-:S05]  /*1ae30*/  IADD3 R29, P4, R29, R18, RZ ;  /* 0x000000121d1d7210 */ /* 0x008fca0007f9e0ff */
[----:B------:R0:W-:Y:S04]  /*1ae40*/  STL [R1+0x240], R29 ;  /* 0x0002401d01007387 */ /* 0x0001e80000100800 */
[----:B0-----:R-:W2:Y:S04]  /*1ae50*/  LDL.LU R29, [R1+0x1f4] ;  /* 0x0001f400011d7983 */ /* 0x001ea80000300800 */
[----:B------:R0:W-:Y:S04]  /*1ae60*/  STL [R1+0x264], R7 ;  /* 0x0002640701007387 */ /* 0x0001e80000100800 */
[----:B0-----:R-:W3:Y:S02]  /*1ae70*/  LDL.LU R7, [R1+0x8e4] ;  /* 0x0008e40001077983 */ /* 0x001ee40000300800 */
[----:B---3--:R-:W-:-:S05]  /*1ae80*/  IADD3 R7, P3, R7, R18, RZ ;  /* 0x0000001207077210 */ /* 0x008fca0007f7e0ff */
[----:B------:R0:W-:Y:S04]  /*1ae90*/  STL [R1+0x238], R7 ;  /* 0x0002380701007387 */ /* 0x0001e80000100800 */
[----:B0-----:R-:W3:Y:S01]  /*1aea0*/  LDL.LU R7, [R1+0x8e0] ;  /* 0x0008e00001077983 */ /* 0x001ee20000300800 */
[--C-:B----4-:R-:W-:Y:S01]  /*1aeb0*/  IMAD.X R5, R5, 0x1, R0.reuse, P5 ;  /* 0x0000000105057824 */ /* 0x110fe200028e0600 */
        /* <DEDUP_REMOVED lines=19> */
[----:B---3--:R-:W-:Y:S01]  /*1aff0*/  IMAD.X R7, R7, 0x1, R0, P6 ;  /* 0x0000000107077824 */ /* 0x008fe200030e0600 */
        /* <DEDUP_REMOVED lines=25> */
[----:B------:R0:W-:Y:S01]  /*1b190*/  STL [R1+0x1e0], R26 ;  /* 0x0001e01a01007387 */ /* 0x0001e20000100800 */
[----:B------:R-:W-:-:S03]  /*1b1a0*/  IADD3 R28, P6, R28, R18, RZ ;  /* 0x000000121c1c7210 */ /* 0x000fc60007fde0ff */
[----:B------:R1:W-:Y:S04]  /*1b1b0*/  STL [R1+0x204], R27 ;  /* 0x0002041b01007387 */ /* 0x0003e80000100800 */
[----:B0-----:R-:W3:Y:S04]  /*1b1c0*/  LDL.LU R26, [R1+0x1c8] ;  /* 0x0001c800011a7983 */ /* 0x001ee80000300800 */
[----:B------:R-:W-:Y:S04]  /*1b1d0*/  STL [R1+0x1d8], R17 ;  /* 0x0001d81101007387 */ /* 0x000fe80000100800 */
[----:B-1----:R-:W4:Y:S04]  /*1b1e0*/  LDL.LU R27, [R1+0x1ec] ;  /* 0x0001ec00011b7983 */ /* 0x002f280000300800 */
[----:B------:R-:W-:Y:S04]  /*1b1f0*/  STL [R1+0x1fc], R16 ;  /* 0x0001fc1001007387 */ /* 0x000fe80000100800 */
[----:B------:R-:W-:Y:S04]  /*1b200*/  STL [R1+0x1d0], R28 ;  /* 0x0001d01c01007387 */ /* 0x000fe80000100800 */
[----:B------:R-:W3:Y:S01]  /*1b210*/  LDL.LU R4, [R1+0x1b8] ;  /* 0x0001b80001047983 */ /* 0x000ee20000300800 */
[----:B--2---:R-:W-:-:S03]  /*1b220*/  IMAD.X R29, R29, 0x1, R0, P5 ;  /* 0x000000011d1d7824 */ /* 0x004fc600028e0600 */
[----:B---3--:R0:W-:Y:S04]  /*1b230*/  STL [R1+0x8d8], R4 ;  /* 0x0008d80401007387 */ /* 0x0081e80000100800 */
[----:B0-----:R-:W2:Y:S04]  /*1b240*/  LDL.LU R4, [R1+0x1e4] ;  /* 0x0001e40001047983 */ /* 0x001ea80000300800 */
[----:B------:R-:W-:Y:S01]  /*1b250*/  STL [R1+0x1f4], R29 ;  /* 0x0001f41d01007387 */ /* 0x000fe20000100800 */
[----:B------:R-:W-:-:S03]  /*1b260*/  IADD3 R26, P5, R26, R18, RZ ;  /* 0x000000121a1a7210 */ /* 0x000fc60007fbe0ff */
[----:B--2---:R0:W-:Y:S04]  /*1b270*/  STL [R1+0x8dc], R4 ;  /* 0x0008dc0401007387 */ /* 0x0041e80000100800 */
[----:B0-----:R-:W2:Y:S04]  /*1b280*/  LDL.LU R4, [R1+0x1c0] ;  /* 0x0001c00001047983 */ /* 0x001ea80000300800 */
        /* <DEDUP_REMOVED lines=22> */
[----:B----4-:R-:W-:-:S03]  /*1b3f0*/  IMAD.X R27, R27, 0x1, R0, P2 ;  /* 0x000000011b1b7824 */ /* 0x010fc600010e0600 */
[----:B------:R-:W4:Y:S04]  /*1b400*/  LDL.LU R24, [R1+0x184] ;  /* 0x0001840001187983 */ /* 0x000f280000300800 */
[----:B------:R-:W4:Y:S04]  /*1b410*/  LDL.LU R25, [R1+0x16c] ;  /* 0x00016c0001197983 */ /* 0x000f280000300800 */
[----:B------:R0:W-:Y:S04]  /*1b420*/  STL [R1+0x1c8], R26 ;  /* 0x0001c81a01007387 */ /* 0x0001e80000100800 */
[----:B0-----:R-:W4:Y:S04]  /*1b430*/  LDL.LU R26, [R1+0x164] ;  /* 0x00016400011a7983 */ /* 0x001f280000300800 */
[----:B------:R0:W-:Y:S04]  /*1b440*/  STL [R1+0x1ec], R27 ;  /* 0x0001ec1b01007387 */ /* 0x0001e80000100800 */
[----:B0-----:R-:W4:Y:S01]  /*1b450*/  LDL.LU R27, [R1+0x6b8] ;  /* 0x0006b800011b7983 */ /* 0x001f220000300800 */
[----:B--2---:R-:W-:-:S05]  /*1b460*/  IADD3 R4, P2, R4, R18, RZ ;  /* 0x0000001204047210 */ /* 0x004fca0007f5e0ff */
[----:B------:R0:W-:Y:S04]  /*1b470*/  STL [R1+0x1c0], R4 ;  /* 0x0001c00401007387 */ /* 0x0001e80000100800 */
[----:B0-----:R-:W2:Y:S02]  /*1b480*/  LDL.LU R4, [R1+0x8dc] ;  /* 0x0008dc0001047983 */ /* 0x001ea40000300800 */
[----:B--2---:R-:W-:-:S05]  /*1b490*/  IMAD.X R4, R4, 0x1, R0, P1 ;  /* 0x0000000104047824 */ /* 0x004fca00008e0600 */
[----:B------:R0:W-:Y:S04]  /*1b4a0*/  STL [R1+0x1e4], R4 ;  /* 0x0001e40401007387 */ /* 0x0001e80000100800 */
[----:B0-----:R-:W2:Y:S01]  /*1b4b0*/  LDL.LU R4, [R1+0x8d8] ;  /* 0x0008d80001047983 */ /* 0x001ea20000300800 */
[--C-:B---3--:R-:W-:Y:S01]  /*1b4c0*/  IMAD.X R5, R5, 0x1, R0.reuse, P4 ;  /* 0x0000000105057824 */ /* 0x108fe200020e0600 */
        /* <DEDUP_REMOVED lines=14> */
[----:B0-----:R1:W5:Y:S04]  /*1b5b0*/  LDL.LU R4, [R1+0x8d4] ;  /* 0x0008d40001047983 */ /* 0x0013680000300800 */
[----:B------:R0:W-:Y:S04]  /*1b5c0*/  STL [R1+0x1dc], R5 ;  /* 0x0001dc0501007387 */ /* 0x0001e80000100800 */
[----:B0-----:R1:W5:Y:S04]  /*1b5d0*/  LDL.LU R5, [R1+0x8d0] ;  /* 0x0008d00001057983 */ /* 0x0013680000300800 */
[----:B------:R0:W-:Y:S04]  /*1b5e0*/  STL [R1+0x1b0], R6 ;  /* 0x0001b00601007387 */ /* 0x0001e80000100800 */
[----:B0-----:R1:W5:Y:S04]  /*1b5f0*/  LDL.LU R6, [R1+0x8cc] ;  /* 0x0008cc0001067983 */ /* 0x0013680000300800 */
[----:B------:R0:W-:Y:S04]  /*1b600*/  STL [R1+0x1d4], R7 ;  /* 0x0001d40701007387 */ /* 0x0001e80000100800 */
[----:B0-----:R1:W5:Y:S04]  /*1b610*/  LDL.LU R7, [R1+0x8c8] ;  /* 0x0008c80001077983 */ /* 0x0013680000300800 */
[----:B------:R0:W-:Y:S01]  /*1b620*/  STL [R1+0x1a8], R12 ;  /* 0x0001a80c01007387 */ /* 0x0001e20000100800 */
[----:B------:R-:W-:-:S03]  /*1b630*/  IMAD.X R11, R11, 0x1, R0, P1 ;  /* 0x000000010b0b7824 */ /* 0x000fc600008e0600 */
[----:B0-----:R1:W5:Y:S04]  /*1b640*/  LDL.LU R12, [R1+0x8c4] ;  /* 0x0008c400010c7983 */ /* 0x0013680000300800 */
[----:B------:R0:W-:Y:S01]  /*1b650*/  STL [R1+0x1cc], R13 ;  /* 0x0001cc0d01007387 */ /* 0x0001e20000100800 */
[----:B------:R-:W-:-:S03]  /*1b660*/  IADD3 R16, P1, R16, R18, RZ ;  /* 0x0000001210107210 */ /* 0x000fc60007f3e0ff */
[----:B0-----:R1:W5:Y:S04]  /*1b670*/  LDL.LU R13, [R1+0x8c0] ;  /* 0x0008c000010d7983 */ /* 0x0013680000300800 */
        /* <DEDUP_REMOVED lines=17> */
[----:B0-----:R-:W2:Y:S04]  /*1b790*/  LDL.LU R28, [R1+0x89c] ;  /* 0x00089c00011c7983 */ /* 0x001ea80000300800 */
[----:B------:R0:W-:Y:S04]  /*1b7a0*/  STL [R1+0x1a4], R29 ;  /* 0x0001a41d01007387 */ /* 0x0001e80000100800 */
[----:B0-----:R-:W3:Y:S01]  /*1b7b0*/  LDL.LU R29, [R1+0x898] ;  /* 0x00089800011d7983 */ /* 0x001ee20000300800 */
[-C--:B------:R-:W-:Y:S01]  /*1b7c0*/  IADD3 R19, P3, R19, R18.reuse, RZ ;  /* 0x0000001213137210 */ /* 0x080fe20007f7e0ff */
[--C-:B------:R-:W-:Y:S01]  /*1b7d0*/  IMAD.X R20, R20, 0x1, R0.reuse, P6 ;  /* 0x0000000114147824 */ /* 0x100fe200030e0600 */
[-C--:B------:R-:W-:Y:S01]  /*1b7e0*/  IADD3 R21, P6, R21, R18.reuse, RZ ;  /* 0x0000001215157210 */ /* 0x080fe20007fde0ff */
[--C-:B------:R-:W-:Y:S01]  /*1b7f0*/  IMAD.X R22, R22, 0x1, R0.reuse, P5 ;  /* 0x0000000116167824 */ /* 0x100fe200028e0600 */
[----:B------:R-:W-:Y:S01]  /*1b800*/  IADD3 R23, P5, R23, R18, RZ ;  /* 0x0000001217177210 */ /* 0x000fe20007fbe0ff */
[----:B------:R-:W-:Y:S01]  /*1b810*/  STL [R1+0x178], R19 ;  /* 0x0001781301007387 */ /* 0x000fe20000100800 */
[----:B------:R-:W-:-:S03]  /*1b820*/  IMAD.X R14, R14, 0x1, R0, P2 ;  /* 0x000000010e0e7824 */ /* 0x000fc600010e0600 */
[----:B------:R-:W-:Y:S04]  /*1b830*/  STL [R1+0x19c], R20 ;  /* 0x00019c1401007387 */ /* 0x000fe80000100800 */
[----:B------:R-:W-:Y:S01]  /*1b840*/  STL [R1+0x170], R21 ;  /* 0x0001701501007387 */ /* 0x000fe20000100800 */
[----:B------:R-:W-:-:S03]  /*1b850*/  IADD3 R15, P2, R15, UR10, RZ ;  /* 0x0000000a0f0f7c10 */ /* 0x000fc6000ff5e0ff */
[----:B------:R-:W-:Y:S01]  /*1b860*/  STL [R1+0x194], R22 ;  /* 0x0001941601007387 */ /* 0x000fe20000100800 */
[----:B----4-:R-:W-:-:S03]  /*1b870*/  IMAD.X R24, R24, 0x1, R0, P1 ;  /* 0x0000000118187824 */ /* 0x010fc600008e0600 */
[----:B------:R-:W-:Y:S04]  /*1b880*/  STL [R1+0x168], R23 ;  /* 0x0001681701007387 */ /* 0x000fe80000100800 */
[----:B------:R-:W-:Y:S01]  /*1b890*/  STL [R1+0x18c], R14 ;  /* 0x00018c0e01007387 */ /* 0x000fe20000100800 */
[----:B------:R-:W-:Y:S01]  /*1b8a0*/  IADD3.X R27, R27, UR7, RZ, P2, !PT ;  /* 0x000000071b1b7c10 */ /* 0x000fe200097fe4ff */
[--C-:B------:R-:W-:Y:S02]  /*1b8b0*/  IMAD.X R25, R25, 0x1, R0.reuse, P6 ;  /* 0x0000000119197824 */ /* 0x100fe400030e0600 */
[--C-:B------:R-:W-:Y:S02]  /*1b8c0*/  IMAD.X R26, R26, 0x1, R0.reuse, P5 ;  /* 0x000000011a1a7824 */ /* 0x100fe400028e0600 */
[----:B--2---:R-:W-:-:S02]  /*1b8d0*/  IMAD.X R28, R28, 0x1, R0, P3 ;  /* 0x000000011c1c7824 */ /* 0x004fc400018e0600 */
[----:B---3--:R-:W-:-:S05]  /*1b8e0*/  IMAD.X R29, R29, 0x1, R0, P4 ;  /* 0x000000011d1d7824 */ /* 0x008fca00020e0600 */
[----:B------:R0:W-:Y:S04]  /*1b8f0*/  STL [R1+0x17c], R29 ;  /* 0x00017c1d01007387 */ /* 0x0001e80000100800 */
[----:B------:R-:W-:Y:S04]  /*1b900*/  STL [R1+0x6d0], R15 ;  /* 0x0006d00f01007387 */ /* 0x000fe80000100800 */
[----:B0-----:R1:W5:Y:S04]  /*1b910*/  LDL.LU R29, [R1+0x894] ;  /* 0x00089400011d7983 */ /* 0x0013680000300800 */
[----:B------:R-:W-:Y:S04]  /*1b920*/  STL [R1+0x184], R24 ;  /* 0x0001841801007387 */ /* 0x000fe80000100800 */
[----:B------:R0:W-:Y:S04]  /*1b930*/  STL [R1+0x174], R28 ;  /* 0x0001741c01007387 */ /* 0x0001e80000100800 */
[----:B0-----:R1:W5:Y:S04]  /*1b940*/  LDL.LU R28, [R1+0x890] ;  /* 0x00089000011c7983 */ /* 0x0013680000300800 */
[----:B------:R1:W-:Y:S04]  /*1b950*/  STL [R1+0x6b8], R27 ;  /* 0x0006b81b01007387 */ /* 0x0003e80000100800 */
[----:B------:R1:W-:Y:S04]  /*1b960*/  STL [R1+0x16c], R25 ;  /* 0x00016c1901007387 */ /* 0x0003e80000100800 */
[----:B------:R1:W-:Y:S01]  /*1b970*/  STL [R1+0x164], R26 ;  /* 0x0001641a01007387 */ /* 0x0003e20000100800 */
[----:B------:R-:W-:Y:S05]  /*1b980*/  @P0 BRA `(.L_x_2) ;  /* 0xfffffef000b40947 */ /* 0x000fea000383ffff */
[----:B-1----:R-:W2:Y:S04]  /*1b990*/  LDL.LU R26, [R1+0xec] ;  /* 0x0000ec00011a7983 */ /* 0x002ea80000300800 */
[----:B------:R-:W3:Y:S01]  /*1b9a0*/  LDL.LU R27, [R1+0xe8] ;  /* 0x0000e800011b7983 */ /* 0x000ee20000300800 */
[----:B-----5:R-:W-:Y:S02]  /*1b9b0*/  F2FP.F16.F32.PACK_AB R3, R6, R3 ;  /* 0x000000030603723e */ /* 0x020fe400000000ff */
[----:B------:R-:W-:Y:S02]  /*1b9c0*/  F2FP.F16.F32.PACK_AB R2, R7, R2 ;  /* 0x000000020702723e */ /* 0x000fe400000000ff */
[----:B------:R-:W-:Y:S02]  /*1b9d0*/  F2FP.F16.F32.PACK_AB R5, R5, R13 ;  /* 0x0000000d0505723e */ /* 0x000fe400000000ff */
[----:B------:R-:W-:-:S02]  /*1b9e0*/  F2FP.F16.F32.PACK_AB R4, R4, R12 ;  /* 0x0000000c0404723e */ /* 0x000fc400000000ff */
[----:B------:R-:W-:Y:S02]  /*1b9f0*/  F2FP.F16.F32.PACK_AB R0, R10, R17 ;  /* 0x000000110a00723e */ /* 0x000fe400000000ff */
[----:B------:R-:W-:Y:S02]  /*1ba00*/  F2FP.F16.F32.PACK_AB R9, R9, R16 ;  /* 0x000000100909723e */ /* 0x000fe400000000ff */
[----:B--2---:R-:W-:Y:S02]  /*1ba10*/  F2FP.F16.F32.PACK_AB R6, R11, R26 ;  /* 0x0000001a0b06723e */ /* 0x004fe400000000ff */
[----:B---3--:R-:W-:-:S07]  /*1ba20*/  F2FP.F16.F32.PACK_AB R8, R8, R27 ;  /* 0x0000001b0808723e */ /* 0x008fce00000000ff */
.L_x_1:
[----:B------:R-:W2:Y:S01]  /*1ba30*/  LDL.LU R10, [R1+0x880] ;  /* 0x00088000010a7983 */ /* 0x000ea20000300800 */
[----:B------:R-:W0:Y:S01]  /*1ba40*/  S2R R7, SR_TID.X ;  /* 0x0000000000077919 */ /* 0x000e220000002100 */
[----:B------:R-:W1:Y:S01]  /*1ba50*/  S2UR UR5, SR_CgaCtaId ;  /* 0x00000000000579c3 */ /* 0x000e620000008800 */
[----:B------:R-:W-:Y:S01]  /*1ba60*/  UMOV UR4, 0x400 ;  /* 0x0000040000047882 */ /* 0x000fe20000000000 */
[----:B------:R-:W-:Y:S01]  /*1ba70*/  ULDC.64 UR6, c[0x0][0x220] ;  /* 0x0000880000067ab9 */ /* 0x000fe20000000a00 */
[----:B------:R-:W3:Y:S01]  /*1ba80*/  LDL.LU R15, [R1+0x88c] ;  /* 0x00088c00010f7983 */ /* 0x000ee20000300800 */
[----:B------:R-:W-:-:S03]  /*1ba90*/  ULDC.64 UR10, c[0x0][0x228] ;  /* 0x00008a00000a7ab9 */ /* 0x000fc60000000a00 */
[----:B------:R-:W4:Y:S04]  /*1baa0*/  LDL.LU R16, [R1+0x888] ;  /* 0x0008880001107983 */ /* 0x000f280000300800 */
[----:B------:R-:W5:Y:S04]  /*1bab0*/  LDL.LU R17, [R1+0x884] ;  /* 0x0008840001117983 */ /* 0x000f680000300800 */
[----:B------:R-:W5:Y:S01]  /*1bac0*/  LDL.LU R29, [R1+0x160] ;  /* 0x00016000011d7983 */ /* 0x000f620000300800 */
[C---:B0-----:R-:W-:Y:S01]  /*1bad0*/  IMAD.SHL.U32 R11, R7.reuse, 0x40, RZ ;  /* 0x00000040070b7824 */ /* 0x041fe200078e00ff */
[----:B------:R-:W-:-:S04]  /*1bae0*/  LOP3.LUT R13, R7, 0x60, RZ, 0xc0, !PT ;  /* 0x00000060070d7812 */ /* 0x000fc800078ec0ff */
[----:B------:R-:W-:Y:S02]  /*1baf0*/  LOP3.LUT R11, R11, 0x40, RZ, 0xc0, !PT ;  /* 0x000000400b0b7812 */ /* 0x000fe400078ec0ff */
[----:B------:R-:W-:Y:S01]  /*1bb00*/  SHF.R.S32.HI R12, RZ, 0x3, R7 ;  /* 0x00000003ff0c7819 */ /* 0x000fe20000011407 */
[----:B-1----:R-:W-:-:S03]  /*1bb10*/  ULEA UR4, UR5, UR4, 0x18 ;  /* 0x0000000405047291 */ /* 0x002fc6000f8ec03f */
[----:B------:R-:W-:Y:S01]  /*1bb20*/  SGXT R12, R12, 0x1 ;  /* 0x000000010c0c781a */ /* 0x000fe20000000200 */
[----:B------:R-:W-:-:S03]  /*1bb30*/  ULDC UR5, c[0x0][0x244] ;  /* 0x0000910000057ab9 */ /* 0x000fc60000000800 */
[----:B------:R-:W-:Y:S01]  /*1bb40*/  LOP3.LUT R12, R12, 0x440, RZ, 0xc0, !PT ;  /* 0x000004400c0c7812 */ /* 0x000fe200078ec0ff */
[----:B------:R-:W-:Y:S01]  /*1bb50*/  BAR.SYNC.DEFER_BLOCKING 0x0 ;  /* 0x0000000000007b1d */ /* 0x000fe20000010000 */
[----:B--2---:R-:W-:-:S05]  /*1bb60*/  LOP3.LUT R10, R10, 0x3c, RZ, 0xc0, !PT ;  /* 0x0000003c0a0a7812 */ /* 0x004fca00078ec0ff */
[----:B------:R-:W-:-:S04]  /*1bb70*/  IMAD R10, R13, 0x8, R10 ;  /* 0x000000080d0a7824 */ /* 0x000fc800078e020a */
[----:B------:R-:W-:Y:S01]  /*1bb80*/  IMAD.IADD R10, R11, 0x1, R10 ;  /* 0x000000010b0a7824 */ /* 0x000fe200078e020a */
[----:B------:R-:W-:Y:S01]  /*1bb90*/  SHF.R.S32.HI R11, RZ, 0x4, R7 ;  /* 0x00000004ff0b7819 */ /* 0x000fe20000011407 */
[----:B------:R-:W-:-:S03]  /*1bba0*/  IMAD.SHL.U32 R13, R7, 0x4, RZ ;  /* 0x00000004070d7824 */ /* 0x000fc600078e00ff */
[----:B------:R-:W-:-:S04]  /*1bbb0*/  SGXT R11, R11, 0x1 ;  /* 0x000000010b0b781a */ /* 0x000fc80000000200 */
[----:B------:R-:W-:Y:S02]  /*1bbc0*/  LOP3.LUT R14, R11, 0x804, RZ, 0xc0, !PT ;  /* 0x000008040b0e7812 */ /* 0x000fe400078ec0ff */
[----:B------:R-:W-:Y:S02]  /*1bbd0*/  LOP3.LUT R11, R10, 0x40, RZ, 0x3c, !PT ;  /* 0x000000400a0b7812 */ /* 0x000fe400078e3cff */
[----:B---3--:R-:W-:Y:S02]  /*1bbe0*/  LOP3.LUT R15, R12, 0x38, R15, 0xf8, !PT ;  /* 0x000000380c0f7812 */ /* 0x008fe400078ef80f */
[----:B------:R-:W-:Y:S02]  /*1bbf0*/  LOP3.LUT R14, R14, 0x80, R13, 0xf8, !PT ;  /* 0x000000800e0e7812 */ /* 0x000fe400078ef80d */
[C---:B------:R-:W-:Y:S02]  /*1bc00*/  LOP3.LUT R12, R10.reuse, 0x4, RZ, 0x3c, !PT ;  /* 0x000000040a0c7812 */ /* 0x040fe400078e3cff */
[----:B------:R-:W-:Y:S01]  /*1bc10*/  LOP3.LUT R13, R10, 0x44, RZ, 0x3c, !PT ;  /* 0x000000440a0d7812 */ /* 0x000fe200078e3cff */
[----:B------:R-:W-:Y:S04]  /*1bc20*/  STS [R10+UR4], R9 ;  /* 0x000000090a007988 */ /* 0x000fe80008000804 */
[----:B------:R0:W-:Y:S04]  /*1bc30*/  STS [R10+UR4+0x80], R0 ;  /* 0x000080000a007988 */ /* 0x0001e80008000804 */
[----:B------:R-:W-:Y:S04]  /*1bc40*/  STS [R11+UR4+0x400], R8 ;  /* 0x000400080b007988 */ /* 0x000fe80008000804 */
[----:B------:R-:W-:Y:S04]  /*1bc50*/  STS [R11+UR4+0x480], R6 ;  /* 0x000480060b007988 */ /* 0x000fe80008000804 */
[----:B------:R1:W-:Y:S04]  /*1bc60*/  STS [R12+UR4+0x800], R4 ;  /* 0x000800040c007988 */ /* 0x0003e80008000804 */
[----:B------:R-:W-:Y:S04]  /*1bc70*/  STS [R12+UR4+0x880], R5 ;  /* 0x000880050c007988 */ /* 0x000fe80008000804 */
[----:B------:R2:W-:Y:S04]  /*1bc80*/  STS [R13+UR4+0xc00], R3 ;  /* 0x000c00030d007988 */ /* 0x0005e80008000804 */
[----:B------:R3:W-:Y:S01]  /*1bc90*/  STS [R13+UR4+0xc80], R2 ;  /* 0x000c80020d007988 */ /* 0x0007e20008000804 */
[----:B----4-:R-:W-:Y:S01]  /*1bca0*/  LOP3.LUT R18, R14, R15, R16, 0xf6, !PT ;  /* 0x0000000f0e127212 */ /* 0x010fe200078ef610 */
[----:B------:R-:W-:Y:S03]  /*1bcb0*/  BAR.SYNC.DEFER_BLOCKING 0x0 ;  /* 0x0000000000007b1d */ /* 0x000fe60000010000 */
[----:B0-----:R-:W-:-:S02]  /*1bcc0*/  LOP3.LUT R0, R18, 0x4, RZ, 0x3c, !PT ;  /* 0x0000000412007812 */ /* 0x001fc400078e3cff */
[----:B------:R-:W-:Y:S01]  /*1bcd0*/  SHF.R.U32.HI R16, RZ, 0x5, R7 ;  /* 0x00000005ff107819 */ /* 0x000fe20000011607 */
[C---:B-----5:R-:W-:Y:S01]  /*1bce0*/  IMAD R9, R17.reuse, UR5, RZ ;  /* 0x0000000511097c24 */ /* 0x060fe2000f8e02ff */
[----:B------:R-:W-:Y:S01]  /*1bcf0*/  ISETP.GE.AND P0, PT, R17, UR10, PT ;  /* 0x0000000a11007c0c */ /* 0x000fe2000bf06270 */
[----:B------:R-:W-:Y:S01]  /*1bd00*/  ULDC UR5, c[0x0][0x248] ;  /* 0x0000920000057ab9 */ /* 0x000fe20000000800 */
[----:B------:R-:W-:Y:S01]  /*1bd10*/  SGXT.U32 R16, R16, 0x2 ;  /* 0x000000021010781a */ /* 0x000fe20000000000 */
[----:B------:R-:W0:Y:S04]  /*1bd20*/  LDS R8, [R18+UR4] ;  /* 0x0000000412087984 */ /* 0x000e280008000800 */
[----:B------:R-:W4:Y:S04]  /*1bd30*/  LDS R7, [R0+UR4] ;  /* 0x0000000400077984 */ /* 0x000f280008000800 */
[----:B------:R-:W5:Y:S01]  /*1bd40*/  LDS R5, [R18+UR4+0x100] ;  /* 0x0001000412057984 */ /* 0x000f620008000800 */
[----:B-1----:R-:W-:-:S02]  /*1bd50*/  LEA R4, P1, R9, UR6, 0x1 ;  /* 0x0000000609047c11 */ /* 0x002fc4000f8208ff */
[----:B------:R-:W-:Y:S01]  /*1bd60*/  LOP3.LUT R15, R29, R16, RZ, 0xfc, !PT ;  /* 0x000000101d0f7212 */ /* 0x000fe200078efcff */
[----:B------:R-:W-:Y:S01]  /*1bd70*/  LDS R10, [R18+UR4+0x200] ;  /* 0x00020004120a7984 */ /* 0x000fe20008000800 */
[----:B--2---:R-:W-:Y:S02]  /*1bd80*/  LEA.HI.X.SX32 R3, R9, UR7, 0x1, P1 ;  /* 0x0000000709037c11 */ /* 0x004fe400088f0eff */
[C---:B------:R-:W-:Y:S01]  /*1bd90*/  ISETP.LT.AND P1, PT, R15.reuse, UR11, !P0 ;  /* 0x0000000b0f007c0c */ /* 0x040fe2000c721270 */
[----:B------:R-:W-:Y:S01]  /*1bda0*/  IMAD R15, R15, UR5, RZ ;  /* 0x000000050f0f7c24 */ /* 0x000fe2000f8e02ff */
[----:B------:R-:W1:Y:S01]  /*1bdb0*/  LDS R9, [R0+UR4+0x100] ;  /* 0x0001000400097984 */ /* 0x000e620008000800 */
[----:B---3--:R-:W-:-:S03]  /*1bdc0*/  LOP3.LUT R13, R29, 0x4, R16, 0xfe, !PT ;  /* 0x000000041d0d7812 */ /* 0x008fc600078efe10 */
[----:B------:R-:W2:Y:S01]  /*1bdd0*/  LDS R11, [R0+UR4+0x200] ;  /* 0x00020004000b7984 */ /* 0x000ea20008000800 */
[----:B------:R-:W-:Y:S02]  /*1bde0*/  LEA R14, P2, R15, R4, 0x1 ;  /* 0x000000040f0e7211 */ /* 0x000fe400078408ff */
[C---:B------:R-:W-:Y:S01]  /*1bdf0*/  ISETP.LT.AND P4, PT, R13.reuse, UR11, !P0 ;  /* 0x0000000b0d007c0c */ /* 0x040fe2000c781270 */
[----:B------:R-:W-:Y:S01]  /*1be00*/  IMAD R13, R13, UR5, RZ ;  /* 0x000000050d0d7c24 */ /* 0x000fe2000f8e02ff */
[C-C-:B------:R-:W-:Y:S01]  /*1be10*/  LOP3.LUT R28, R29.reuse, 0x3c, R16.reuse, 0xfe, !PT ;  /* 0x0000003c1d1c7812 */ /* 0x140fe200078efe10 */
[----:B------:R-:W3:Y:S01]  /*1be20*/  LDS R18, [R18+UR4+0x300] ;  /* 0x0003000412127984 */ /* 0x000ee20008000800 */
[C-C-:B------:R-:W-:Y:S02]  /*1be30*/  LOP3.LUT R27, R29.reuse, 0x38, R16.reuse, 0xfe, !PT ;  /* 0x000000381d1b7812 */ /* 0x140fe400078efe10 */
[C-C-:B------:R-:W-:Y:S01]  /*1be40*/  LOP3.LUT R24, R29.reuse, 0x34, R16.reuse, 0xfe, !PT ;  /* 0x000000341d187812 */ /* 0x140fe200078efe10 */
[----:B------:R-:W3:Y:S01]  /*1be50*/  LDS R0, [R0+UR4+0x300] ;  /* 0x0003000400007984 */ /* 0x000ee20008000800 */
[----:B------:R-:W-:-:S02]  /*1be60*/  LOP3.LUT R23, R29, 0x30, R16, 0xfe, !PT ;  /* 0x000000301d177812 */ /* 0x000fc400078efe10 */
[C-C-:B------:R-:W-:Y:S02]  /*1be70*/  LOP3.LUT R2, R29.reuse, 0x2c, R16.reuse, 0xfe, !PT ;  /* 0x0000002c1d027812 */ /* 0x140fe400078efe10 */
[C-C-:B------:R-:W-:Y:S02]  /*1be80*/  LOP3.LUT R6, R29.reuse, 0x28, R16.reuse, 0xfe, !PT ;  /* 0x000000281d067812 */ /* 0x140fe400078efe10 */
[C-C-:B------:R-:W-:Y:S02]  /*1be90*/  LOP3.LUT R19, R29.reuse, 0x24, R16.reuse, 0xfe, !PT ;  /* 0x000000241d137812 */ /* 0x140fe400078efe10 */
[C-C-:B------:R-:W-:Y:S02]  /*1bea0*/  LOP3.LUT R20, R29.reuse, 0x20, R16.reuse, 0xfe, !PT ;  /* 0x000000201d147812 */ /* 0x140fe400078efe10 */
[C-C-:B------:R-:W-:Y:S02]  /*1beb0*/  LOP3.LUT R21, R29.reuse, 0x1c, R16.reuse, 0xfe, !PT ;  /* 0x0000001c1d157812 */ /* 0x140fe400078efe10 */
[----:B------:R-:W-:-:S02]  /*1bec0*/  LOP3.LUT R22, R29, 0x18, R16, 0xfe, !PT ;  /* 0x000000181d167812 */ /* 0x000fc400078efe10 */
[--C-:B------:R-:W-:Y:S02]  /*1bed0*/  LOP3.LUT R25, R29, 0x14, R16.reuse, 0xfe, !PT ;  /* 0x000000141d197812 */ /* 0x100fe400078efe10 */
[-C--:B------:R-:W-:Y:S02]  /*1bee0*/  LEA.HI.X.SX32 R15, R15, R3.reuse, 0x1, P2 ;  /* 0x000000030f0f7211 */ /* 0x080fe400010f0eff */
[C-C-:B------:R-:W-:Y:S02]  /*1bef0*/  LOP3.LUT R17, R29.reuse, 0x10, R16.reuse, 0xfe, !PT ;  /* 0x000000101d117812 */ /* 0x140fe400078efe10 */
[C-C-:B------:R-:W-:Y:S02]  /*1bf00*/  LOP3.LUT R26, R29.reuse, 0xc, R16.reuse, 0xfe, !PT ;  /* 0x0000000c1d1a7812 */ /* 0x140fe400078efe10 */
[----:B------:R-:W-:Y:S02]  /*1bf10*/  LOP3.LUT R16, R29, 0x8, R16, 0xfe, !PT ;  /* 0x000000081d107812 */ /* 0x000fe400078efe10 */
[C---:B------:R-:W-:Y:S01]  /*1bf20*/  LEA R12, P3, R13.reuse, R4, 0x1 ;  /* 0x000000040d0c7211 */ /* 0x040fe200078608ff */
[----:B0-----:R0:W-:Y:S03]  /*1bf30*/  @P1 STG.E.U16 desc[UR8][R14.64], R8 ;  /* 0x000000080e001986 */ /* 0x0011e6000c101508 */
[----:B------:R-:W-:-:S02]  /*1bf40*/  LEA.HI.X.SX32 R13, R13, R3, 0x1, P3 ;  /* 0x000000030d0d7211 */ /* 0x000fc400018f0eff */
[C---:B------:R-:W-:Y:S01]  /*1bf50*/  ISETP.LT.AND P3, PT, R16.reuse, UR11, !P0 ;  /* 0x0000000b10007c0c */ /* 0x040fe2000c761270 */
[----:B0-----:R-:W-:Y:S02]  /*1bf60*/  IMAD R15, R16, UR5, RZ ;  /* 0x00000005100f7c24 */ /* 0x001fe4000f8e02ff */
[----:B----4-:R0:W-:Y:S01]  /*1bf70*/  @P4 STG.E.U16 desc[UR8][R12.64], R7 ;  /* 0x000000070c004986 */ /* 0x0101e2000c101508 */
[----:B------:R-:W-:Y:S02]  /*1bf80*/  ISETP.LT.AND P1, PT, R17, UR11, !P0 ;  /* 0x0000000b11007c0c */ /* 0x000fe4000c721270 */
[----:B------:R-:W-:Y:S02]  /*1bf90*/  LEA R16, P2, R15, R4, 0x1 ;  /* 0x000000040f107211 */ /* 0x000fe400078408ff */
[C---:B------:R-:W-:Y:S01]  /*1bfa0*/  ISETP.LT.AND P4, PT, R26.reuse, UR11, !P0 ;  /* 0x0000000b1a007c0c */ /* 0x040fe2000c781270 */
[----:B------:R-:W-:Y:S02]  /*1bfb0*/  IMAD R26, R26, UR5, RZ ;  /* 0x000000051a1a7c24 */ /* 0x000fe4000f8e02ff */
[----:B0-----:R-:W-:Y:S01]  /*1bfc0*/  IMAD R13, R17, UR5, RZ ;  /* 0x00000005110d7c24 */ /* 0x001fe2000f8e02ff */
[----:B------:R-:W-:-:S02]  /*1bfd0*/  LEA.HI.X.SX32 R17, R15, R3, 0x1, P2 ;  /* 0x000000030f117211 */ /* 0x000fc400010f0eff */
[C---:B------:R-:W-:Y:S01]  /*1bfe0*/  ISETP.LT.AND P2, PT, R25.reuse, UR11, !P0 ;  /* 0x0000000b19007c0c */ /* 0x040fe2000c741270 */
[----:B------:R-:W-:Y:S02]  /*1bff0*/  IMAD R25, R25, UR5, RZ ;  /* 0x0000000519197c24 */ /* 0x000fe4000f8e02ff */
[----:B-----5:R0:W-:Y:S01]  /*1c000*/  @P3 STG.E.U16 desc[UR8][R16.64], R5 ;  /* 0x0000000510003986 */ /* 0x0201e2000c101508 */
[CC--:B------:R-:W-:Y:S02]  /*1c010*/  LEA R14, P5, R26.reuse, R4.reuse, 0x1 ;  /* 0x000000041a0e7211 */ /* 0x0c0fe400078a08ff */
[-C--:B------:R-:W-:Y:S02]  /*1c020*/  LEA R12, P6, R13, R4.reuse, 0x1 ;  /* 0x000000040d0c7211 */ /* 0x080fe400078c08ff */
[----:B------:R-:W-:Y:S02]  /*1c030*/  LEA.HI.X.SX32 R15, R26, R3, 0x1, P5 ;  /* 0x000000031a0f7211 */ /* 0x000fe400028f0eff */
[----:B0-----:R-:W-:-:S04]  /*1c040*/  LEA R16, P3, R25, R4, 0x1 ;  /* 0x0000000419107211 */ /* 0x001fc800078608ff */
[-C--:B------:R-:W-:Y:S02]  /*1c050*/  LEA.HI.X.SX32 R17, R25, R3.reuse, 0x1, P3 ;  /* 0x0000000319117211 */ /* 0x080fe400018f0eff */
[C---:B------:R-:W-:Y:S01]  /*1c060*/  ISETP.LT.AND P3, PT, R22.reuse, UR11, !P0 ;  /* 0x0000000b16007c0c */ /* 0x040fe2000c761270 */
[----:B------:R-:W-:Y:S01]  /*1c070*/  IMAD R22, R22, UR5, RZ ;  /* 0x0000000516167c24 */ /* 0x000fe2000f8e02ff */
[----:B------:R-:W-:Y:S01]  /*1c080*/  LEA.HI.X.SX32 R13, R13, R3, 0x1, P6 ;  /* 0x000000030d0d7211 */ /* 0x000fe200030f0eff */
[----:B-1----:R0:W-:Y:S04]  /*1c090*/  @P4 STG.E.U16 desc[UR8][R14.64], R9 ;  /* 0x000000090e004986 */ /* 0x0021e8000c101508 */
[----:B------:R1:W-:Y:S01]  /*1c0a0*/  @P1 STG.E.U16 desc[UR8][R12.64], R10 ;  /* 0x0000000a0c001986 */ /* 0x0003e2000c101508 */
[----:B------:R-:W-:-:S03]  /*1c0b0*/  ISETP.LT.AND P1, PT, R20, UR11, !P0 ;  /* 0x0000000b14007c0c */ /* 0x000fc6000c721270 */
[----:B--2---:R-:W-:Y:S01]  /*1c0c0*/  @P2 STG.E.U16 desc[UR8][R16.64], R11 ;  /* 0x0000000b10002986 */ /* 0x004fe2000c101508 */
[C---:B------:R-:W-:Y:S02]  /*1c0d0*/  ISETP.LT.AND P2, PT, R21.reuse, UR11, !P0 ;  /* 0x0000000b15007c0c */ /* 0x040fe4000c741270 */
[-C--:B0-----:R-:W-:Y:S01]  /*1c0e0*/  LEA R14, P4, R22, R4.reuse, 0x1 ;  /* 0x00000004160e7211 */ /* 0x081fe200078808ff */
[----:B------:R-:W-:Y:S02]  /*1c0f0*/  IMAD R21, R21, UR5, RZ ;  /* 0x0000000515157c24 */ /* 0x000fe4000f8e02ff */
[----:B------:R-:W-:Y:S01]  /*1c100*/  IMAD R20, R20, UR5, RZ ;  /* 0x0000000514147c24 */ /* 0x000fe2000f8e02ff */
[----:B------:R-:W-:Y:S02]  /*1c110*/  LEA.HI.X.SX32 R15, R22, R3, 0x1, P4 ;  /* 0x00000003160f7211 */ /* 0x000fe400020f0eff */
[----:B-1----:R-:W-:-:S03]  /*1c120*/  LEA R12, P5, R21, R4, 0x1 ;  /* 0x00000004150c7211 */ /* 0x002fc600078a08ff */
[----:B---3--:R0:W-:Y:S01]  /*1c130*/  @P3 STG.E.U16 desc[UR8][R14.64], R18 ;  /* 0x000000120e003986 */ /* 0x0081e2000c101508 */
[C---:B------:R-:W-:Y:S01]  /*1c140*/  ISETP.LT.AND P4, PT, R19.reuse, UR11, !P0 ;  /* 0x0000000b13007c0c */ /* 0x040fe2000c781270 */
[----:B------:R-:W-:Y:S01]  /*1c150*/  IMAD R19, R19, UR5, RZ ;  /* 0x0000000513137c24 */ /* 0x000fe2000f8e02ff */
[----:B------:R-:W-:Y:S02]  /*1c160*/  LEA.HI.X.SX32 R13, R21, R3, 0x1, P5 ;  /* 0x00000003150d7211 */ /* 0x000fe400028f0eff */
[----:B------:R-:W-:Y:S01]  /*1c170*/  PRMT R5, R8, 0x7632, R5 ;  /* 0x0000763208057816 */ /* 0x000fe20000000005 */
[----:B------:R-:W-:Y:S01]  /*1c180*/  IMAD R8, R2, UR5, RZ ;  /* 0x0000000502087c24 */ /* 0x000fe2000f8e02ff */
[----:B0-----:R-:W-:-:S04]  /*1c190*/  LEA R14, P3, R20, R4, 0x1 ;  /* 0x00000004140e7211 */ /* 0x001fc800078608ff */
[-C--:B------:R-:W-:Y:S01]  /*1c1a0*/  LEA.HI.X.SX32 R15, R20, R3.reuse, 0x1, P3 ;  /* 0x00000003140f7211 */ /* 0x080fe200018f0eff */
[----:B------:R0:W-:Y:S01]  /*1c1b0*/  @P2 STG.E.U16 desc[UR8][R12.64], R0 ;  /* 0x000000000c002986 */ /* 0x0001e2000c101508 */
[----:B------:R-:W-:Y:S02]  /*1c1c0*/  LEA R16, P6, R19, R4, 0x1 ;  /* 0x0000000413107211 */ /* 0x000fe400078c08ff */
[C---:B------:R-:W-:Y:S01]  /*1c1d0*/  ISETP.LT.AND P3, PT, R23.reuse, UR11, !P0 ;  /* 0x0000000b17007c0c */ /* 0x040fe2000c761270 */
[----:B------:R1:W-:Y:S01]  /*1c1e0*/  @P1 STG.E.U16 desc[UR8][R14.64], R5 ;  /* 0x000000050e001986 */ /* 0x0003e2000c101508 */
[----:B------:R-:W-:Y:S01]  /*1c1f0*/  IMAD R23, R23, UR5, RZ ;  /* 0x0000000517177c24 */ /* 0x000fe2000f8e02ff */
[----:B------:R-:W-:Y:S01]  /*1c200*/  PRMT R9, R7, 0x7632, R9 ;  /* 0x0000763207097816 */ /* 0x000fe20000000009 */
[----:B------:R-:W-:Y:S01]  /*1c210*/  IMAD R21, R27, UR5, RZ ;  /* 0x000000051b157c24 */ /* 0x000fe2000f8e02ff */
[----:B------:R-:W-:Y:S01]  /*1c220*/  LEA.HI.X.SX32 R17, R19, R3, 0x1, P6 ;  /* 0x0000000313117211 */ /* 0x000fe200030f0eff */
[C---:B------:R-:W-:Y:S01]  /*1c230*/  IMAD R7, R6.reuse, UR5, RZ ;  /* 0x0000000506077c24 */ /* 0x040fe2000f8e02ff */
[----:B------:R-:W-:-:S02]  /*1c240*/  ISETP.LT.AND P5, PT, R6, UR11, !P0 ;  /* 0x0000000b06007c0c */ /* 0x000fc4000c7a1270 */
[CC--:B0-----:R-:W-:Y:S01]  /*1c250*/  LEA R12, P1, R8.reuse, R4.reuse, 0x1 ;  /* 0x00000004080c7211 */ /* 0x0c1fe200078208ff */
[----:B------:R0:W-:Y:S01]  /*1c260*/  @P4 STG.E.U16 desc[UR8][R16.64], R9 ;  /* 0x0000000910004986 */ /* 0x0001e2000c101508 */
[-C--:B------:R-:W-:Y:S02]  /*1c270*/  LEA R6, P6, R7, R4.reuse, 0x1 ;  /* 0x0000000407067211 */ /* 0x080fe400078c08ff */
[-C--:B-1----:R-:W-:Y:S02]  /*1c280*/  LEA R14, P2, R23, R4.reuse, 0x1 ;  /* 0x00000004170e7211 */ /* 0x082fe400078408ff */
[----:B------:R-:W-:Y:S02]  /*1c290*/  LEA.HI.X.SX32 R13, R8, R3, 0x1, P1 ;  /* 0x00000003080d7211 */ /* 0x000fe400008f0eff */
[----:B------:R-:W-:Y:S01]  /*1c2a0*/  LEA R20, P1, R21, R4, 0x1 ;  /* 0x0000000415147211 */ /* 0x000fe200078208ff */
[----:B------:R-:W-:Y:S01]  /*1c2b0*/  IMAD R19, R24, UR5, RZ ;  /* 0x0000000518137c24 */ /* 0x000fe2000f8e02ff */
[----:B------:R-:W-:-:S02]  /*1c2c0*/  ISETP.LT.AND P4, PT, R2, UR11, !P0 ;  /* 0x0000000b02007c0c */ /* 0x000fc4000c781270 */
[-C--:B------:R-:W-:Y:S02]  /*1c2d0*/  LEA.HI.X.SX32 R15, R23, R3.reuse, 0x1, P2 ;  /* 0x00000003170f7211 */ /* 0x080fe400010f0eff */
[----:B------:R-:W-:Y:S02]  /*1c2e0*/  ISETP.LT.AND P2, PT, R24, UR11, !P0 ;  /* 0x0000000b18007c0c */ /* 0x000fe4000c741270 */
[-C--:B------:R-:W-:Y:S02]  /*1c2f0*/  LEA.HI.X.SX32 R21, R21, R3.reuse, 0x1, P1 ;  /* 0x0000000315157211 */ /* 0x080fe400008f0eff */
[----:B------:R-:W-:Y:S02]  /*1c300*/  LEA.HI.X.SX32 R7, R7, R3, 0x1, P6 ;  /* 0x0000000307077211 */ /* 0x000fe400030f0eff */
[----:B------:R-:W-:Y:S02]  /*1c310*/  ISETP.LT.AND P1, PT, R27, UR11, !P0 ;  /* 0x0000000b1b007c0c */ /* 0x000fe4000c721270 */
[----:B------:R-:W-:-:S02]  /*1c320*/  PRMT R8, R5, 0x7632, R8 ;  /* 0x0000763205087816 */ /* 0x000fc40000000008 */
[C---:B------:R-:W-:Y:S02]  /*1c330*/  ISETP.LT.AND P0, PT, R28.reuse, UR11, !P0 ;  /* 0x0000000b1c007c0c */ /* 0x040fe4000c701270 */
[----:B0-----:R-:W-:Y:S01]  /*1c340*/  LEA R16, P6, R19, R4, 0x1 ;  /* 0x0000000413107211 */ /* 0x001fe200078c08ff */
[----:B------:R0:W-:Y:S01]  /*1c350*/  @P5 STG.E.U16 desc[UR8][R6.64], R8 ;  /* 0x0000000806005986 */ /* 0x0001e2000c101508 */
[----:B------:R-:W-:Y:S01]  /*1c360*/  PRMT R9, R9, 0x7632, R9 ;  /* 0x0000763209097816 */ /* 0x000fe20000000009 */
[----:B------:R-:W-:Y:S01]  /*1c370*/  IMAD R2, R28, UR5, RZ ;  /* 0x000000051c027c24 */ /* 0x000fe2000f8e02ff */
[----:B------:R-:W-:Y:S02]  /*1c380*/  LEA.HI.X.SX32 R17, R19, R3, 0x1, P6 ;  /* 0x0000000313117211 */ /* 0x000fe400030f0eff */
[----:B------:R-:W-:Y:S01]  /*1c390*/  PRMT R11, R11, 0x7632, R11 ;  /* 0x000076320b0b7816 */ /* 0x000fe2000000000b */
[----:B------:R1:W-:Y:S01]  /*1c3a0*/  @P4 STG.E.U16 desc[UR8][R12.64], R9 ;  /* 0x000000090c004986 */ /* 0x0003e2000c101508 */
[----:B0-----:R-:W-:-:S02]  /*1c3b0*/  PRMT R7, R10, 0x7632, R7 ;  /* 0x000076320a077816 */ /* 0x001fc40000000007 */
[----:B------:R-:W-:Y:S02]  /*1c3c0*/  PRMT R10, R18, 0x7632, R10 ;  /* 0x00007632120a7816 */ /* 0x000fe4000000000a */
[C---:B------:R-:W-:Y:S01]  /*1c3d0*/  LEA R4, P6, R2.reuse, R4, 0x1 ;  /* 0x0000000402047211 */ /* 0x040fe200078c08ff */
[----:B------:R1:W-:Y:S04]  /*1c3e0*/  @P3 STG.E.U16 desc[UR8][R14.64], R7 ;  /* 0x000000070e003986 */ /* 0x0003e8000c101508 */
[----:B------:R1:W-:Y:S01]  /*1c3f0*/  @P2 STG.E.U16 desc[UR8][R16.64], R11 ;  /* 0x0000000b10002986 */ /* 0x0003e2000c101508 */
[----:B------:R-:W-:-:S03]  /*1c400*/  LEA.HI.X.SX32 R5, R2, R3, 0x1, P6 ;  /* 0x0000000302057211 */ /* 0x000fc600030f0eff */
[----:B------:R1:W-:Y:S01]  /*1c410*/  @P1 STG.E.U16 desc[UR8][R20.64], R10 ;  /* 0x0000000a14001986 */ /* 0x0003e2000c101508 */
[----:B------:R-:W-:Y:S05]  /*1c420*/  @!P0 EXIT ;  /* 0x000000000000894d */ /* 0x000fea0003800000 */
[----:B------:R-:W-:-:S05]  /*1c430*/  PRMT R2, R0, 0x7632, R2 ;  /* 0x0000763200027816 */ /* 0x000fca0000000002 */
[----:B------:R-:W-:Y:S01]  /*1c440*/  STG.E.U16 desc[UR8][R4.64], R2 ;  /* 0x0000000204007986 */ /* 0x000fe2000c101508 */
[----:B------:R-:W-:Y:S05]  /*1c450*/  EXIT ;  /* 0x000000000000794d */ /* 0x000fea0003800000 */
.L_x_3:
[----:B------:R-:W-:-:S00]  /*1c460*/  BRA `(.L_x_3) ;  /* 0xfffffffc00fc7947 */ /* 0x000fc0000383ffff */
[----:B------:R-:W-:-:S00]  /*1c470*/  NOP ;  /* 0x0000000000007918 */ /* 0x000fc00000000000 */
        /* <DEDUP_REMOVED lines=8> */
.L_x_4:


//--------------------- .nv.shared.matmul_kernel  --------------------------
	.section	.nv.shared.matmul_kernel,"aw",@nobits
	.sectionflags	@""
	.align	16
	.zero		1024


//--------------------- .nv.shared.reserved.0     --------------------------
	.section	.nv.shared.reserved.0,"aw",@nobits
	.weak		__nv_reservedSMEM_offset_0_alias
	.size		__nv_reservedSMEM_offset_0_alias, 0, 0
	.other		__nv_reservedSMEM_offset_0_alias,@"STO_CUDA_RESERVED_SHARED STV_DEFAULT"
__nv_reservedSMEM_offset_0_alias:
	.zero		0


//--------------------- .nv.constant0.matmul_kernel --------------------------
	.section	.nv.constant0.matmul_kernel,"a",@progbits
	.sectionflags	@""
	.align	4
.nv.constant0.matmul_kernel:
	.zero		608


//--------------------- SYMBOLS --------------------------

	.type		.nv.reservedSmem.offset0,@object
	.size		.nv.reservedSmem.offset0,0x4
